def matmul_kernel(
    a_ptr,
    b_ptr,
    c_ptr,
    M,
    N,
    K,
    stride_am,
    stride_ak,
    stride_bk,
    stride_bn,
    stride_cm,
    stride_cn,
    BLOCK_M: tl.constexpr,
    BLOCK_N: tl.constexpr,
    BLOCK_K: tl.constexpr,
    GROUP_M: tl.constexpr,
):
    pid = tl.program_id(axis=0)
    num_pid_m = tl.cdiv(M, BLOCK_M)
    num_pid_n = tl.cdiv(N, BLOCK_N)
    num_pid_in_group = GROUP_M * num_pid_n
    group_id = pid // num_pid_in_group
    first_pid_m = group_id * GROUP_M
    group_size_m = min(num_pid_m - first_pid_m, GROUP_M)
    pid_m = first_pid_m + ((pid % num_pid_in_group) % group_size_m)
    pid_n = (pid % num_pid_in_group) // group_size_m

    offs_am = (pid_m * BLOCK_M + tl.arange(0, BLOCK_M)) % M
    offs_bn = (pid_n * BLOCK_N + tl.arange(0, BLOCK_N)) % N
    offs_k = tl.arange(0, BLOCK_K)
    a_ptrs = a_ptr + offs_am[:, None] * stride_am + offs_k[None, :] * stride_ak
    b_ptrs = b_ptr + offs_k[:, None] * stride_bk + offs_bn[None, :] * stride_bn

    acc = tl.zeros((BLOCK_M, BLOCK_N), dtype=tl.float32)
    for kk in range(0, tl.cdiv(K, BLOCK_K)):
        a = tl.load(a_ptrs, mask=offs_k[None, :] < K - kk * BLOCK_K, other=0.0)
        b = tl.load(b_ptrs, mask=offs_k[:, None] < K - kk * BLOCK_K, other=0.0)
        acc = tl.dot(a, b, acc)
        a_ptrs += BLOCK_K * stride_ak
        b_ptrs += BLOCK_K * stride_bk

    c = acc.to(c_ptr.dtype.element_ty)
    offs_cm = pid_m * BLOCK_M + tl.arange(0, BLOCK_M)
    offs_cn = pid_n * BLOCK_N + tl.arange(0, BLOCK_N)
    c_ptrs = c_ptr + offs_cm[:, None] * stride_cm + offs_cn[None, :] * stride_cn
    mask = (offs_cm[:, None] < M) & (offs_cn[None, :] < N)
    tl.store(c_ptrs, c, mask=mask)

# config = {"BLOCK_K": 128, "BLOCK_M": 512, "BLOCK_N": 64, "GROUP_M": 8, "arch": "sm_100", "dtype": "fp32", "num_ctas": 4, "num_stages": 3, "num_warps": 4}
# arch = sm_100


// ===== COMPILED SASS (sm_100a) =====

	.target	sm_100a

	.elftype	@"ET_EXEC"


//--------------------- .note.nv.tkinfo           --------------------------
	.section	.note.nv.tkinfo,"",@"SHT_NOTE"
	.sectionflags	@"SHF_NOTE_NV_TKINFO"
	.tkinfo
        /*0018*/ 	.word	0x00000081
        /*0030*/ 	.string	""
        /*0030*/ 	.string	"ptxas-blackwell"
        /*0030*/ 	.string	"Cuda compilation tools, release 12.9, V12.9.86"
        /*0030*/ 	.string	"Build cuda_12.9.r12.9/compiler.36037853_0"
        /*0030*/ 	.string	"-v  -suppress-debug-info  -lineinfo  -arch sm_100a "



//--------------------- .note.nv.cuver            --------------------------
	.section	.note.nv.cuver,"",@"SHT_NOTE"
	.sectionflags	@"SHF_NOTE_NV_CUVER"
        /*0018*/ 	.short	0x0001
        /*001a*/ 	.short	0x0064
        /*001c*/ 	.short	0x0001
        /*001e*/ 	.short	0x0000
        /*0020*/ 	.short	0x0001
        /*0022*/ 	.short	0x0000


//--------------------- .nv.info                  --------------------------
	.section	.nv.info,"",@"SHT_CUDA_INFO"
	.align	4


	//----- nvinfo : EIATTR_REGCOUNT
	.align		4
        /*0000*/ 	.byte	0x04, 0x2f
        /*0002*/ 	.short	(.L_4 - .L_3)
	.align		4
.L_3:
        /*0004*/ 	.word	index@(matmul_kernel)
        /*0008*/ 	.word	0x000000ff


	//----- nvinfo : EIATTR_FRAME_SIZE
	.align		4
.L_4:
        /*000c*/ 	.byte	0x04, 0x11
        /*000e*/ 	.short	(.L_6 - .L_5)
	.align		4
.L_5:
        /*0010*/ 	.word	index@($__internal_2_$__cuda_sm10x_tcgen05_guardrail_trap_unallocated_columns_being_dealloced)
        /*0014*/ 	.word	0x00000858


	//----- nvinfo : EIATTR_FRAME_SIZE
	.align		4
.L_6:
        /*0018*/ 	.byte	0x04, 0x11
        /*001a*/ 	.short	(.L_8 - .L_7)
	.align		4
.L_7:
        /*001c*/ 	.word	index@($__internal_1_$__cuda_sm10x_tcgen05_guardrail_trap_phase_invalid_during_alloc)
        /*0020*/ 	.word	0x00000858


	//----- nvinfo : EIATTR_FRAME_SIZE
	.align		4
.L_8:
        /*0024*/ 	.byte	0x04, 0x11
        /*0026*/ 	.short	(.L_10 - .L_9)
	.align		4
.L_9:
        /*0028*/ 	.word	index@($__internal_0_$__cuda_sm10x_tcgen05_guardrail_trap_col_being_dealloced_not_returned_by_alloc)
        /*002c*/ 	.word	0x00000858


	//----- nvinfo : EIATTR_FRAME_SIZE
	.align		4
.L_10:
        /*0030*/ 	.byte	0x04, 0x11
        /*0032*/ 	.short	(.L_12 - .L_11)
	.align		4
.L_11:
        /*0034*/ 	.word	index@(matmul_kernel)
        /*0038*/ 	.word	0x00000858


	//----- nvinfo : EIATTR_MIN_STACK_SIZE
	.align		4
.L_12:
        /*003c*/ 	.byte	0x04, 0x12
        /*003e*/ 	.short	(.L_14 - .L_13)
	.align		4
.L_13:
        /*0040*/ 	.word	index@(matmul_kernel)
        /*0044*/ 	.word	0x00000858
.L_14:


//--------------------- .nv.info.matmul_kernel    --------------------------
	.section	.nv.info.matmul_kernel,"",@"SHT_CUDA_INFO"
	.sectionflags	@""
	.align	4


	//----- nvinfo : EIATTR_CUDA_API_VERSION
	.align		4
        /*0000*/ 	.byte	0x04, 0x37
        /*0002*/ 	.short	(.L_16 - .L_15)
.L_15:
        /*0004*/ 	.word	0x00000081


	//----- nvinfo : EIATTR_KPARAM_INFO
	.align		4
.L_16:
        /*0008*/ 	.byte	0x04, 0x17
        /*000a*/ 	.short	(.L_18 - .L_17)
.L_17:
        /*000c*/ 	.word	0x00000000
        /*0010*/ 	.short	0x000d
        /*0012*/ 	.short	0x0048
        /*0014*/ 	.byte	0x00, 0xf4, 0x21, 0x00


	//----- nvinfo : EIATTR_KPARAM_INFO
	.align		4
.L_18:
        /*0018*/ 	.byte	0x04, 0x17
        /*001a*/ 	.short	(.L_20 - .L_19)
.L_19:
        /*001c*/ 	.word	0x00000000
        /*0020*/ 	.short	0x000c
        /*0022*/ 	.short	0x0040
        /*0024*/ 	.byte	0x00, 0xf4, 0x21, 0x00


	//----- nvinfo : EIATTR_KPARAM_INFO
	.align		4
.L_20:
        /*0028*/ 	.byte	0x04, 0x17
        /*002a*/ 	.short	(.L_22 - .L_21)
.L_21:
        /*002c*/ 	.word	0x00000000
        /*0030*/ 	.short	0x000b
        /*0032*/ 	.short	0x0038
        /*0034*/ 	.byte	0x00, 0xf0, 0x11, 0x00


	//----- nvinfo : EIATTR_KPARAM_INFO
	.align		4
.L_22:
        /*0038*/ 	.byte	0x04, 0x17
        /*003a*/ 	.short	(.L_24 - .L_23)
.L_23:
        /*003c*/ 	.word	0x00000000
        /*0040*/ 	.short	0x000a
        /*0042*/ 	.short	0x0034
        /*0044*/ 	.byte	0x00, 0xf0, 0x11, 0x00


	//----- nvinfo : EIATTR_KPARAM_INFO
	.align		4
.L_24:
        /*0048*/ 	.byte	0x04, 0x17
        /*004a*/ 	.short	(.L_26 - .L_25)
.L_25:
        /*004c*/ 	.word	0x00000000
        /*0050*/ 	.short	0x0009
        /*0052*/ 	.short	0x0030
        /*0054*/ 	.byte	0x00, 0xf0, 0x11, 0x00


	//----- nvinfo : EIATTR_KPARAM_INFO
	.align		4
.L_26:
        /*0058*/ 	.byte	0x04, 0x17
        /*005a*/ 	.short	(.L_28 - .L_27)
.L_27:
        /*005c*/ 	.word	0x00000000
        /*0060*/ 	.short	0x0008
        /*0062*/ 	.short	0x002c
        /*0064*/ 	.byte	0x00, 0xf0, 0x11, 0x00


	//----- nvinfo : EIATTR_KPARAM_INFO
	.align		4
.L_28:
        /*0068*/ 	.byte	0x04, 0x17
        /*006a*/ 	.short	(.L_30 - .L_29)
.L_29:
        /*006c*/ 	.word	0x00000000
        /*0070*/ 	.short	0x0007
        /*0072*/ 	.short	0x0028
        /*0074*/ 	.byte	0x00, 0xf0, 0x11, 0x00


	//----- nvinfo : EIATTR_KPARAM_INFO
	.align		4
.L_30:
        /*0078*/ 	.byte	0x04, 0x17
        /*007a*/ 	.short	(.L_32 - .L_31)
.L_31:
        /*007c*/ 	.word	0x00000000
        /*0080*/ 	.short	0x0006
        /*0082*/ 	.short	0x0024
        /*0084*/ 	.byte	0x00, 0xf0, 0x11, 0x00


	//----- nvinfo : EIATTR_KPARAM_INFO
	.align		4
.L_32:
        /*0088*/ 	.byte	0x04, 0x17
        /*008a*/ 	.short	(.L_34 - .L_33)
.L_33:
        /*008c*/ 	.word	0x00000000
        /*0090*/ 	.short	0x0005
        /*0092*/ 	.short	0x0020
        /*0094*/ 	.byte	0x00, 0xf0, 0x11, 0x00


	//----- nvinfo : EIATTR_KPARAM_INFO
	.align		4
.L_34:
        /*0098*/ 	.byte	0x04, 0x17
        /*009a*/ 	.short	(.L_36 - .L_35)
.L_35:
        /*009c*/ 	.word	0x00000000
        /*00a0*/ 	.short	0x0004
        /*00a2*/ 	.short	0x001c
        /*00a4*/ 	.byte	0x00, 0xf0, 0x11, 0x00


	//----- nvinfo : EIATTR_KPARAM_INFO
	.align		4
.L_36:
        /*00a8*/ 	.byte	0x04, 0x17
        /*00aa*/ 	.short	(.L_38 - .L_37)
.L_37:
        /*00ac*/ 	.word	0x00000000
        /*00b0*/ 	.short	0x0003
        /*00b2*/ 	.short	0x0018
        /*00b4*/ 	.byte	0x00, 0xf0, 0x11, 0x00


	//----- nvinfo : EIATTR_KPARAM_INFO
	.align		4
.L_38:
        /*00b8*/ 	.byte	0x04, 0x17
        /*00ba*/ 	.short	(.L_40 - .L_39)
.L_39:
        /*00bc*/ 	.word	0x00000000
        /*00c0*/ 	.short	0x0002
        /*00c2*/ 	.short	0x0010
        /*00c4*/ 	.byte	0x00, 0xf4, 0x21, 0x00


	//----- nvinfo : EIATTR_KPARAM_INFO
	.align		4
.L_40:
        /*00c8*/ 	.byte	0x04, 0x17
        /*00ca*/ 	.short	(.L_42 - .L_41)
.L_41:
        /*00cc*/ 	.word	0x00000000
        /*00d0*/ 	.short	0x0001
        /*00d2*/ 	.short	0x0008
        /*00d4*/ 	.byte	0x00, 0xf4, 0x21, 0x00


	//----- nvinfo : EIATTR_KPARAM_INFO
	.align		4
.L_42:
        /*00d8*/ 	.byte	0x04, 0x17
        /*00da*/ 	.short	(.L_44 - .L_43)
.L_43:
        /*00dc*/ 	.word	0x00000000
        /*00e0*/ 	.short	0x0000
        /*00e2*/ 	.short	0x0000
        /*00e4*/ 	.byte	0x00, 0xf4, 0x21, 0x00


	//----- nvinfo : EIATTR_EXPLICIT_CLUSTER
	.align		4
.L_44:
        /*00e8*/ 	.byte	0x01, 0x3e
	.zero		2


	//----- nvinfo : EIATTR_CTA_PER_CLUSTER
	.align		4
        /*00ec*/ 	.byte	0x04, 0x3d
        /*00ee*/ 	.short	(.L_46 - .L_45)
.L_45:
        /*00f0*/ 	.word	0x00000004
        /*00f4*/ 	.word	0x00000001
        /*00f8*/ 	.word	0x00000001


	//----- nvinfo : EIATTR_AT_ENTRY_FRAGMENTS
	.align		4
.L_46:
        /*00fc*/ 	.byte	0x04, 0x4f
        /*00fe*/ 	.short	(.L_48 - .L_47)


	//   ....[0]....
.L_47:
        /*0100*/ 	.word	0x00000004


	//----- nvinfo : EIATTR_RESERVED_SMEM_USED
	.align		4
.L_48:
        /*0104*/ 	.byte	0x01, 0x41
	.zero		2


	//----- nvinfo : EIATTR_SPARSE_MMA_MASK
	.align		4
        /*0108*/ 	.byte	0x03, 0x50
        /*010a*/ 	.short	0x0000


	//----- nvinfo : EIATTR_TCGEN05_1CTA_USED
	.align		4
        /*010c*/ 	.byte	0x01, 0x51
	.zero		2


	//----- nvinfo : EIATTR_MAXREG_COUNT
	.align		4
        /*0110*/ 	.byte	0x03, 0x1b
        /*0112*/ 	.short	0x00ff


	//----- nvinfo : EIATTR_NUM_BARRIERS
	.align		4
        /*0114*/ 	.byte	0x02, 0x4c
        /*0116*/ 	.byte	0x01
	.zero		1


	//----- nvinfo : EIATTR_ANNOTATIONS
	.align		4
        /*0118*/ 	.byte	0x04, 0x55
        /*011a*/ 	.short	(.L_50 - .L_49)


	//   ....[0]....
.L_49:
        /*011c*/ 	.word	0x00000001
        /*0120*/ 	.byte	0x40, 0x0a, 0x00, 0x00, 0x01, 0x00, 0x00, 0x00, 0xc0, 0x0a, 0x00, 0x00, 0x01, 0x00, 0x00, 0x00
        /* <DEDUP_REMOVED lines=872> */
        /*37b0*/ 	.byte	0x90, 0xfa, 0x01, 0x00, 0x01, 0x00, 0x00, 0x00, 0xb0, 0xfa, 0x01, 0x00


	//----- nvinfo : EIATTR_INT_WARP_WIDE_INSTR_OFFSETS
	.align		4
.L_50:
        /*37bc*/ 	.byte	0x04, 0x31
        /*37be*/ 	.short	(.L_52 - .L_51)


	//   ....[0]....
.L_51:
        /*37c0*/ 	.word	0x00006f00


	//   ....[1]....
        /*37c4*/ 	.word	0x00006fc0


	//   ....[2]....
        /*37c8*/ 	.word	0x000070b0


	//   ....[3]....
        /*37cc*/ 	.word	0x0001ff50


	//   ....[4]....
        /*37d0*/ 	.word	0x0001ffa0


	//----- nvinfo : EIATTR_COOP_GROUP_MASK_REGIDS
	.align		4
.L_52:
        /*37d4*/ 	.byte	0x04, 0x29
        /*37d6*/ 	.short	(.L_54 - .L_53)


	//   ....[0]....
.L_53:
        /*37d8*/ 	.word	0xffffffff


	//   ....[1]....
        /*37dc*/ 	.word	0xffffffff


	//   ....[2]....
        /*37e0*/ 	.word	0xffffffff


	//   ....[3]....
        /*37e4*/ 	.word	0xffffffff


	//----- nvinfo : EIATTR_COOP_GROUP_INSTR_OFFSETS
	.align		4
.L_54:
        /*37e8*/ 	.byte	0x04, 0x28
        /*37ea*/ 	.short	(.L_56 - .L_55)


	//   ....[0]....
.L_55:
        /*37ec*/ 	.word	0x00000070


	//   ....[1]....
        /*37f0*/ 	.word	0x00000330


	//   ....[2]....
        /*37f4*/ 	.word	0x0001fde0


	//   ....[3]....
        /*37f8*/ 	.word	0x00020050


	//----- nvinfo : EIATTR_VRC_CTA_INIT_COUNT
	.align		4
.L_56:
        /*37fc*/ 	.byte	0x02, 0x4a
        /*37fe*/ 	.byte	0x80
	.zero		1


	//----- nvinfo : EIATTR_MBARRIER_INSTR_OFFSETS
	.align		4
        /*3800*/ 	.byte	0x04, 0x39
        /*3802*/ 	.short	(.L_58 - .L_57)


	//   ....[0]....
.L_57:
        /*3804*/ 	.word	0x00007020
        /*3808*/ 	.word	0x000000ff
        /*380c*/ 	.word	0x00000000
        /*3810*/ 	.short	0x0100
        /*3812*/ 	.byte	0x04
	.zero		1


	//   ....[1]....
        /*3814*/ 	.word	0x00007170
        /*3818*/ 	.word	0x000000ff
        /*381c*/ 	.word	0x00038008
        /*3820*/ 	.short	0x0100
        /*3822*/ 	.byte	0x09
	.zero		1


	//   ....[2]....
        /*3824*/ 	.word	0x00015880
        /*3828*/ 	.word	0x000000ff
        /*382c*/ 	.word	0x00000000
        /*3830*/ 	.short	0x010a
        /*3832*/ 	.byte	0x04
	.zero		1


	//   ....[3]....
        /*3834*/ 	.word	0x0001e5b0
        /*3838*/ 	.word	0x000000ff
        /*383c*/ 	.word	0x00000000
        /*3840*/ 	.short	0x010a
        /*3842*/ 	.byte	0x04
	.zero		1


	//   ....[4]....
        /*3844*/ 	.word	0x0001e7e0
        /*3848*/ 	.word	0x000000ff
        /*384c*/ 	.word	0x00038000
        /*3850*/ 	.short	0x0108
        /*3852*/ 	.byte	0x09
	.zero		1


	//   ....[5]....
        /*3854*/ 	.word	0x0001e900
        /*3858*/ 	.word	0x000000ff
        /*385c*/ 	.word	0x00038008
        /*3860*/ 	.short	0x0108
        /*3862*/ 	.byte	0x09
	.zero		1


	//   ....[6]....
        /*3864*/ 	.word	0x00020070
        /*3868*/ 	.word	0x000000ff
        /*386c*/ 	.word	0x00000000
        /*3870*/ 	.short	0x010a
        /*3872*/ 	.byte	0x04
	.zero		1


	//   ....[7]....
        /*3874*/ 	.word	0x000200a0
        /*3878*/ 	.word	0x000000ff
        /*387c*/ 	.word	0x00000000
        /*3880*/ 	.short	0x010a
        /*3882*/ 	.byte	0x04
	.zero		1


	//----- nvinfo : EIATTR_NUM_MBARRIERS
	.align		4
.L_58:
        /*3884*/ 	.byte	0x03, 0x38
        /*3886*/ 	.short	0x0002


	//----- nvinfo : EIATTR_EXIT_INSTR_OFFSETS
	.align		4
        /*3888*/ 	.byte	0x04, 0x1c
        /*388a*/ 	.short	(.L_60 - .L_59)


	//   ....[0]....
.L_59:
        /*388c*/ 	.word	0x00020060


	//----- nvinfo : EIATTR_REQNTID
	.align		4
.L_60:
        /*3890*/ 	.byte	0x04, 0x10
        /*3892*/ 	.short	(.L_62 - .L_61)
.L_61:
        /*3894*/ 	.word	0x00000080
        /*3898*/ 	.word	0x00000001
        /*389c*/ 	.word	0x00000001


	//----- nvinfo : EIATTR_CRS_STACK_SIZE
	.align		4
.L_62:
        /*38a0*/ 	.byte	0x04, 0x1e
        /*38a2*/ 	.short	(.L_64 - .L_63)
.L_63:
        /*38a4*/ 	.word	0x00000000


	//----- nvinfo : EIATTR_CBANK_PARAM_SIZE
	.align		4
.L_64:
        /*38a8*/ 	.byte	0x03, 0x19
        /*38aa*/ 	.short	0x0050


	//----- nvinfo : EIATTR_PARAM_CBANK
	.align		4
        /*38ac*/ 	.byte	0x04, 0x0a
        /*38ae*/ 	.short	(.L_66 - .L_65)
	.align		4
.L_65:
        /*38b0*/ 	.word	index@(.nv.constant0.matmul_kernel)
        /*38b4*/ 	.short	0x0380
        /*38b6*/ 	.short	0x0050


	//----- nvinfo : EIATTR_SW_WAR
	.align		4
.L_66:
        /*38b8*/ 	.byte	0x04, 0x36
        /*38ba*/ 	.short	(.L_68 - .L_67)
.L_67:
        /*38bc*/ 	.word	0x00000008
.L_68:


//--------------------- .nv.compat                --------------------------
	.section	.nv.compat,"",@"SHT_CUDA_COMPAT_INFO"
	.align	4
        /*0000*/ 	.byte	0x02, 0x02, 0x02, 0x00, 0x02, 0x05, 0x05, 0x00, 0x02, 0x03, 0x00, 0x00, 0x02, 0x06, 0x01, 0x00


//--------------------- .nv.callgraph             --------------------------
	.section	.nv.callgraph,"",@"SHT_CUDA_CALLGRAPH"
	.align	4
	.sectionentsize	8
	.align		4
        /*0000*/ 	.word	0x00000000
	.align		4
        /*0004*/ 	.word	0xffffffff
	.align		4
        /*0008*/ 	.word	0x00000000
	.align		4
        /*000c*/ 	.word	0xfffffffe
	.align		4
        /*0010*/ 	.word	0x00000000
	.align		4
        /*0014*/ 	.word	0xfffffffd
	.align		4
        /*0018*/ 	.word	0x00000000
	.align		4
        /*001c*/ 	.word	0xfffffffc


//--------------------- .text.matmul_kernel       --------------------------
	.section	.text.matmul_kernel,"ax",@progbits
	.align	128
        .global         matmul_kernel
        .type           matmul_kernel,@function
        .size           matmul_kernel,(.L_x_21 - matmul_kernel)
        .other          matmul_kernel,@"STO_CUDA_ENTRY STV_DEFAULT"
matmul_kernel:
.text.matmul_kernel:
[----:B------:R-:W1:Y:S01]  /*0000*/  LDC R1, c[0x0][0x37c] ;  /* 0x0000df00ff017b82 */ /* 0x000e620000000800 */
[----:B------:R-:W2:Y:S01]  /*0010*/  S2R R3, SR_TID.X ;  /* 0x0000000000037919 */ /* 0x000ea20000002100 */
[----:B-1----:R-:W-:Y:S01]  /*0020*/  VIADD R1, R1, 0xfffff7a8 ;  /* 0xfffff7a801017836 */ /* 0x002fe20000000000 */
[----:B--2---:R-:W-:-:S13]  /*0030*/  ISETP.GE.U32.AND P0, PT, R3, 0x20, PT ;  /* 0x000000200300780c */ /* 0x004fda0003f06070 */
[----:B------:R-:W-:Y:S02]  /*0040*/  VOTEU.ANY UP0, P0 ;  /* 0x0000000000ff7886 */ /* 0x000fe40000000100 */
[----:B------:R-:W-:Y:S05]  /*0050*/  BRA.U UP0, `(.L_x_0) ;  /* 0x0000000100b87547 */ /* 0x000fea000b800000 */
[----:B------:R-:W1:Y:S01]  /*0060*/  S2UR UR6, SR_CgaCtaId ;  /* 0x00000000000679c3 */ /* 0x000e620000008800 */
[----:B------:R-:W-:Y:S01]  /*0070*/  NOP ;  /* 0x0000000000007918 */ /* 0x000fe20000000000 */
[----:B------:R-:W-:Y:S02]  /*0080*/  UMOV UR4, 0x40 ;  /* 0x0000004000047882 */ /* 0x000fe40000000000 */
[----:B-1----:R-:W-:-:S09]  /*0090*/  ULEA UR4, UR6, UR4, 0x18 ;  /* 0x0000000406047291 */ /* 0x002fd2000f8ec0ff */
[----:B------:R-:W1:Y:S01]  /*00a0*/  LDS.U8 R0, [UR4] ;  /* 0x00000004ff007984 */ /* 0x000e620008000000 */
[----:B------:R-:W-:Y:S02]  /*00b0*/  UMOV UR4, 0x400 ;  /* 0x0000040000047882 */ /* 0x000fe40000000000 */
[----:B------:R-:W-:Y:S01]  /*00c0*/  ULEA UR4, UR6, UR4, 0x18 ;  /* 0x0000000406047291 */ /* 0x000fe2000f8ec0ff */
[----:B-1----:R-:W-:-:S13]  /*00d0*/  ISETP.NE.AND P0, PT, R0, RZ, PT ;  /* 0x000000ff0000720c */ /* 0x002fda0003f05270 */
[----:B------:R-:W-:Y:S05]  /*00e0*/  @P0 BRA `(.L_x_1) ;  /* 0x00000000007c0947 */ /* 0x000fea0003800000 */
[----:B------:R-:W-:-:S13]  /*00f0*/  ELECT P0, URZ, PT ;  /* 0x0000000000ff782f */ /* 0x000fda0003800000 */
[----:B------:R-:W-:Y:S05]  /*0100*/  @!P0 BRA `(.L_x_2) ;  /* 0x0000000000848947 */ /* 0x000fea0003800000 */
[----:B------:R-:W-:Y:S01]  /*0110*/  UMOV UR5, 0x8 ;  /* 0x0000000800057882 */ /* 0x000fe20000000000 */
[----:B------:R-:W-:Y:S02]  /*0120*/  IMAD.MOV.U32 R7, RZ, RZ, 0x1 ;  /* 0x00000001ff077424 */ /* 0x000fe400078e00ff */
[----:B------:R-:W-:Y:S02]  /*0130*/  IMAD.MOV.U32 R5, RZ, RZ, 0xff ;  /* 0x000000ffff057424 */ /* 0x000fe400078e00ff */
[----:B------:R-:W-:Y:S04]  /*0140*/  DEPBAR.LE SB1, 0x36 ;  /* 0x00009d800000791a */ /* 0x000fe80000000000 */
[----:B------:R-:W1:Y:S02]  /*0150*/  UTCATOMSWS.FIND_AND_SET.ALIGN UP1, UR5, UR5 ;  /* 0x00000005000575e3 */ /* 0x000e640008020800 */
[----:B-1----:R-:W-:-:S04]  /*0160*/  PLOP3.LUT P0, PT, PT, PT, UP1, 0x80, 0x8 ;  /* 0x000000000008781c */ /* 0x002fc80003f0f018 */
[----:B------:R-:W-:-:S04]  /*0170*/  SEL R0, RZ, 0xffffffff, !P0 ;  /* 0xffffffffff007807 */ /* 0x000fc80004000000 */
[----:B------:R-:W-:Y:S01]  /*0180*/  ISETP.NE.AND P0, PT, R0, RZ, PT ;  /* 0x000000ff0000720c */ /* 0x000fe20003f05270 */
[----:B------:R-:W-:-:S12]  /*0190*/  IMAD.U32 R0, RZ, RZ, UR5 ;  /* 0x00000005ff007e24 */ /* 0x000fd8000f8e00ff */
[----:B------:R-:W-:Y:S05]  /*01a0*/  @P0 BRA `(.L_x_3) ;  /* 0x0000000000240947 */ /* 0x000fea0003800000 */
.L_x_4:
[----:B------:R-:W-:Y:S05]  /*01b0*/  NANOSLEEP 0x64 ;  /* 0x000000640000795d */ /* 0x000fea0003800000 */
[----:B------:R-:W-:-:S05]  /*01c0*/  UMOV UR5, 0x8 ;  /* 0x0000000800057882 */ /* 0x000fca0000000000 */
[----:B------:R-:W-:Y:S04]  /*01d0*/  DEPBAR.LE SB1, 0x36 ;  /* 0x00009d800000791a */ /* 0x000fe80000000000 */
[----:B------:R-:W1:Y:S02]  /*01e0*/  UTCATOMSWS.FIND_AND_SET.ALIGN UP1, UR5, UR5 ;  /* 0x00000005000575e3 */ /* 0x000e640008020800 */
[----:B-1----:R-:W-:-:S04]  /*01f0*/  PLOP3.LUT P0, PT, PT, PT, UP1, 0x80, 0x8 ;  /* 0x000000000008781c */ /* 0x002fc80003f0f018 */
[----:B------:R-:W-:-:S04]  /*0200*/  SEL R0, RZ, 0xffffffff, !P0 ;  /* 0xffffffffff007807 */ /* 0x000fc80004000000 */
[----:B------:R-:W-:Y:S01]  /*0210*/  ISETP.NE.AND P0, PT, R0, RZ, PT ;  /* 0x000000ff0000720c */ /* 0x000fe20003f05270 */
[----:B------:R-:W-:-:S12]  /*0220*/  IMAD.U32 R0, RZ, RZ, UR5 ;  /* 0x00000005ff007e24 */ /* 0x000fd8000f8e00ff */
[----:B------:R-:W-:Y:S05]  /*0230*/  @!P0 BRA `(.L_x_4) ;  /* 0xfffffffc00dc8947 */ /* 0x000fea000383ffff */
.L_x_3:
[C---:B------:R-:W-:Y:S01]  /*0240*/  VIADD R4, R0.reuse, 0x10 ;  /* 0x0000001000047836 */ /* 0x040fe20000000000 */
[----:B------:R-:W-:Y:S01]  /*0250*/  UMOV UR5, 0x50 ;  /* 0x0000005000057882 */ /* 0x000fe20000000000 */
[----:B------:R-:W-:Y:S01]  /*0260*/  SHF.L.U32 R2, R5, R0, RZ ;  /* 0x0000000005027219 */ /* 0x000fe200000006ff */
[----:B------:R-:W-:Y:S01]  /*0270*/  ULEA UR5, UR6, UR5, 0x18 ;  /* 0x0000000506057291 */ /* 0x000fe2000f8ec0ff */
[----:B------:R-:W-:Y:S01]  /*0280*/  IMAD.SHL.U32 R0, R0, 0x20, RZ ;  /* 0x0000002000007824 */ /* 0x000fe200078e00ff */
[----:B------:R-:W-:-:S04]  /*0290*/  SHF.L.U32 R5, R7, R4, RZ ;  /* 0x0000000407057219 */ /* 0x000fc800000006ff */
[----:B------:R-:W-:-:S05]  /*02a0*/  LOP3.LUT R2, R5, R2, RZ, 0xfc, !PT ;  /* 0x0000000205027212 */ /* 0x000fca00078efcff */
[----:B------:R1:W-:Y:S04]  /*02b0*/  ATOMS.OR RZ, [UR5], R2 ;  /* 0x00000002ffff798c */ /* 0x0003e8000b000005 */
[----:B------:R1:W-:Y:S01]  /*02c0*/  STS [UR4], R0 ;  /* 0x00000000ff007988 */ /* 0x0003e20008000804 */
[----:B------:R-:W-:Y:S05]  /*02d0*/  BRA `(.L_x_2) ;  /* 0x0000000000107947 */ /* 0x000fea0003800000 */
.L_x_1:
[----:B------:R-:W-:Y:S01]  /*02e0*/  IMAD.MOV.U32 R0, RZ, RZ, -0x1 ;  /* 0xffffffffff007424 */ /* 0x000fe200078e00ff */
[----:B------:R-:W-:-:S04]  /*02f0*/  MOV R4, 0x320 ;  /* 0x0000032000047802 */ /* 0x000fc80000000f00 */
[----:B------:R1:W-:Y:S03]  /*0300*/  STS [UR4], R0 ;  /* 0x00000000ff007988 */ /* 0x0003e60008000804 */
[----:B-1----:R-:W-:Y:S05]  /*0310*/  CALL.REL.NOINC `($__internal_1_$__cuda_sm10x_tcgen05_guardrail_trap_phase_invalid_during_alloc) ;  /* 0x000001fc00787944 */ /* 0x002fea0003c00000 */
.L_x_2:
[----:B------:R-:W-:Y:S05]  /*0320*/  WARPSYNC.ALL ;  /* 0x0000000000007948 */ /* 0x000fea0003800000 */
[----:B------:R-:W-:Y:S01]  /*0330*/  NOP ;  /* 0x0000000000007918 */ /* 0x000fe20000000000 */
.L_x_0:
[----:B------:R-:W2:Y:S08]  /*0340*/  LDC.64 R106, c[0x0][0x398] ;  /* 0x0000e600ff6a7b82 */ /* 0x000eb00000000a00 */
[----:B------:R-:W3:Y:S02]  /*0350*/  S2UR UR5, SR_CgaSize ;  /* 0x00000000000579c3 */ /* 0x000ee40000008a00 */
[----:B---3--:R-:W-:-:S12]  /*0360*/  UIMAD UR5, UR5, -0xa0, URZ ;  /* 0xffffff60050578a4 */ /* 0x008fd8000f8e02ff */
[----:B------:R-:W3:Y:S01]  /*0370*/  LDCU UR5, c[0x0][UR5+0x2b0] ;  /* 0x00005600050577ac */ /* 0x000ee20008000800 */
[----:B------:R-:W4:Y:S01]  /*0380*/  LDCU UR6, c[0x0][0x3b0] ;  /* 0x00007600ff0677ac */ /* 0x000f220008000800 */
[----:B------:R-:W5:Y:S01]  /*0390*/  S2UR UR4, SR_CTAID.X ;  /* 0x00000000000479c3 */ /* 0x000f620000002500 */
[----:B------:R-:W1:Y:S01]  /*03a0*/  LDCU.128 UR12, c[0x0][0x380] ;  /* 0x00007000ff0c77ac */ /* 0x000e620008000c00 */
[----:B------:R-:W-:Y:S01]  /*03b0*/  UMOV UR9, 0x400 ;  /* 0x0000040000097882 */ /* 0x000fe20000000000 */
[----:B------:R-:W1:Y:S02]  /*03c0*/  LDCU.64 UR22, c[0x0][0x358] ;  /* 0x00006b00ff1677ac */ /* 0x000e640008000a00 */
[----:B-12---:R-:W-:-:S05]  /*03d0*/  VIADD R0, R107, 0x3f ;  /* 0x0000003f6b007836 */ /* 0x006fca0000000000 */
[----:B------:R-:W-:Y:S02]  /*03e0*/  SHF.R.S32.HI R5, RZ, 0x1f, R0 ;  /* 0x0000001fff057819 */ /* 0x000fe40000011400 */
[----:B-----5:R-:W-:Y:S02]  /*03f0*/  I2FP.F32.U32 R6, UR4 ;  /* 0x0000000400067c45 */ /* 0x020fe40008201000 */
[----:B------:R-:W-:-:S03]  /*0400*/  LEA.HI R5, R5, R0, RZ, 0x6 ;  /* 0x0000000005057211 */ /* 0x000fc600078f30ff */
[----:B---3--:R-:W-:Y:S01]  /*0410*/  FMUL R6, R6, UR5 ;  /* 0x0000000506067c20 */ /* 0x008fe20008400000 */
[----:B------:R-:W-:Y:S01]  /*0420*/  SHF.R.S32.HI R5, RZ, 0x6, R5 ;  /* 0x00000006ff057819 */ /* 0x000fe20000011405 */
[----:B------:R-:W1:Y:S02]  /*0430*/  S2UR UR5, SR_CgaCtaId ;  /* 0x00000000000579c3 */ /* 0x000e640000008800 */
[----:B------:R-:W-:Y:S02]  /*0440*/  F2I.U32.TRUNC.NTZ R9, R6 ;  /* 0x0000000600097305 */ /* 0x000fe4000020f000 */
[----:B------:R-:W-:-:S05]  /*0450*/  IMAD.SHL.U32 R2, R5, 0x8, RZ ;  /* 0x0000000805027824 */ /* 0x000fca00078e00ff */
[----:B------:R-:W-:-:S04]  /*0460*/  IABS R7, R2 ;  /* 0x0000000200077213 */ /* 0x000fc80000000000 */
[----:B------:R-:W2:Y:S01]  /*0470*/  I2F.RP R0, R7 ;  /* 0x0000000700007306 */ /* 0x000ea20000209400 */
[----:B-1----:R-:W-:Y:S02]  /*0480*/  USHF.L.U32 UR4, UR5, 0x7, URZ ;  /* 0x0000000705047899 */ /* 0x002fe400080006ff */
[----:B------:R-:W-:-:S05]  /*0490*/  ULEA UR9, UR5, UR9, 0x18 ;  /* 0x0000000905097291 */ /* 0x000fca000f8ec0ff */
[----:B--2---:R-:W1:Y:S01]  /*04a0*/  MUFU.RCP R0, R0 ;  /* 0x0000000000007308 */ /* 0x004e620000001000 */
[----:B------:R-:W-:Y:S01]  /*04b0*/  ULOP3.LUT UR4, UR4, 0x180, URZ, 0xc0, !UPT ;  /* 0x0000018004047892 */ /* 0x000fe2000f8ec0ff */
[----:B-1----:R-:W-:Y:S01]  /*04c0*/  VIADD R4, R0, 0xffffffe ;  /* 0x0ffffffe00047836 */ /* 0x002fe20000000000 */
[----:B------:R-:W-:-:S05]  /*04d0*/  IABS R0, R9 ;  /* 0x0000000900007213 */ /* 0x000fca0000000000 */
[----:B------:R1:W2:Y:S02]  /*04e0*/  F2I.FTZ.U32.TRUNC.NTZ R5, R4 ;  /* 0x0000000400057305 */ /* 0x0002a4000021f000 */
[----:B-1----:R-:W-:Y:S01]  /*04f0*/  IMAD.MOV.U32 R4, RZ, RZ, RZ ;  /* 0x000000ffff047224 */ /* 0x002fe200078e00ff */
[----:B--2---:R-:W-:-:S05]  /*0500*/  IADD3 R8, PT, PT, RZ, -R5, RZ ;  /* 0x80000005ff087210 */ /* 0x004fca0007ffe0ff */
[----:B------:R-:W-:Y:S01]  /*0510*/  IMAD R11, R8, R7, RZ ;  /* 0x00000007080b7224 */ /* 0x000fe200078e02ff */
[----:B------:R-:W-:-:S03]  /*0520*/  IABS R8, R2 ;  /* 0x0000000200087213 */ /* 0x000fc60000000000 */
[----:B------:R-:W-:-:S04]  /*0530*/  IMAD.HI.U32 R5, R5, R11, R4 ;  /* 0x0000000b05057227 */ /* 0x000fc800078e0004 */
[----:B------:R-:W-:Y:S02]  /*0540*/  IMAD.MOV R4, RZ, RZ, -R8 ;  /* 0x000000ffff047224 */ /* 0x000fe400078e0a08 */
[----:B------:R-:W-:-:S04]  /*0550*/  IMAD.HI.U32 R5, R5, R0, RZ ;  /* 0x0000000005057227 */ /* 0x000fc800078e00ff */
[----:B------:R-:W-:Y:S01]  /*0560*/  IMAD R0, R5, R4, R0 ;  /* 0x0000000405007224 */ /* 0x000fe200078e0200 */
[----:B------:R-:W-:Y:S04]  /*0570*/  BAR.SYNC.DEFER_BLOCKING 0x0 ;  /* 0x0000000000007b1d */ /* 0x000fe80000010000 */
[----:B------:R-:W-:-:S13]  /*0580*/  ISETP.GT.U32.AND P1, PT, R7, R0, PT ;  /* 0x000000000700720c */ /* 0x000fda0003f24070 */
[----:B------:R-:W-:Y:S02]  /*0590*/  @!P1 IMAD.IADD R0, R0, 0x1, -R7 ;  /* 0x0000000100009824 */ /* 0x000fe400078e0a07 */
[----:B------:R-:W-:Y:S01]  /*05a0*/  @!P1 VIADD R5, R5, 0x1 ;  /* 0x0000000105059836 */ /* 0x000fe20000000000 */
[----:B------:R-:W-:Y:S02]  /*05b0*/  ISETP.NE.AND P1, PT, R2, RZ, PT ;  /* 0x000000ff0200720c */ /* 0x000fe40003f25270 */
[----:B------:R-:W-:Y:S02]  /*05c0*/  ISETP.GE.U32.AND P0, PT, R0, R7, PT ;  /* 0x000000070000720c */ /* 0x000fe40003f06070 */
[----:B------:R-:W-:-:S04]  /*05d0*/  LOP3.LUT R0, R9, R2, RZ, 0x3c, !PT ;  /* 0x0000000209007212 */ /* 0x000fc800078e3cff */
[----:B------:R-:W-:Y:S01]  /*05e0*/  ISETP.GE.AND P2, PT, R0, RZ, PT ;  /* 0x000000ff0000720c */ /* 0x000fe20003f46270 */
[----:B------:R-:W-:-:S06]  /*05f0*/  VIADD R0, R106, 0x1ff ;  /* 0x000001ff6a007836 */ /* 0x000fcc0000000000 */
[----:B------:R-:W-:-:S04]  /*0600*/  @P0 VIADD R5, R5, 0x1 ;  /* 0x0000000105050836 */ /* 0x000fc80000000000 */
[----:B------:R-:W-:Y:S01]  /*0610*/  IMAD.MOV.U32 R4, RZ, RZ, R5 ;  /* 0x000000ffff047224 */ /* 0x000fe200078e0005 */
[----:B------:R-:W-:-:S03]  /*0620*/  SHF.R.S32.HI R5, RZ, 0x1f, R0 ;  /* 0x0000001fff057819 */ /* 0x000fc60000011400 */
[----:B------:R-:W-:Y:S01]  /*0630*/  @!P2 IMAD.MOV R4, RZ, RZ, -R4 ;  /* 0x000000ffff04a224 */ /* 0x000fe200078e0a04 */
[----:B------:R-:W-:Y:S02]  /*0640*/  @!P1 LOP3.LUT R4, RZ, R2, RZ, 0x33, !PT ;  /* 0x00000002ff049212 */ /* 0x000fe400078e33ff */
[----:B------:R-:W-:-:S03]  /*0650*/  LEA.HI R5, R5, R0, RZ, 0x9 ;  /* 0x0000000005057211 */ /* 0x000fc600078f48ff */
[----:B------:R-:W-:Y:S02]  /*0660*/  IMAD.SHL.U32 R12, R4, 0x8, RZ ;  /* 0x00000008040c7824 */ /* 0x000fe400078e00ff */
[----:B------:R-:W-:-:S03]  /*0670*/  IMAD.MOV R4, RZ, RZ, -R4 ;  /* 0x000000ffff047224 */ /* 0x000fc600078e0a04 */
[----:B------:R-:W-:Y:S01]  /*0680*/  LEA.HI.SX32 R5, R5, -R12, 0x17 ;  /* 0x8000000c05057211 */ /* 0x000fe200078fbaff */
[----:B------:R-:W-:Y:S01]  /*0690*/  IMAD R14, R2, R4, R9 ;  /* 0x00000004020e7224 */ /* 0x000fe200078e0209 */
[----:B------:R-:W-:Y:S02]  /*06a0*/  IABS R4, R107 ;  /* 0x0000006b00047213 */ /* 0x000fe40000000000 */
[----:B------:R-:W-:Y:S02]  /*06b0*/  VIMNMX R13, PT, PT, R5, 0x8, PT ;  /* 0x00000008050d7848 */ /* 0x000fe40003fe0100 */
[----:B------:R-:W-:Y:S01]  /*06c0*/  IABS R5, R106 ;  /* 0x0000006a00057213 */ /* 0x000fe20000000000 */
[----:B------:R-:W-:Y:S01]  /*06d0*/  I2F.RP R10, R4 ;  /* 0x00000004000a7306 */ /* 0x000fe20000209400 */
[----:B------:R-:W-:-:S07]  /*06e0*/  IABS R11, R13 ;  /* 0x0000000d000b7213 */ /* 0x000fce0000000000 */
[----:B------:R-:W1:Y:S08]  /*06f0*/  I2F.RP R0, R11 ;  /* 0x0000000b00007306 */ /* 0x000e700000209400 */
[----:B------:R-:W2:Y:S08]  /*0700*/  I2F.RP R2, R5 ;  /* 0x0000000500027306 */ /* 0x000eb00000209400 */
[----:B-1----:R-:W1:Y:S08]  /*0710*/  MUFU.RCP R0, R0 ;  /* 0x0000000000007308 */ /* 0x002e700000001000 */
[----:B--2---:R-:W-:Y:S08]  /*0720*/  MUFU.RCP R2, R2 ;  /* 0x0000000200027308 */ /* 0x004ff00000001000 */
[----:B------:R-:W-:Y:S01]  /*0730*/  MUFU.RCP R10, R10 ;  /* 0x0000000a000a7308 */ /* 0x000fe20000001000 */
[----:B-1----:R-:W-:Y:S01]  /*0740*/  VIADD R6, R0, 0xffffffe ;  /* 0x0ffffffe00067836 */ /* 0x002fe20000000000 */
[----:B------:R-:W-:-:S06]  /*0750*/  IABS R0, R14 ;  /* 0x0000000e00007213 */ /* 0x000fcc0000000000 */
[----:B------:R1:W2:Y:S02]  /*0760*/  F2I.FTZ.U32.TRUNC.NTZ R7, R6 ;  /* 0x0000000600077305 */ /* 0x0002a4000021f000 */
[----:B-1----:R-:W-:Y:S01]  /*0770*/  IMAD.MOV.U32 R6, RZ, RZ, RZ ;  /* 0x000000ffff067224 */ /* 0x002fe200078e00ff */
[----:B--2---:R-:W-:-:S05]  /*0780*/  IADD3 R8, PT, PT, RZ, -R7, RZ ;  /* 0x80000007ff087210 */ /* 0x004fca0007ffe0ff */
[----:B------:R-:W-:Y:S01]  /*0790*/  IMAD R9, R8, R11, RZ ;  /* 0x0000000b08097224 */ /* 0x000fe200078e02ff */
[----:B------:R-:W-:-:S03]  /*07a0*/  IABS R8, R13 ;  /* 0x0000000d00087213 */ /* 0x000fc60000000000 */
[----:B------:R-:W-:-:S04]  /*07b0*/  IMAD.HI.U32 R6, R7, R9, R6 ;  /* 0x0000000907067227 */ /* 0x000fc800078e0006 */
[----:B------:R-:W-:Y:S02]  /*07c0*/  IMAD.MOV.U32 R7, RZ, RZ, R0 ;  /* 0x000000ffff077224 */ /* 0x000fe400078e0000 */
[----:B------:R-:W-:Y:S02]  /*07d0*/  IMAD.MOV R0, RZ, RZ, -R8 ;  /* 0x000000ffff007224 */ /* 0x000fe400078e0a08 */
[----:B------:R-:W-:-:S04]  /*07e0*/  IMAD.HI.U32 R6, R6, R7, RZ ;  /* 0x0000000706067227 */ /* 0x000fc800078e00ff */
[----:B------:R-:W-:Y:S02]  /*07f0*/  IMAD R0, R6, R0, R7 ;  /* 0x0000000006007224 */ /* 0x000fe400078e0207 */
[----:B------:R-:W-:Y:S02]  /*0800*/  VIADD R7, R2, 0xffffffe ;  /* 0x0ffffffe02077836 */ /* 0x000fe40000000000 */
[----:B------:R-:W-:Y:S01]  /*0810*/  VIADD R8, R10, 0xffffffe ;  /* 0x0ffffffe0a087836 */ /* 0x000fe20000000000 */
[----:B------:R-:W-:-:S03]  /*0820*/  ISETP.GT.U32.AND P1, PT, R11, R0, PT ;  /* 0x000000000b00720c */ /* 0x000fc60003f24070 */
[----:B------:R-:W-:Y:S08]  /*0830*/  F2I.FTZ.U32.TRUNC.NTZ R7, R7 ;  /* 0x0000000700077305 */ /* 0x000ff0000021f000 */
[----:B------:R1:W2:Y:S02]  /*0840*/  F2I.FTZ.U32.TRUNC.NTZ R9, R8 ;  /* 0x0000000800097305 */ /* 0x0002a4000021f000 */
[----:B------:R-:W-:-:S02]  /*0850*/  @!P1 IMAD.IADD R0, R0, 0x1, -R11 ;  /* 0x0000000100009824 */ /* 0x000fc400078e0a0b */
[----:B------:R-:W-:Y:S01]  /*0860*/  @!P1 VIADD R6, R6, 0x1 ;  /* 0x0000000106069836 */ /* 0x000fe20000000000 */
[----:B------:R-:W-:Y:S02]  /*0870*/  ISETP.NE.AND P1, PT, R13, RZ, PT ;  /* 0x000000ff0d00720c */ /* 0x000fe40003f25270 */
[----:B------:R-:W-:Y:S02]  /*0880*/  ISETP.GE.U32.AND P0, PT, R0, R11, PT ;  /* 0x0000000b0000720c */ /* 0x000fe40003f06070 */
[----:B------:R-:W-:Y:S01]  /*0890*/  LOP3.LUT R0, R14, R13, RZ, 0x3c, !PT ;  /* 0x0000000d0e007212 */ /* 0x000fe200078e3cff */
[----:B-1----:R-:W-:-:S03]  /*08a0*/  IMAD.MOV.U32 R8, RZ, RZ, RZ ;  /* 0x000000ffff087224 */ /* 0x002fc600078e00ff */
[----:B------:R-:W-:Y:S02]  /*08b0*/  ISETP.GE.AND P2, PT, R0, RZ, PT ;  /* 0x000000ff0000720c */ /* 0x000fe40003f46270 */
[----:B--2---:R-:W-:-:S05]  /*08c0*/  IADD3 R15, PT, PT, RZ, -R9, RZ ;  /* 0x80000009ff0f7210 */ /* 0x004fca0007ffe0ff */
[----:B------:R-:W-:-:S04]  /*08d0*/  @P0 VIADD R6, R6, 0x1 ;  /* 0x0000000106060836 */ /* 0x000fc80000000000 */
[----:B------:R-:W-:Y:S02]  /*08e0*/  IMAD.MOV.U32 R2, RZ, RZ, R6 ;  /* 0x000000ffff027224 */ /* 0x000fe400078e0006 */
[----:B------:R-:W-:Y:S02]  /*08f0*/  IMAD.MOV R6, RZ, RZ, -R7 ;  /* 0x000000ffff067224 */ /* 0x000fe400078e0a07 */
[----:B------:R-:W-:Y:S01]  /*0900*/  @!P2 IMAD.MOV R2, RZ, RZ, -R2 ;  /* 0x000000ffff02a224 */ /* 0x000fe200078e0a02 */
[----:B------:R-:W-:Y:S01]  /*0910*/  @!P1 LOP3.LUT R2, RZ, R13, RZ, 0x33, !PT ;  /* 0x0000000dff029212 */ /* 0x000fe200078e33ff */
[----:B------:R-:W-:Y:S02]  /*0920*/  IMAD R11, R6, R5, RZ ;  /* 0x00000005060b7224 */ /* 0x000fe400078e02ff */
[----:B------:R-:W-:Y:S02]  /*0930*/  IMAD.MOV.U32 R6, RZ, RZ, RZ ;  /* 0x000000ffff067224 */ /* 0x000fe400078e00ff */
[----:B------:R-:W-:-:S02]  /*0940*/  IMAD.MOV R0, RZ, RZ, -R2 ;  /* 0x000000ffff007224 */ /* 0x000fc400078e0a02 */
[----:B------:R-:W-:Y:S02]  /*0950*/  IMAD.SHL.U32 R2, R2, 0x40, RZ ;  /* 0x0000004002027824 */ /* 0x000fe400078e00ff */
[----:B------:R-:W-:Y:S02]  /*0960*/  IMAD R0, R13, R0, R14 ;  /* 0x000000000d007224 */ /* 0x000fe400078e020e */
[----:B------:R-:W-:Y:S01]  /*0970*/  IMAD R13, R15, R4, RZ ;  /* 0x000000040f0d7224 */ /* 0x000fe200078e02ff */
[C---:B------:R-:W-:Y:S01]  /*0980*/  IADD3 R114, PT, PT, R2.reuse, 0x10, RZ ;  /* 0x0000001002727810 */ /* 0x040fe20007ffe0ff */
[C---:B------:R-:W-:Y:S01]  /*0990*/  VIADD R140, R2.reuse, 0x2 ;  /* 0x00000002028c7836 */ /* 0x040fe20000000000 */
[C---:B------:R-:W-:Y:S01]  /*09a0*/  IADD3 R98, PT, PT, R2.reuse, 0x17, RZ ;  /* 0x0000001702627810 */ /* 0x040fe20007ffe0ff */
[----:B------:R-:W-:Y:S01]  /*09b0*/  IMAD.HI.U32 R7, R7, R11, R6 ;  /* 0x0000000b07077227 */ /* 0x000fe200078e0006 */
[----:B------:R-:W-:Y:S02]  /*09c0*/  IABS R41, R114 ;  /* 0x0000007200297213 */ /* 0x000fe40000000000 */
[----:B------:R-:W-:Y:S01]  /*09d0*/  IABS R17, R140 ;  /* 0x0000008c00117213 */ /* 0x000fe20000000000 */
[C---:B------:R-:W-:Y:S01]  /*09e0*/  VIADD R141, R2.reuse, 0x1 ;  /* 0x00000001028d7836 */ /* 0x040fe20000000000 */
[----:B------:R-:W-:Y:S01]  /*09f0*/  IABS R55, R98 ;  /* 0x0000006200377213 */ /* 0x000fe20000000000 */
[C---:B------:R-:W-:Y:S01]  /*0a00*/  VIADD R138, R2.reuse, 0x4 ;  /* 0x00000004028a7836 */ /* 0x040fe20000000000 */
[C---:B------:R-:W-:Y:S01]  /*0a10*/  IADD3 R52, PT, PT, R2.reuse, 0x2e, RZ ;  /* 0x0000002e02347810 */ /* 0x040fe20007ffe0ff */
[----:B------:R-:W-:Y:S01]  /*0a20*/  IMAD.HI.U32 R6, R9, R13, R8 ;  /* 0x0000000d09067227 */ /* 0x000fe200078e0008 */
[----:B------:R-:W-:Y:S01]  /*0a30*/  IABS R13, R2 ;  /* 0x00000002000d7213 */ /* 0x000fe20000000000 */
[----:B------:R-:W-:Y:S01]  /*0a40*/  STL [R1+0x68c], R141 ;  /* 0x00068c8d01007387 */ /* 0x000fe20000100800 */
[----:B------:R-:W-:Y:S01]  /*0a50*/  IABS R15, R141 ;  /* 0x0000008d000f7213 */ /* 0x000fe20000000000 */
[----:B------:R-:W-:Y:S01]  /*0a60*/  VIADD R139, R2, 0x3 ;  /* 0x00000003028b7836 */ /* 0x000fe20000000000 */
[----:B------:R-:W-:Y:S01]  /*0a70*/  IABS R21, R138 ;  /* 0x0000008a00157213 */ /* 0x000fe20000000000 */
[----:B------:R-:W-:Y:S01]  /*0a80*/  IMAD.IADD R8, R12, 0x1, R0 ;  /* 0x000000010c087824 */ /* 0x000fe200078e0200 */
[----:B------:R-:W-:Y:S01]  /*0a90*/  IABS R101, R52 ;  /* 0x0000003400657213 */ /* 0x000fe20000000000 */
[----:B------:R-:W-:Y:S01]  /*0aa0*/  IMAD.HI.U32 R10, R6, R17, RZ ;  /* 0x00000011060a7227 */ /* 0x000fe200078e00ff */
[----:B------:R-:W-:Y:S01]  /*0ab0*/  IABS R19, R139 ;  /* 0x0000008b00137213 */ /* 0x000fe20000000000 */
[----:B------:R-:W-:Y:S01]  /*0ac0*/  STL [R1+0x688], R140 ;  /* 0x0006888c01007387 */ /* 0x000fe20000100800 */
[----:B------:R-:W-:Y:S01]  /*0ad0*/  IADD3 R38, PT, PT, R2, 0x35, RZ ;  /* 0x0000003502267810 */ /* 0x000fe20007ffe0ff */
[----:B------:R-:W-:Y:S01]  /*0ae0*/  IMAD.HI.U32 R0, R6, R13, RZ ;  /* 0x0000000d06007227 */ /* 0x000fe200078e00ff */
[----:B------:R-:W-:Y:S01]  /*0af0*/  IADD3 R10, PT, PT, -R10, RZ, RZ ;  /* 0x000000ff0a0a7210 */ /* 0x000fe20007ffe1ff */
[----:B------:R-:W-:Y:S01]  /*0b00*/  STL [R1+0x780], R139 ;  /* 0x0007808b01007387 */ /* 0x000fe20000100800 */
[----:B------:R-:W-:Y:S01]  /*0b10*/  IABS R119, R38 ;  /* 0x0000002600777213 */ /* 0x000fe20000000000 */
[----:B------:R-:W-:Y:S01]  /*0b20*/  IMAD.HI.U32 R9, R6, R15, RZ ;  /* 0x0000000f06097227 */ /* 0x000fe200078e00ff */
[----:B------:R-:W-:Y:S01]  /*0b30*/  LEA R111, R8, UR4, 0x9 ;  /* 0x00000004086f7c11 */ /* 0x000fe2000f8e48ff */
[----:B------:R-:W-:Y:S01]  /*0b40*/  STL [R1+0x77c], R138 ;  /* 0x00077c8a01007387 */ /* 0x000fe20000100800 */
[----:B------:R-:W-:Y:S01]  /*0b50*/  IADD3 R18, PT, PT, R2, 0x3e, RZ ;  /* 0x0000003e02127810 */ /* 0x000fe20007ffe0ff */
[C---:B------:R-:W-:Y:S01]  /*0b60*/  IMAD.HI.U32 R12, R6.reuse, R21, RZ ;  /* 0x00000015060c7227 */ /* 0x040fe200078e00ff */
[----:B------:R-:W1:Y:S02]  /*0b70*/  LDCU UR4, c[0x0][0x3a4] ;  /* 0x00007480ff0477ac */ /* 0x000e640008000800 */
[----:B------:R-:W-:Y:S01]  /*0b80*/  IABS R135, R18 ;  /* 0x0000001200877213 */ /* 0x000fe20000000000 */
[----:B------:R-:W-:-:S04]  /*0b90*/  IMAD.HI.U32 R11, R6, R19, RZ ;  /* 0x00000013060b7227 */ /* 0x000fc800078e00ff */
[----:B------:R-:W-:Y:S02]  /*0ba0*/  IMAD.MOV R0, RZ, RZ, -R0 ;  /* 0x000000ffff007224 */ /* 0x000fe400078e0a00 */
[----:B------:R-:W-:Y:S02]  /*0bb0*/  IMAD.MOV R14, RZ, RZ, -R9 ;  /* 0x000000ffff0e7224 */ /* 0x000fe400078e0a09 */
[----:B------:R-:W-:Y:S02]  /*0bc0*/  IMAD.MOV R12, RZ, RZ, -R12 ;  /* 0x000000ffff0c7224 */ /* 0x000fe400078e0a0c */
[C---:B------:R-:W-:Y:S02]  /*0bd0*/  VIADD R134, R2.reuse, 0x6 ;  /* 0x0000000602867836 */ /* 0x040fe40000000000 */
[----:B------:R-:W-:Y:S02]  /*0be0*/  IMAD.MOV R16, RZ, RZ, -R11 ;  /* 0x000000ffff107224 */ /* 0x000fe400078e0a0b */
[----:B------:R-:W-:-:S02]  /*0bf0*/  VIADD R136, R2, 0x5 ;  /* 0x0000000502887836 */ /* 0x000fc40000000000 */
[C---:B------:R-:W-:Y:S02]  /*0c00*/  IMAD R9, R4.reuse, R0, R13 ;  /* 0x0000000004097224 */ /* 0x040fe400078e020d */
[C---:B------:R-:W-:Y:S01]  /*0c10*/  IMAD R13, R4.reuse, R10, R17 ;  /* 0x0000000a040d7224 */ /* 0x040fe200078e0211 */
[----:B------:R2:W-:Y:S01]  /*0c20*/  STL [R1+0x778], R136 ;  /* 0x0007788801007387 */ /* 0x0005e20000100800 */
[C---:B------:R-:W-:Y:S01]  /*0c30*/  IMAD R11, R4.reuse, R14, R15 ;  /* 0x0000000e040b7224 */ /* 0x040fe200078e020f */
[C---:B------:R-:W-:Y:S01]  /*0c40*/  ISETP.GT.U32.AND P1, PT, R4.reuse, R9, PT ;  /* 0x000000090400720c */ /* 0x040fe20003f24070 */
[C---:B------:R-:W-:Y:S01]  /*0c50*/  IMAD R17, R4.reuse, R12, R21 ;  /* 0x0000000c04117224 */ /* 0x040fe200078e0215 */
[----:B------:R-:W-:Y:S01]  /*0c60*/  IABS R21, R134 ;  /* 0x0000008600157213 */ /* 0x000fe20000000000 */
[----:B------:R-:W-:Y:S01]  /*0c70*/  IMAD R15, R4, R16, R19 ;  /* 0x00000010040f7224 */ /* 0x000fe200078e0213 */
[----:B------:R-:W-:Y:S01]  /*0c80*/  IABS R19, R136 ;  /* 0x0000008800137213 */ /* 0x000fe20000000000 */
[----:B------:R-:W-:Y:S01]  /*0c90*/  VIADD R130, R2, 0x8 ;  /* 0x0000000802827836 */ /* 0x000fe20000000000 */
[----:B------:R-:W-:Y:S01]  /*0ca0*/  ISETP.GT.U32.AND P3, PT, R4, R13, PT ;  /* 0x0000000d0400720c */ /* 0x000fe20003f64070 */
[----:B------:R-:W-:Y:S01]  /*0cb0*/  VIADD R124, R2, 0xb ;  /* 0x0000000b027c7836 */ /* 0x000fe20000000000 */
[----:B------:R-:W-:Y:S01]  /*0cc0*/  ISETP.GT.U32.AND P5, PT, R4, R17, PT ;  /* 0x000000110400720c */ /* 0x000fe20003fa4070 */
[----:B------:R-:W-:Y:S01]  /*0cd0*/  IMAD.HI.U32 R10, R6, R21, RZ ;  /* 0x00000015060a7227 */ /* 0x000fe200078e00ff */
[----:B------:R-:W-:Y:S01]  /*0ce0*/  IABS R25, R130 ;  /* 0x0000008200197213 */ /* 0x000fe20000000000 */
[----:B------:R-:W-:Y:S01]  /*0cf0*/  STL [R1+0x774], R134 ;  /* 0x0007748601007387 */ /* 0x000fe20000100800 */
[----:B------:R-:W-:Y:S01]  /*0d00*/  IABS R31, R124 ;  /* 0x0000007c001f7213 */ /* 0x000fe20000000000 */
[----:B------:R-:W-:-:S02]  /*0d10*/  VIADD R126, R2, 0xa ;  /* 0x0000000a027e7836 */ /* 0x000fc40000000000 */
[----:B------:R-:W-:-:S03]  /*0d20*/  IMAD.HI.U32 R0, R6, R19, RZ ;  /* 0x0000001306007227 */ /* 0x000fc600078e00ff */
[----:B------:R-:W-:Y:S01]  /*0d30*/  IABS R29, R126 ;  /* 0x0000007e001d7213 */ /* 0x000fe20000000000 */
[----:B------:R-:W-:Y:S02]  /*0d40*/  IMAD.MOV R10, RZ, RZ, -R10 ;  /* 0x000000ffff0a7224 */ /* 0x000fe400078e0a0a */
[----:B------:R-:W-:Y:S02]  /*0d50*/  IMAD.MOV R0, RZ, RZ, -R0 ;  /* 0x000000ffff007224 */ /* 0x000fe400078e0a00 */
[C---:B------:R-:W-:Y:S02]  /*0d60*/  VIADD R132, R2.reuse, 0x7 ;  /* 0x0000000702847836 */ /* 0x040fe40000000000 */
[----:B------:R-:W-:Y:S02]  /*0d70*/  VIADD R120, R2, 0xd ;  /* 0x0000000d02787836 */ /* 0x000fe40000000000 */
[----:B------:R-:W-:Y:S01]  /*0d80*/  IMAD.HI.U32 R14, R6, R25, RZ ;  /* 0x00000019060e7227 */ /* 0x000fe200078e00ff */
[----:B------:R-:W-:Y:S01]  /*0d90*/  IABS R23, R132 ;  /* 0x0000008400177213 */ /* 0x000fe20000000000 */
[----:B------:R-:W-:Y:S01]  /*0da0*/  STL [R1+0x770], R132 ;  /* 0x0007708401007387 */ /* 0x000fe20000100800 */
[----:B------:R-:W-:Y:S01]  /*0db0*/  IABS R35, R120 ;  /* 0x0000007800237213 */ /* 0x000fe20000000000 */
[----:B------:R-:W-:-:S02]  /*0dc0*/  IMAD R21, R4, R10, R21 ;  /* 0x0000000a04157224 */ /* 0x000fc400078e0215 */
[----:B------:R-:W-:Y:S01]  /*0dd0*/  IMAD R19, R4, R0, R19 ;  /* 0x0000000004137224 */ /* 0x000fe200078e0213 */
[----:B------:R-:W-:Y:S01]  /*0de0*/  STL [R1+0x76c], R130 ;  /* 0x00076c8201007387 */ /* 0x000fe20000100800 */
[----:B------:R-:W-:-:S04]  /*0df0*/  IMAD.HI.U32 R10, R6, R31, RZ ;  /* 0x0000001f060a7227 */ /* 0x000fc800078e00ff */
[----:B------:R-:W-:Y:S02]  /*0e00*/  VIADD R116, R2, 0xf ;  /* 0x0000000f02747836 */ /* 0x000fe40000000000 */
[----:B------:R-:W-:-:S03]  /*0e10*/  IMAD.HI.U32 R0, R6, R29, RZ ;  /* 0x0000001d06007227 */ /* 0x000fc600078e00ff */
[----:B------:R-:W-:Y:S01]  /*0e20*/  IABS R39, R116 ;  /* 0x0000007400277213 */ /* 0x000fe20000000000 */
[----:B------:R-:W-:Y:S02]  /*0e30*/  IMAD.MOV R14, RZ, RZ, -R14 ;  /* 0x000000ffff0e7224 */ /* 0x000fe400078e0a0e */
[----:B------:R-:W-:Y:S02]  /*0e40*/  IMAD.MOV R10, RZ, RZ, -R10 ;  /* 0x000000ffff0a7224 */ /* 0x000fe400078e0a0a */
[----:B------:R-:W-:Y:S02]  /*0e50*/  IMAD.MOV R0, RZ, RZ, -R0 ;  /* 0x000000ffff007224 */ /* 0x000fe400078e0a00 */
[----:B------:R-:W-:Y:S02]  /*0e60*/  IMAD R25, R4, R14, R25 ;  /* 0x0000000e04197224 */ /* 0x000fe400078e0219 */
[C---:B------:R-:W-:Y:S02]  /*0e70*/  VIADD R122, R2.reuse, 0xc ;  /* 0x0000000c027a7836 */ /* 0x040fe40000000000 */
[----:B------:R-:W-:-:S02]  /*0e80*/  VIADD R110, R2, 0x12 ;  /* 0x00000012026e7836 */ /* 0x000fc40000000000 */
[C---:B------:R-:W-:Y:S01]  /*0e90*/  IMAD.HI.U32 R12, R6.reuse, R23, RZ ;  /* 0x00000017060c7227 */ /* 0x040fe200078e00ff */
[----:B------:R-:W-:Y:S02]  /*0ea0*/  IABS R33, R122 ;  /* 0x0000007a00217213 */ /* 0x000fe40000000000 */
[----:B------:R-:W-:Y:S01]  /*0eb0*/  IABS R45, R110 ;  /* 0x0000006e002d7213 */ /* 0x000fe20000000000 */
[----:B------:R-:W-:-:S04]  /*0ec0*/  IMAD.HI.U32 R14, R6, R35, RZ ;  /* 0x00000023060e7227 */ /* 0x000fc800078e00ff */
[----:B------:R-:W-:Y:S02]  /*0ed0*/  IMAD R31, R4, R10, R31 ;  /* 0x0000000a041f7224 */ /* 0x000fe400078e021f */
[----:B------:R-:W-:Y:S02]  /*0ee0*/  VIADD R102, R2, 0x15 ;  /* 0x0000001502667836 */ /* 0x000fe40000000000 */
[----:B------:R-:W-:Y:S02]  /*0ef0*/  IMAD R29, R4, R0, R29 ;  /* 0x00000000041d7224 */ /* 0x000fe400078e021d */
[----:B------:R-:W-:Y:S01]  /*0f00*/  IMAD.HI.U32 R10, R6, R41, RZ ;  /* 0x00000029060a7227 */ /* 0x000fe200078e00ff */
[----:B------:R-:W-:-:S03]  /*0f10*/  IABS R51, R102 ;  /* 0x0000006600337213 */ /* 0x000fc60000000000 */
[----:B------:R-:W-:Y:S02]  /*0f20*/  VIADD R104, R2, 0x14 ;  /* 0x0000001402687836 */ /* 0x000fe40000000000 */
[----:B------:R-:W-:-:S03]  /*0f30*/  IMAD.HI.U32 R0, R6, R39, RZ ;  /* 0x0000002706007227 */ /* 0x000fc600078e00ff */
[----:B------:R-:W-:Y:S01]  /*0f40*/  IABS R49, R104 ;  /* 0x0000006800317213 */ /* 0x000fe20000000000 */
[----:B------:R-:W-:Y:S02]  /*0f50*/  IMAD.MOV R12, RZ, RZ, -R12 ;  /* 0x000000ffff0c7224 */ /* 0x000fe400078e0a0c */
[----:B------:R-:W-:Y:S02]  /*0f60*/  IMAD.MOV R14, RZ, RZ, -R14 ;  /* 0x000000ffff0e7224 */ /* 0x000fe400078e0a0e */
[----:B------:R-:W-:Y:S02]  /*0f70*/  IMAD.MOV R10, RZ, RZ, -R10 ;  /* 0x000000ffff0a7224 */ /* 0x000fe400078e0a0a */
[----:B------:R-:W-:Y:S02]  /*0f80*/  IMAD.MOV R0, RZ, RZ, -R0 ;  /* 0x000000ffff007224 */ /* 0x000fe400078e0a00 */
[C---:B------:R-:W-:Y:S02]  /*0f90*/  IMAD R23, R4.reuse, R12, R23 ;  /* 0x0000000c04177224 */ /* 0x040fe400078e0217 */
[----:B------:R-:W-:-:S02]  /*0fa0*/  IMAD R35, R4, R14, R35 ;  /* 0x0000000e04237224 */ /* 0x000fc400078e0223 */
[----:B------:R-:W-:Y:S02]  /*0fb0*/  VIADD R112, R2, 0x11 ;  /* 0x0000001102707836 */ /* 0x000fe40000000000 */
[----:B------:R-:W-:-:S03]  /*0fc0*/  IMAD.HI.U32 R12, R6, R33, RZ ;  /* 0x00000021060c7227 */ /* 0x000fc600078e00ff */
        /* <DEDUP_REMOVED lines=16> */
[C---:B------:R-:W-:Y:S02]  /*10d0*/  VIADD R100, R2.reuse, 0x16 ;  /* 0x0000001602647836 */ /* 0x040fe40000000000 */
[----:B------:R-:W-:Y:S02]  /*10e0*/  VIADD R88, R2, 0x1c ;  /* 0x0000001c02587836 */ /* 0x000fe40000000000 */
        /* <DEDUP_REMOVED lines=9> */
[----:B------:R-:W-:-:S04]  /*1180*/  IMAD.HI.U32 R0, R6, R59, RZ ;  /* 0x0000003b06007227 */ /* 0x000fc800078e00ff */
[----:B------:R-:W-:Y:S01]  /*1190*/  IMAD.MOV R12, RZ, RZ, -R12 ;  /* 0x000000ffff0c7224 */ /* 0x000fe200078e0a0c */
[----:B------:R-:W-:Y:S01]  /*11a0*/  IADD3 R0, PT, PT, -R0, RZ, RZ ;  /* 0x000000ff00007210 */ /* 0x000fe20007ffe1ff */
[----:B------:R-:W-:Y:S02]  /*11b0*/  IMAD.MOV R14, RZ, RZ, -R14 ;  /* 0x000000ffff0e7224 */ /* 0x000fe400078e0a0e */
[----:B------:R-:W-:Y:S02]  /*11c0*/  VIADD R84, R2, 0x1e ;  /* 0x0000001e02547836 */ /* 0x000fe40000000000 */
[----:B------:R-:W-:Y:S02]  /*11d0*/  IMAD.MOV R10, RZ, RZ, -R10 ;  /* 0x000000ffff0a7224 */ /* 0x000fe400078e0a0a */
[C---:B------:R-:W-:Y:S01]  /*11e0*/  IMAD R43, R4.reuse, R12, R43 ;  /* 0x0000000c042b7224 */ /* 0x040fe200078e022b */
[----:B------:R-:W-:Y:S01]  /*11f0*/  IABS R69, R84 ;  /* 0x0000005400457213 */ /* 0x000fe20000000000 */
        /* <DEDUP_REMOVED lines=9> */
[----:B------:R-:W-:-:S03]  /*1290*/  IMAD.HI.U32 R10, R6, R71, RZ ;  /* 0x00000047060a7227 */ /* 0x000fc600078e00ff */
[----:B------:R-:W-:Y:S01]  /*12a0*/  IABS R81, R72 ;  /* 0x0000004800517213 */ /* 0x000fe20000000000 */
[----:B------:R-:W-:Y:S02]  /*12b0*/  IMAD.MOV R12, RZ, RZ, -R12 ;  /* 0x000000ffff0c7224 */ /* 0x000fe400078e0a0c */
[----:B------:R-:W-:Y:S02]  /*12c0*/  IMAD.MOV R14, RZ, RZ, -R14 ;  /* 0x000000ffff0e7224 */ /* 0x000fe400078e0a0e */
[----:B------:R-:W-:Y:S02]  /*12d0*/  IMAD R59, R4, R0, R59 ;  /* 0x00000000043b7224 */ /* 0x000fe400078e023b */
[----:B------:R-:W-:Y:S02]  /*12e0*/  VIADD R74, R2, 0x23 ;  /* 0x00000023024a7836 */ /* 0x000fe40000000000 */
[----:B------:R-:W-:-:S03]  /*12f0*/  IMAD.HI.U32 R0, R6, R69, RZ ;  /* 0x0000004506007227 */ /* 0x000fc600078e00ff */
[----:B------:R-:W-:Y:S01]  /*1300*/  IABS R79, R74 ;  /* 0x0000004a004f7213 */ /* 0x000fe20000000000 */
[----:B------:R-:W-:Y:S02]  /*1310*/  IMAD.MOV R10, RZ, RZ, -R10 ;  /* 0x000000ffff0a7224 */ /* 0x000fe400078e0a0a */
[C---:B------:R-:W-:Y:S02]  /*1320*/  IMAD R53, R4.reuse, R12, R53 ;  /* 0x0000000c04357224 */ /* 0x040fe400078e0235 */
[----:B------:R-:W-:Y:S02]  /*1330*/  IMAD R65, R4, R14, R65 ;  /* 0x0000000e04417224 */ /* 0x000fe400078e0241 */
[C---:B------:R-:W-:Y:S02]  /*1340*/  VIADD R80, R2.reuse, 0x20 ;  /* 0x0000002002507836 */ /* 0x040fe40000000000 */
[----:B------:R-:W-:Y:S02]  /*1350*/  VIADD R68, R2, 0x26 ;  /* 0x0000002602447836 */ /* 0x000fe40000000000 */
[----:B------:R-:W-:Y:S01]  /*1360*/  IMAD.HI.U32 R12, R6, R63, RZ ;  /* 0x0000003f060c7227 */ /* 0x000fe200078e00ff */
[----:B------:R-:W-:-:S02]  /*1370*/  IABS R73, R80 ;  /* 0x0000005000497213 */ /* 0x000fc40000000000 */
[----:B------:R-:W-:Y:S01]  /*1380*/  IABS R85, R68 ;  /* 0x0000004400557213 */ /* 0x000fe20000000000 */
[----:B------:R-:W-:-:S04]  /*1390*/  IMAD.HI.U32 R14, R6, R75, RZ ;  /* 0x0000004b060e7227 */ /* 0x000fc800078e00ff */
[----:B------:R-:W-:Y:S02]  /*13a0*/  IMAD.MOV R0, RZ, RZ, -R0 ;  /* 0x000000ffff007224 */ /* 0x000fe400078e0a00 */
        /* <DEDUP_REMOVED lines=13> */
[----:B------:R-:W-:Y:S02]  /*1480*/  VIADD R58, R2, 0x2b ;  /* 0x0000002b023a7836 */ /* 0x000fe40000000000 */
[----:B------:R-:W-:-:S03]  /*1490*/  IMAD.HI.U32 R12, R6, R73, RZ ;  /* 0x00000049060c7227 */ /* 0x000fc600078e00ff */
[----:B------:R-:W-:Y:S01]  /*14a0*/  IABS R95, R58 ;  /* 0x0000003a005f7213 */ /* 0x000fe20000000000 */
[----:B------:R-:W-:Y:S01]  /*14b0*/  IMAD.HI.U32 R14, R6, R85, RZ ;  /* 0x00000055060e7227 */ /* 0x000fe200078e00ff */
[----:B------:R-:W-:-:S03]  /*14c0*/  IADD3 R12, PT, PT, -R12, RZ, RZ ;  /* 0x000000ff0c0c7210 */ /* 0x000fc60007ffe1ff */
[----:B------:R-:W-:Y:S02]  /*14d0*/  IMAD.MOV R0, RZ, RZ, -R0 ;  /* 0x000000ffff007224 */ /* 0x000fe400078e0a00 */
[----:B------:R-:W-:Y:S02]  /*14e0*/  VIADD R70, R2, 0x25 ;  /* 0x0000002502467836 */ /* 0x000fe40000000000 */
[----:B------:R-:W-:Y:S02]  /*14f0*/  IMAD R81, R4, R10, R81 ;  /* 0x0000000a04517224 */ /* 0x000fe400078e0251 */
[----:B------:R-:W-:Y:S01]  /*1500*/  IMAD.HI.U32 R10, R6, R91, RZ ;  /* 0x0000005b060a7227 */ /* 0x000fe200078e00ff */
[----:B------:R-:W-:-:S03]  /*1510*/  IABS R83, R70 ;  /* 0x0000004600537213 */ /* 0x000fc60000000000 */
[----:B------:R-:W-:Y:S02]  /*1520*/  IMAD.MOV R14, RZ, RZ, -R14 ;  /* 0x000000ffff0e7224 */ /* 0x000fe400078e0a0e */
[----:B------:R-:W-:Y:S02]  /*1530*/  IMAD R79, R4, R0, R79 ;  /* 0x00000000044f7224 */ /* 0x000fe400078e024f */
[----:B------:R-:W-:Y:S02]  /*1540*/  VIADD R54, R2, 0x2d ;  /* 0x0000002d02367836 */ /* 0x000fe40000000000 */
[----:B------:R-:W-:-:S03]  /*1550*/  IMAD.HI.U32 R0, R6, R89, RZ ;  /* 0x0000005906007227 */ /* 0x000fc600078e00ff */
[----:B------:R-:W-:Y:S01]  /*1560*/  IABS R99, R54 ;  /* 0x0000003600637213 */ /* 0x000fe20000000000 */
        /* <DEDUP_REMOVED lines=8> */
[----:B------:R-:W-:Y:S02]  /*15f0*/  IMAD R91, R4, R10, R91 ;  /* 0x0000000a045b7224 */ /* 0x000fe400078e025b */
[----:B------:R-:W-:Y:S01]  /*1600*/  VIADD R42, R2, 0x33 ;  /* 0x00000033022a7836 */ /* 0x000fe20000000000 */
[----:B------:R-:W-:Y:S01]  /*1610*/  IABS R93, R60 ;  /* 0x0000003c005d7213 */ /* 0x000fe20000000000 */
[----:B------:R-:W-:-:S03]  /*1620*/  IMAD.HI.U32 R12, R6, R83, RZ ;  /* 0x00000053060c7227 */ /* 0x000fc600078e00ff */
        /* <DEDUP_REMOVED lines=10> */
[----:B------:R-:W-:-:S04]  /*16d0*/  IMAD.HI.U32 R14, R6, R105, RZ ;  /* 0x00000069060e7227 */ /* 0x000fc800078e00ff */
        /* <DEDUP_REMOVED lines=11> */
[----:B------:R-:W-:-:S04]  /*1790*/  IMAD.HI.U32 R0, R6, R113, RZ ;  /* 0x0000007106007227 */ /* 0x000fc800078e00ff */
[----:B------:R-:W-:Y:S02]  /*17a0*/  IMAD.MOV R12, RZ, RZ, -R12 ;  /* 0x000000ffff0c7224 */ /* 0x000fe400078e0a0c */
[----:B------:R-:W-:Y:S02]  /*17b0*/  IMAD.MOV R10, RZ, RZ, -R10 ;  /* 0x000000ffff0a7224 */ /* 0x000fe400078e0a0a */
[----:B------:R-:W-:Y:S02]  /*17c0*/  VIADD R34, R2, 0x37 ;  /* 0x0000003702227836 */ /* 0x000fe40000000000 */
[C---:B------:R-:W-:Y:S02]  /*17d0*/  IMAD R105, R4.reuse, R14, R105 ;  /* 0x0000000e04697224 */ /* 0x040fe400078e0269 */
[----:B------:R-:W-:Y:S01]  /*17e0*/  IMAD.MOV R14, RZ, RZ, -R0 ;  /* 0x000000ffff0e7224 */ /* 0x000fe200078e0a00 */
[----:B------:R-:W-:Y:S01]  /*17f0*/  IABS R123, R34 ;  /* 0x00000022007b7213 */ /* 0x000fe20000000000 */
[----:B------:R-:W-:-:S02]  /*1800*/  IMAD R93, R4, R12, R93 ;  /* 0x0000000c045d7224 */ /* 0x000fc400078e025d */
[----:B------:R-:W-:Y:S02]  /*1810*/  VIADD R40, R2, 0x34 ;  /* 0x0000003402287836 */ /* 0x000fe40000000000 */
[----:B------:R-:W-:-:S03]  /*1820*/  IMAD.HI.U32 R0, R6, R119, RZ ;  /* 0x0000007706007227 */ /* 0x000fc600078e00ff */
[----:B------:R-:W-:Y:S01]  /*1830*/  IABS R117, R40 ;  /* 0x0000002800757213 */ /* 0x000fe20000000000 */
[----:B------:R-:W-:Y:S02]  /*1840*/  IMAD R115, R4, R10, R115 ;  /* 0x0000000a04737224 */ /* 0x000fe400078e0273 */
[----:B------:R-:W-:Y:S02]  /*1850*/  VIADD R32, R2, 0x38 ;  /* 0x0000003802207836 */ /* 0x000fe40000000000 */
[----:B------:R-:W-:-:S03]  /*1860*/  IMAD.HI.U32 R12, R6, R103, RZ ;  /* 0x00000067060c7227 */ /* 0x000fc600078e00ff */
[----:B------:R-:W-:Y:S01]  /*1870*/  IABS R125, R32 ;  /* 0x00000020007d7213 */ /* 0x000fe20000000000 */
[----:B------:R-:W-:-:S04]  /*1880*/  IMAD.HI.U32 R10, R6, R121, RZ ;  /* 0x00000079060a7227 */ /* 0x000fc800078e00ff */
[----:B------:R-:W-:Y:S02]  /*1890*/  IMAD.MOV R0, RZ, RZ, -R0 ;  /* 0x000000ffff007224 */ /* 0x000fe400078e0a00 */
[----:B------:R-:W-:Y:S02]  /*18a0*/  IMAD.MOV R12, RZ, RZ, -R12 ;  /* 0x000000ffff0c7224 */ /* 0x000fe400078e0a0c */
[----:B------:R-:W-:Y:S02]  /*18b0*/  IMAD.MOV R10, RZ, RZ, -R10 ;  /* 0x000000ffff0a7224 */ /* 0x000fe400078e0a0a */
[----:B------:R-:W-:-:S04]  /*18c0*/  IMAD.HI.U32 R8, R6, R123, RZ ;  /* 0x0000007b06087227 */ /* 0x000fc800078e00ff */
[C---:B------:R-:W-:Y:S01]  /*18d0*/  IMAD R119, R4.reuse, R0, R119 ;  /* 0x0000000004777224 */ /* 0x040fe200078e0277 */
[----:B------:R-:W-:Y:S01]  /*18e0*/  LOP3.LUT R0, R3, 0x7f, RZ, 0xc0, !PT ;  /* 0x0000007f03007812 */ /* 0x000fe200078ec0ff */
[----:B------:R-:W-:Y:S01]  /*18f0*/  IMAD R103, R4, R12, R103 ;  /* 0x0000000c04677224 */ /* 0x000fe200078e0267 */
[----:B------:R-:W-:Y:S01]  /*1900*/  IADD3 R8, PT, PT, -R8, RZ, RZ ;  /* 0x000000ff08087210 */ /* 0x000fe20007ffe1ff */
[----:B------:R-:W-:Y:S02]  /*1910*/  IMAD R121, R4, R10, R121 ;  /* 0x0000000a04797224 */ /* 0x000fe400078e0279 */
[----:B------:R-:W-:Y:S02]  /*1920*/  VIADD R20, R2, 0x3f ;  /* 0x0000003f02147836 */ /* 0x000fe40000000000 */
[----:B------:R-:W-:-:S03]  /*1930*/  IMAD.HI.U32 R12, R6, R117, RZ ;  /* 0x00000075060c7227 */ /* 0x000fc600078e00ff */
[----:B------:R-:W-:Y:S01]  /*1940*/  IABS R137, R20 ;  /* 0x0000001400897213 */ /* 0x000fe20000000000 */
[----:B------:R-:W-:-:S04]  /*1950*/  IMAD.HI.U32 R10, R6, R125, RZ ;  /* 0x0000007d060a7227 */ /* 0x000fc800078e00ff */
[----:B------:R-:W-:Y:S02]  /*1960*/  IMAD.MOV R12, RZ, RZ, -R12 ;  /* 0x000000ffff0c7224 */ /* 0x000fe400078e0a0c */
[----:B------:R-:W-:Y:S02]  /*1970*/  IMAD.IADD R142, R0, 0x1, R111 ;  /* 0x00000001008e7824 */ /* 0x000fe400078e026f */
[----:B------:R-:W-:Y:S02]  /*1980*/  IMAD.MOV R10, RZ, RZ, -R10 ;  /* 0x000000ffff0a7224 */ /* 0x000fe400078e0a0a */
[C---:B------:R-:W-:Y:S02]  /*1990*/  IMAD R111, R4.reuse, R8, R123 ;  /* 0x00000008046f7224 */ /* 0x040fe400078e027b */
[C---:B------:R-:W-:Y:S01]  /*19a0*/  IMAD R117, R4.reuse, R12, R117 ;  /* 0x0000000c04757224 */ /* 0x040fe200078e0275 */
[----:B------:R-:W-:Y:S01]  /*19b0*/  IABS R12, R142 ;  /* 0x0000008e000c7213 */ /* 0x000fe20000000000 */
[----:B------:R-:W-:-:S02]  /*19c0*/  IMAD R123, R4, R10, R125 ;  /* 0x0000000a047b7224 */ /* 0x000fc400078e027d */
[----:B------:R-:W-:-:S04]  /*19d0*/  IMAD.HI.U32 R10, R6, R137, RZ ;  /* 0x00000089060a7227 */ /* 0x000fc800078e00ff */
[----:B------:R-:W-:Y:S02]  /*19e0*/  IMAD.MOV R10, RZ, RZ, -R10 ;  /* 0x000000ffff0a7224 */ /* 0x000fe400078e0a0a */
[----:B------:R-:W-:-:S04]  /*19f0*/  IMAD.HI.U32 R7, R7, R12, RZ ;  /* 0x0000000c07077227 */ /* 0x000fc800078e00ff */
[----:B------:R-:W-:Y:S02]  /*1a00*/  IMAD R137, R4, R10, R137 ;  /* 0x0000000a04897224 */ /* 0x000fe400078e0289 */
[----:B------:R-:W-:Y:S02]  /*1a10*/  IMAD.MOV R7, RZ, RZ, -R7 ;  /* 0x000000ffff077224 */ /* 0x000fe400078e0a07 */
[----:B------:R-:W-:Y:S01]  /*1a20*/  VIADD R128, R2, 0x9 ;  /* 0x0000000902807836 */ /* 0x000fe20000000000 */
[C---:B------:R-:W-:Y:S01]  /*1a30*/  ISETP.GT.U32.AND P2, PT, R4.reuse, R137, PT ;  /* 0x000000890400720c */ /* 0x040fe20003f44070 */
[----:B------:R-:W-:Y:S01]  /*1a40*/  IMAD R10, R5, R7, R12 ;  /* 0x00000007050a7224 */ /* 0x000fe200078e020c */
[----:B------:R-:W-:Y:S01]  /*1a50*/  SHF.R.U32.HI R12, RZ, 0x5, R3 ;  /* 0x00000005ff0c7819 */ /* 0x000fe20000011603 */
[--C-:B------:R-:W-:Y:S01]  /*1a60*/  @!P1 IMAD.IADD R9, R9, 0x1, -R4.reuse ;  /* 0x0000000109099824 */ /* 0x100fe200078e0a04 */
[----:B------:R-:W-:Y:S01]  /*1a70*/  IABS R27, R128 ;  /* 0x00000080001b7213 */ /* 0x000fe20000000000 */
[--C-:B------:R-:W-:Y:S01]  /*1a80*/  @!P3 IMAD.IADD R13, R13, 0x1, -R4.reuse ;  /* 0x000000010d0db824 */ /* 0x100fe200078e0a04 */
[----:B------:R-:W-:Y:S01]  /*1a90*/  ISETP.GT.U32.AND P0, PT, R5, R10, PT ;  /* 0x0000000a0500720c */ /* 0x000fe20003f04070 */
[--C-:B------:R-:W-:Y:S01]  /*1aa0*/  @!P5 IMAD.IADD R17, R17, 0x1, -R4.reuse ;  /* 0x000000011111d824 */ /* 0x100fe200078e0a04 */
[----:B------:R-:W-:Y:S01]  /*1ab0*/  ISETP.GT.U32.AND P6, PT, R4, R9, PT ;  /* 0x000000090400720c */ /* 0x000fe20003fc4070 */
[----:B------:R-:W-:Y:S01]  /*1ac0*/  IMAD.HI.U32 R16, R6, R27, RZ ;  /* 0x0000001b06107227 */ /* 0x000fe200078e00ff */
[----:B------:R-:W-:Y:S01]  /*1ad0*/  ISETP.GT.U32.AND P5, PT, R4, R31, PT ;  /* 0x0000001f0400720c */ /* 0x000fe20003fa4070 */
[----:B------:R-:W-:Y:S01]  /*1ae0*/  STL [R1+0x768], R128 ;  /* 0x0007688001007387 */ /* 0x000fe20000100800 */
[----:B------:R-:W-:Y:S01]  /*1af0*/  R2UR UR8, R12 ;  /* 0x000000000c0872ca */ /* 0x000fe200000e0000 */
[--C-:B------:R-:W-:Y:S01]  /*1b00*/  @!P2 IMAD.IADD R137, R137, 0x1, -R4.reuse ;  /* 0x000000018989a824 */ /* 0x100fe200078e0a04 */
[----:B------:R-:W-:Y:S01]  /*1b10*/  ISETP.GT.U32.AND P2, PT, R4, R11, PT ;  /* 0x0000000b0400720c */ /* 0x000fe20003f44070 */
[----:B------:R-:W-:Y:S01]  /*1b20*/  VIADD R118, R2, 0xe ;  /* 0x0000000e02767836 */ /* 0x000fe20000000000 */
[----:B------:R-:W-:Y:S01]  /*1b30*/  IADD3 R16, PT, PT, -R16, RZ, RZ ;  /* 0x000000ff10107210 */ /* 0x000fe20007ffe1ff */
[----:B------:R-:W-:Y:S01]  /*1b40*/  VIADD R108, R2, 0x13 ;  /* 0x00000013026c7836 */ /* 0x000fe20000000000 */
[----:B------:R-:W-:Y:S01]  /*1b50*/  ISETP.GT.U32.AND P1, PT, R4, R137, PT ;  /* 0x000000890400720c */ /* 0x000fe20003f24070 */
[----:B------:R-:W-:Y:S01]  /*1b60*/  @!P0 IMAD.IADD R10, R10, 0x1, -R5 ;  /* 0x000000010a0a8824 */ /* 0x000fe200078e0a05 */
[C---:B------:R-:W-:Y:S01]  /*1b70*/  ISETP.GT.U32.AND P0, PT, R4.reuse, R15, PT ;  /* 0x0000000f0400720c */ /* 0x040fe20003f04070 */
[C---:B------:R-:W-:Y:S01]  /*1b80*/  IMAD R27, R4.reuse, R16, R27 ;  /* 0x00000010041b7224 */ /* 0x040fe200078e021b */
[----:B------:R-:W-:Y:S01]  /*1b90*/  IABS R37, R118 ;  /* 0x0000007600257213 */ /* 0x000fe20000000000 */
[--C-:B------:R-:W-:Y:S01]  /*1ba0*/  @!P6 IMAD.IADD R9, R9, 0x1, -R4.reuse ;  /* 0x000000010909e824 */ /* 0x100fe200078e0a04 */
[----:B------:R-:W-:Y:S01]  /*1bb0*/  ISETP.GT.U32.AND P4, PT, R5, R10, PT ;  /* 0x0000000a0500720c */ /* 0x000fe20003f84070 */
[--C-:B------:R-:W-:Y:S01]  /*1bc0*/  @!P5 IMAD.IADD R31, R31, 0x1, -R4.reuse ;  /* 0x000000011f1fd824 */ /* 0x100fe200078e0a04 */
[C---:B------:R-:W-:Y:S01]  /*1bd0*/  ISETP.GT.U32.AND P3, PT, R4.reuse, R27, PT ;  /* 0x0000001b0400720c */ /* 0x040fe20003f64070 */
[--C-:B------:R-:W-:Y:S01]  /*1be0*/  @!P2 IMAD.IADD R11, R11, 0x1, -R4.reuse ;  /* 0x000000010b0ba824 */ /* 0x100fe200078e0a04 */
[----:B------:R-:W-:Y:S01]  /*1bf0*/  ISETP.GT.U32.AND P2, PT, R4, R25, PT ;  /* 0x000000190400720c */ /* 0x000fe20003f44070 */
[----:B------:R-:W-:Y:S01]  /*1c00*/  IMAD.HI.U32 R16, R6, R37, RZ ;  /* 0x0000002506107227 */ /* 0x000fe200078e00ff */
[C---:B------:R-:W-:Y:S01]  /*1c10*/  ISETP.GT.U32.AND P6, PT, R4.reuse, R23, PT ;  /* 0x000000170400720c */ /* 0x040fe20003fc4070 */
[----:B------:R-:W-:Y:S01]  /*1c20*/  STL [R1+0x764], R126 ;  /* 0x0007647e01007387 */ /* 0x000fe20000100800 */
[----:B------:R-:W-:Y:S01]  /*1c30*/  IABS R47, R108 ;  /* 0x0000006c002f7213 */ /* 0x000fe20000000000 */
[----:B------:R-:W-:Y:S01]  /*1c40*/  @!P1 IMAD.IADD R137, R137, 0x1, -R4 ;  /* 0x0000000189899824 */ /* 0x000fe200078e0a04 */
[----:B------:R-:W-:Y:S01]  /*1c50*/  ISETP.GT.U32.AND P1, PT, R4, R21, PT ;  /* 0x000000150400720c */ /* 0x000fe20003f24070 */
[----:B------:R-:W-:Y:S01]  /*1c60*/  IMAD.MOV R16, RZ, RZ, -R16 ;  /* 0x000000ffff107224 */ /* 0x000fe200078e0a10 */
[----:B------:R-:W-:Y:S01]  /*1c70*/  @!P0 IADD3 R15, PT, PT, R15, -R4, RZ ;  /* 0x800000040f0f8210 */ /* 0x000fe20007ffe0ff */
[----:B------:R-:W-:Y:S01]  /*1c80*/  @!P4 IMAD.IADD R10, R10, 0x1, -R5 ;  /* 0x000000010a0ac824 */ /* 0x000fe200078e0a05 */
[C---:B------:R-:W-:Y:S01]  /*1c90*/  ISETP.GT.U32.AND P4, PT, R4.reuse, R19, PT ;  /* 0x000000130400720c */ /* 0x040fe20003f84070 */
[--C-:B------:R-:W-:Y:S01]  /*1ca0*/  @!P3 IMAD.IADD R27, R27, 0x1, -R4.reuse ;  /* 0x000000011b1bb824 */ /* 0x100fe200078e0a04 */
[C---:B------:R-:W-:Y:S01]  /*1cb0*/  ISETP.GT.U32.AND P0, PT, R4.reuse, R29, PT ;  /* 0x0000001d0400720c */ /* 0x040fe20003f04070 */
[--C-:B------:R-:W-:Y:S01]  /*1cc0*/  @!P2 IMAD.IADD R25, R25, 0x1, -R4.reuse ;  /* 0x000000011919a824 */ /* 0x100fe200078e0a04 */
[C---:B------:R-:W-:Y:S01]  /*1cd0*/  ISETP.GT.U32.AND P2, PT, R4.reuse, R13, PT ;  /* 0x0000000d0400720c */ /* 0x040fe20003f44070 */
[--C-:B------:R-:W-:Y:S01]  /*1ce0*/  @!P6 IMAD.IADD R23, R23, 0x1, -R4.reuse ;  /* 0x000000011717e824 */ /* 0x100fe200078e0a04 */
[C---:B------:R-:W-:Y:S01]  /*1cf0*/  ISETP.GT.U32.AND P3, PT, R4.reuse, R15, PT ;  /* 0x0000000f0400720c */ /* 0x040fe20003f64070 */
[C---:B------:R-:W-:Y:S01]  /*1d00*/  IMAD R37, R4.reuse, R16, R37 ;  /* 0x0000001004257224 */ /* 0x040fe200078e0225 */
[C---:B------:R-:W-:Y:S01]  /*1d10*/  ISETP.GT.U32.AND P6, PT, R4.reuse, R11, PT ;  /* 0x0000000b0400720c */ /* 0x040fe20003fc4070 */
[--C-:B------:R-:W-:Y:S01]  /*1d20*/  @!P1 IMAD.IADD R21, R21, 0x1, -R4.reuse ;  /* 0x0000000115159824 */ /* 0x100fe200078e0a04 */
[----:B------:R-:W-:Y:S01]  /*1d30*/  ISETP.GT.U32.AND P1, PT, R4, R35, PT ;  /* 0x000000230400720c */ /* 0x000fe20003f24070 */
[----:B------:R-:W-:Y:S01]  /*1d40*/  VIADD R96, R2, 0x18 ;  /* 0x0000001802607836 */ /* 0x000fe20000000000 */
[----:B------:R-:W-:Y:S01]  /*1d50*/  STL [R1+0x760], R124 ;  /* 0x0007607c01007387 */ /* 0x000fe20000100800 */
[--C-:B------:R-:W-:Y:S01]  /*1d60*/  @!P4 IMAD.IADD R19, R19, 0x1, -R4.reuse ;  /* 0x000000011313c824 */ /* 0x100fe200078e0a04 */
[C---:B------:R-:W-:Y:S01]  /*1d70*/  ISETP.GT.U32.AND P4, PT, R4.reuse, R33, PT ;  /* 0x000000210400720c */ /* 0x040fe20003f84070 */
[--C-:B------:R-:W-:Y:S01]  /*1d80*/  @!P0 IMAD.IADD R29, R29, 0x1, -R4.reuse ;  /* 0x000000011d1d8824 */ /* 0x100fe200078e0a04 */
[----:B------:R-:W-:Y:S01]  /*1d90*/  ISETP.GT.U32.AND P0, PT, R4, R17, PT ;  /* 0x000000110400720c */ /* 0x000fe20003f04070 */
[----:B------:R-:W-:Y:S01]  /*1da0*/  IMAD.HI.U32 R16, R6, R47, RZ ;  /* 0x0000002f06107227 */ /* 0x000fe200078e00ff */
[C---:B------:R-:W-:Y:S01]  /*1db0*/  ISETP.GT.U32.AND P5, PT, R4.reuse, R19, PT ;  /* 0x000000130400720c */ /* 0x040fe20003fa4070 */
[----:B------:R-:W-:Y:S01]  /*1dc0*/  STL [R1+0x75c], R122 ;  /* 0x00075c7a01007387 */ /* 0x000fe20000100800 */
[----:B------:R-:W-:Y:S01]  /*1dd0*/  @!P2 IADD3 R13, PT, PT, R13, -R4, RZ ;  /* 0x800000040d0da210 */ /* 0x000fe20007ffe0ff */
[--C-:B------:R-:W-:Y:S01]  /*1de0*/  @!P3 IMAD.IADD R15, R15, 0x1, -R4.reuse ;  /* 0x000000010f0fb824 */ /* 0x100fe200078e0a04 */
[C---:B------:R-:W-:Y:S01]  /*1df0*/  ISETP.GT.U32.AND P2, PT, R4.reuse, R25, PT ;  /* 0x000000190400720c */ /* 0x040fe20003f44070 */
[----:B------:R-:W-:Y:S01]  /*1e00*/  @!P1 IMAD.IADD R35, R35, 0x1, -R4 ;  /* 0x0000000123239824 */ /* 0x000fe200078e0a04 */
[C---:B------:R-:W-:Y:S01]  /*1e10*/  ISETP.GT.U32.AND P1, PT, R4.reuse, R23, PT ;  /* 0x000000170400720c */ /* 0x040fe20003f24070 */
[----:B------:R-:W-:Y:S01]  /*1e20*/  IMAD.MOV R16, RZ, RZ, -R16 ;  /* 0x000000ffff107224 */ /* 0x000fe200078e0a10 */
        /* <DEDUP_REMOVED lines=8> */
[----:B------:R-:W-:Y:S01]  /*1eb0*/  IABS R57, R96 ;  /* 0x0000006000397213 */ /* 0x000fe20000000000 */
[--C-:B------:R-:W-:Y:S01]  /*1ec0*/  @!P2 IMAD.IADD R25, R25, 0x1, -R4.reuse ;  /* 0x000000011919a824 */ /* 0x100fe200078e0a04 */
[C---:B------:R-:W-:Y:S01]  /*1ed0*/  ISETP.GT.U32.AND P2, PT, R4.reuse, R39, PT ;  /* 0x000000270400720c */ /* 0x040fe20003f44070 */
        /* <DEDUP_REMOVED lines=9> */
[----:B------:R-:W-:Y:S01]  /*1f70*/  ISETP.GT.U32.AND P5, PT, R4, R45, PT ;  /* 0x0000002d0400720c */ /* 0x000fe20003fa4070 */
[----:B------:R-:W-:Y:S01]  /*1f80*/  IMAD.HI.U32 R16, R6, R57, RZ ;  /* 0x0000003906107227 */ /* 0x000fe200078e00ff */
[----:B------:R-:W-:Y:S03]  /*1f90*/  STL [R1+0x758], R120 ;  /* 0x0007587801007387 */ /* 0x000fe60000100800 */
        /* <DEDUP_REMOVED lines=9> */
[C---:B------:R-:W-:Y:S01]  /*2030*/  IMAD R57, R4.reuse, R16, R57 ;  /* 0x0000001004397224 */ /* 0x040fe200078e0239 */
[----:B------:R-:W-:Y:S01]  /*2040*/  STL [R1+0x754], R118 ;  /* 0x0007547601007387 */ /* 0x000fe20000100800 */
        /* <DEDUP_REMOVED lines=19> */
[----:B------:R-:W-:Y:S01]  /*2180*/  IABS R67, R86 ;  /* 0x0000005600437213 */ /* 0x000fe20000000000 */
[--C-:B------:R-:W-:Y:S01]  /*2190*/  @!P5 IMAD.IADD R59, R59, 0x1, -R4.reuse ;  /* 0x000000013b3bd824 */ /* 0x100fe200078e0a04 */
[C---:B------:R-:W-:Y:S01]  /*21a0*/  ISETP.GT.U32.AND P0, PT, R4.reuse, R45, PT ;  /* 0x0000002d0400720c */ /* 0x040fe20003f04070 */
[--C-:B------:R-:W-:Y:S01]  /*21b0*/  @!P1 IMAD.IADD R39, R39, 0x1, -R4.reuse ;  /* 0x0000000127279824 */ /* 0x100fe200078e0a04 */
[C---:B------:R-:W-:Y:S01]  /*21c0*/  ISETP.GT.U32.AND P5, PT, R4.reuse, R47, PT ;  /* 0x0000002f0400720c */ /* 0x040fe20003fa4070 */
[--C-:B------:R-:W-:Y:S01]  /*21d0*/  @!P2 IMAD.IADD R41, R41, 0x1, -R4.reuse ;  /* 0x000000012929a824 */ /* 0x100fe200078e0a04 */
[C---:B------:R-:W-:Y:S01]  /*21e0*/  ISETP.GT.U32.AND P1, PT, R4.reuse, R51, PT ;  /* 0x000000330400720c */ /* 0x040fe20003f24070 */
[----:B------:R-:W-:Y:S01]  /*21f0*/  @!P6 IMAD.IADD R49, R49, 0x1, -R4 ;  /* 0x000000013131e824 */ /* 0x000fe200078e0a04 */
[----:B------:R-:W-:Y:S01]  /*2200*/  ISETP.GT.U32.AND P2, PT, R4, R53, PT ;  /* 0x000000350400720c */ /* 0x000fe20003f44070 */
[----:B------:R-:W-:Y:S01]  /*2210*/  IMAD.HI.U32 R16, R6, R67, RZ ;  /* 0x0000004306107227 */ /* 0x000fe200078e00ff */
[----:B------:R-:W-:Y:S01]  /*2220*/  @!P4 IADD3 R61, PT, PT, R61, -R4, RZ ;  /* 0x800000043d3dc210 */ /* 0x000fe20007ffe0ff */
[----:B------:R-:W-:Y:S01]  /*2230*/  STL [R1+0x74c], R114 ;  /* 0x00074c7201007387 */ /* 0x000fe20000100800 */
        /* <DEDUP_REMOVED lines=16> */
[C---:B------:R-:W-:Y:S01]  /*2340*/  ISETP.GT.U32.AND P2, PT, R4.reuse, R67, PT ;  /* 0x000000430400720c */ /* 0x040fe20003f44070 */
[--C-:B------:R-:W-:Y:S01]  /*2350*/  @!P4 IMAD.IADD R49, R49, 0x1, -R4.reuse ;  /* 0x000000013131c824 */ /* 0x100fe200078e0a04 */
[----:B------:R-:W-:Y:S01]  /*2360*/  IABS R77, R76 ;  /* 0x0000004c004d7213 */ /* 0x000fe20000000000 */
[--C-:B------:R-:W-:Y:S01]  /*2370*/  @!P6 IMAD.IADD R37, R37, 0x1, -R4.reuse ;  /* 0x000000012525e824 */ /* 0x100fe200078e0a04 */
[C---:B------:R-:W-:Y:S01]  /*2380*/  ISETP.GT.U32.AND P4, PT, R4.reuse, R63, PT ;  /* 0x0000003f0400720c */ /* 0x040fe20003f84070 */
[----:B------:R-:W-:Y:S01]  /*2390*/  @!P3 IMAD.IADD R55, R55, 0x1, -R4 ;  /* 0x000000013737b824 */ /* 0x000fe200078e0a04 */
[----:B------:R-:W-:Y:S01]  /*23a0*/  ISETP.GT.U32.AND P6, PT, R4, R59, PT ;  /* 0x0000003b0400720c */ /* 0x000fe20003fc4070 */
[----:B------:R-:W-:Y:S01]  /*23b0*/  IMAD.HI.U32 R16, R6, R77, RZ ;  /* 0x0000004d06107227 */ /* 0x000fe200078e00ff */
[----:B------:R-:W-:Y:S01]  /*23c0*/  ISETP.GT.U32.AND P3, PT, R4, R69, PT ;  /* 0x000000450400720c */ /* 0x000fe20003f64070 */
[----:B------:R-:W-:Y:S02]  /*23d0*/  STL [R1+0x740], R108 ;  /* 0x0007406c01007387 */ /* 0x000fe40000100800 */
[----:B------:R-:W-:-:S02]  /*23e0*/  VIADD R66, R2, 0x27 ;  /* 0x0000002702427836 */ /* 0x000fc40000000000 */
[--C-:B------:R-:W-:Y:S01]  /*23f0*/  @!P0 IMAD.IADD R57, R57, 0x1, -R4.reuse ;  /* 0x0000000139398824 */ /* 0x100fe200078e0a04 */
[C---:B------:R-:W-:Y:S01]  /*2400*/  ISETP.GT.U32.AND P0, PT, R4.reuse, R71, PT ;  /* 0x000000470400720c */ /* 0x040fe20003f04070 */
[----:B------:R-:W-:Y:S01]  /*2410*/  @!P5 IMAD.IADD R61, R61, 0x1, -R4 ;  /* 0x000000013d3dd824 */ /* 0x000fe200078e0a04 */
[C---:B------:R-:W-:Y:S01]  /*2420*/  ISETP.GT.U32.AND P5, PT, R4.reuse, R75, PT ;  /* 0x0000004b0400720c */ /* 0x040fe20003fa4070 */
[----:B------:R-:W-:Y:S01]  /*2430*/  IMAD.MOV R16, RZ, RZ, -R16 ;  /* 0x000000ffff107224 */ /* 0x000fe200078e0a10 */
[----:B------:R-:W-:Y:S01]  /*2440*/  IABS R87, R66 ;  /* 0x0000004200577213 */ /* 0x000fe20000000000 */
[--C-:B------:R-:W-:Y:S01]  /*2450*/  @!P1 IMAD.IADD R65, R65, 0x1, -R4.reuse ;  /* 0x0000000141419824 */ /* 0x100fe200078e0a04 */
[C---:B------:R-:W-:Y:S01]  /*2460*/  ISETP.GT.U32.AND P1, PT, R4.reuse, R79, PT ;  /* 0x0000004f0400720c */ /* 0x040fe20003f24070 */
[--C-:B------:R-:W-:Y:S01]  /*2470*/  @!P2 IMAD.IADD R67, R67, 0x1, -R4.reuse ;  /* 0x000000014343a824 */ /* 0x100fe200078e0a04 */
[C---:B------:R-:W-:Y:S01]  /*2480*/  ISETP.GT.U32.AND P2, PT, R4.reuse, R81, PT ;  /* 0x000000510400720c */ /* 0x040fe20003f44070 */
[C---:B------:R-:W-:Y:S01]  /*2490*/  IMAD R77, R4.reuse, R16, R77 ;  /* 0x00000010044d7224 */ /* 0x040fe200078e024d */
[----:B------:R-:W-:Y:S01]  /*24a0*/  @!P6 IADD3 R59, PT, PT, R59, -R4, RZ ;  /* 0x800000043b3be210 */ /* 0x000fe20007ffe0ff */
[--C-:B------:R-:W-:Y:S01]  /*24b0*/  @!P4 IMAD.IADD R63, R63, 0x1, -R4.reuse ;  /* 0x000000013f3fc824 */ /* 0x100fe200078e0a04 */
[----:B------:R-:W-:Y:S01]  /*24c0*/  ISETP.GT.U32.AND P6, PT, R4, R73, PT ;  /* 0x000000490400720c */ /* 0x000fe20003fc4070 */
[----:B------:R-:W-:Y:S01]  /*24d0*/  IMAD.HI.U32 R16, R6, R87, RZ ;  /* 0x0000005706107227 */ /* 0x000fe200078e00ff */
[C---:B------:R-:W-:Y:S01]  /*24e0*/  ISETP.GT.U32.AND P4, PT, R4.reuse, R77, PT ;  /* 0x0000004d0400720c */ /* 0x040fe20003f84070 */
[----:B------:R-:W-:Y:S02]  /*24f0*/  STL [R1+0x73c], R104 ;  /* 0x00073c6801007387 */ /* 0x000fe40000100800 */
[--C-:B------:R-:W-:Y:S01]  /*2500*/  @!P3 IMAD.IADD R69, R69, 0x1, -R4.reuse ;  /* 0x000000014545b824 */ /* 0x100fe200078e0a04 */
[----:B------:R-:W-:Y:S01]  /*2510*/  ISETP.GT.U32.AND P3, PT, R4, R83, PT ;  /* 0x000000530400720c */ /* 0x000fe20003f64070 */
[--C-:B------:R-:W-:Y:S01]  /*2520*/  @!P0 IMAD.IADD R71, R71, 0x1, -R4.reuse ;  /* 0x0000000147478824 */ /* 0x100fe200078e0a04 */
[----:B------:R-:W-:Y:S01]  /*2530*/  IADD3 R16, PT, PT, -R16, RZ, RZ ;  /* 0x000000ff10107210 */ /* 0x000fe20007ffe1ff */
        /* <DEDUP_REMOVED lines=9> */
[C---:B------:R-:W-:Y:S01]  /*25d0*/  ISETP.GT.U32.AND P4, PT, R4.reuse, R65, PT ;  /* 0x000000410400720c */ /* 0x040fe20003f84070 */
[--C-:B------:R-:W-:Y:S01]  /*25e0*/  @!P6 IMAD.IADD R73, R73, 0x1, -R4.reuse ;  /* 0x000000014949e824 */ /* 0x100fe200078e0a04 */
[----:B------:R-:W-:Y:S01]  /*25f0*/  ISETP.GT.U32.AND P6, PT, R4, R87, PT ;  /* 0x000000570400720c */ /* 0x000fe20003fc4070 */
[----:B------:R-:W-:Y:S01]  /*2600*/  VIADD R56, R2, 0x2c ;  /* 0x0000002c02387836 */ /* 0x000fe20000000000 */
[----:B------:R-:W-:Y:S01]  /*2610*/  @!P3 IADD3 R83, PT, PT, R83, -R4, RZ ;  /* 0x800000045353b210 */ /* 0x000fe20007ffe0ff */
        /* <DEDUP_REMOVED lines=11> */
[----:B------:R-:W-:Y:S01]  /*26d0*/  IABS R97, R56 ;  /* 0x0000003800617213 */ /* 0x000fe20000000000 */
[--C-:B------:R-:W-:Y:S01]  /*26e0*/  @!P6 IMAD.IADD R87, R87, 0x1, -R4.reuse ;  /* 0x000000015757e824 */ /* 0x100fe200078e0a04 */
[C---:B------:R-:W-:Y:S01]  /*26f0*/  ISETP.GT.U32.AND P4, PT, R4.reuse, R77, PT ;  /* 0x0000004d0400720c */ /* 0x040fe20003f84070 */
[--C-:B------:R-:W-:Y:S01]  /*2700*/  @!P3 IMAD.IADD R71, R71, 0x1, -R4.reuse ;  /* 0x000000014747b824 */ /* 0x100fe200078e0a04 */
[----:B------:R-:W-:Y:S01]  /*2710*/  ISETP.GT.U32.AND P3, PT, R4, R83, PT ;  /* 0x000000530400720c */ /* 0x000fe20003f64070 */
[----:B------:R-:W-:Y:S01]  /*2720*/  IMAD.HI.U32 R16, R6, R97, RZ ;  /* 0x0000006106107227 */ /* 0x000fe200078e00ff */
[----:B------:R-:W-:Y:S01]  /*2730*/  IABS R109, R46 ;  /* 0x0000002e006d7213 */ /* 0x000fe20000000000 */
[----:B------:R-:W-:Y:S01]  /*2740*/  STL [R1+0x738], R102 ;  /* 0x0007386601007387 */ /* 0x000fe20000100800 */
[C---:B------:R-:W-:Y:S01]  /*2750*/  ISETP.GT.U32.AND P6, PT, R4.reuse, R85, PT ;  /* 0x000000550400720c */ /* 0x040fe20003fc4070 */
[--C-:B------:R-:W-:Y:S01]  /*2760*/  @!P0 IMAD.IADD R73, R73, 0x1, -R4.reuse ;  /* 0x0000000149498824 */ /* 0x100fe200078e0a04 */
[C---:B------:R-:W-:Y:S01]  /*2770*/  ISETP.GT.U32.AND P0, PT, R4.reuse, R87, PT ;  /* 0x000000570400720c */ /* 0x040fe20003f04070 */
[----:B------:R-:W-:Y:S01]  /*2780*/  @!P5 IMAD.IADD R75, R75, 0x1, -R4 ;  /* 0x000000014b4bd824 */ /* 0x000fe200078e0a04 */
[C---:B------:R-:W-:Y:S01]  /*2790*/  ISETP.GT.U32.AND P5, PT, R4.reuse, R89, PT ;  /* 0x000000590400720c */ /* 0x040fe20003fa4070 */
[----:B------:R-:W-:Y:S01]  /*27a0*/  IMAD.MOV R16, RZ, RZ, -R16 ;  /* 0x000000ffff107224 */ /* 0x000fe200078e0a10 */
[----:B------:R-:W-:Y:S01]  /*27b0*/  STL [R1+0x734], R100 ;  /* 0x0007346401007387 */ /* 0x000fe20000100800 */
[--C-:B------:R-:W-:Y:S01]  /*27c0*/  @!P1 IMAD.IADD R79, R79, 0x1, -R4.reuse ;  /* 0x000000014f4f9824 */ /* 0x100fe200078e0a04 */
[C---:B------:R-:W-:Y:S01]  /*27d0*/  ISETP.GT.U32.AND P1, PT, R4.reuse, R93, PT ;  /* 0x0000005d0400720c */ /* 0x040fe20003f24070 */
[----:B------:R-:W-:Y:S01]  /*27e0*/  @!P2 IMAD.IADD R81, R81, 0x1, -R4 ;  /* 0x000000015151a824 */ /* 0x000fe200078e0a04 */
[C---:B------:R-:W-:Y:S01]  /*27f0*/  ISETP.GT.U32.AND P2, PT, R4.reuse, R95, PT ;  /* 0x0000005f0400720c */ /* 0x040fe20003f44070 */
[----:B------:R-:W-:Y:S01]  /*2800*/  IMAD R97, R4, R16, R97 ;  /* 0x0000001004617224 */ /* 0x000fe200078e0261 */
[----:B------:R-:W-:Y:S01]  /*2810*/  @!P4 IADD3 R77, PT, PT, R77, -R4, RZ ;  /* 0x800000044d4dc210 */ /* 0x000fe20007ffe0ff */
[----:B------:R-:W-:Y:S01]  /*2820*/  IMAD.HI.U32 R16, R6, R109, RZ ;  /* 0x0000006d06107227 */ /* 0x000fe200078e00ff */
[----:B------:R-:W-:Y:S01]  /*2830*/  ISETP.GT.U32.AND P4, PT, R4, R91, PT ;  /* 0x0000005b0400720c */ /* 0x000fe20003f84070 */
[----:B------:R-:W-:Y:S02]  /*2840*/  STL [R1+0x730], R98 ;  /* 0x0007306201007387 */ /* 0x000fe40000100800 */
[----:B------:R-:W-:-:S02]  /*2850*/  IMAD.MOV R16, RZ, RZ, -R16 ;  /* 0x000000ffff107224 */ /* 0x000fc400078e0a10 */
[--C-:B------:R-:W-:Y:S01]  /*2860*/  @!P3 IMAD.IADD R83, R83, 0x1, -R4.reuse ;  /* 0x000000015353b824 */ /* 0x100fe200078e0a04 */
[C---:B------:R-:W-:Y:S01]  /*2870*/  ISETP.GT.U32.AND P3, PT, R4.reuse, R97, PT ;  /* 0x000000610400720c */ /* 0x040fe20003f64070 */
[C---:B------:R-:W-:Y:S01]  /*2880*/  IMAD R109, R4.reuse, R16, R109 ;  /* 0x00000010046d7224 */ /* 0x040fe200078e026d */
[----:B------:R-:W-:Y:S01]  /*2890*/  STL [R1+0x72c], R96 ;  /* 0x00072c6001007387 */ /* 0x000fe20000100800 */
[C---:B------:R-:W-:Y:S02]  /*28a0*/  IMAD R113, R4.reuse, R14, R113 ;  /* 0x0000000e04717224 */ /* 0x040fe400078e0271 */
        /* <DEDUP_REMOVED lines=38> */
[--C-:B------:R-:W-:Y:S01]  /*2b10*/  @!P1 IMAD.IADD R95, R95, 0x1, -R4.reuse ;  /* 0x000000015f5f9824 */ /* 0x100fe200078e0a04 */
[C---:B------:R-:W-:Y:S01]  /*2b20*/  ISETP.GT.U32.AND P1, PT, R4.reuse, R109, PT ;  /* 0x0000006d0400720c */ /* 0x040fe20003f24070 */
[----:B------:R-:W-:Y:S01]  /*2b30*/  @!P2 IMAD.IADD R97, R97, 0x1, -R4 ;  /* 0x000000016161a824 */ /* 0x000fe200078e0a04 */
[----:B------:R-:W-:Y:S01]  /*2b40*/  ISETP.GT.U32.AND P2, PT, R4, R113, PT ;  /* 0x000000710400720c */ /* 0x000fe20003f44070 */
[----:B------:R-:W-:Y:S01]  /*2b50*/  VIADD R26, R2, 0x3b ;  /* 0x0000003b021a7836 */ /* 0x000fe20000000000 */
[----:B------:R-:W-:Y:S01]  /*2b60*/  STL [R1+0x724], R92 ;  /* 0x0007245c01007387 */ /* 0x000fe20000100800 */
[----:B------:R-:W-:Y:S01]  /*2b70*/  IMAD.MOV R8, RZ, RZ, -R8 ;  /* 0x000000ffff087224 */ /* 0x000fe200078e0a08 */
[----:B------:R-:W-:Y:S01]  /*2b80*/  @!P3 IADD3 R99, PT, PT, R99, -R4, RZ ;  /* 0x800000046363b210 */ /* 0x000fe20007ffe0ff */
[--C-:B------:R-:W-:Y:S01]  /*2b90*/  @!P6 IMAD.IADD R117, R117, 0x1, -R4.reuse ;  /* 0x000000017575e824 */ /* 0x100fe200078e0a04 */
[----:B------:R-:W-:Y:S01]  /*2ba0*/  IABS R129, R26 ;  /* 0x0000001a00817213 */ /* 0x000fe20000000000 */
[----:B------:R-:W-:Y:S01]  /*2bb0*/  @!P4 IMAD.IADD R93, R93, 0x1, -R4 ;  /* 0x000000015d5dc824 */ /* 0x000fe200078e0a04 */
[C---:B------:R-:W-:Y:S01]  /*2bc0*/  ISETP.GT.U32.AND P4, PT, R4.reuse, R105, PT ;  /* 0x000000690400720c */ /* 0x040fe20003f84070 */
[C---:B------:R-:W-:Y:S01]  /*2bd0*/  IMAD R125, R4.reuse, R8, R127 ;  /* 0x00000008047d7224 */ /* 0x040fe200078e027f */
[C---:B------:R-:W-:Y:S01]  /*2be0*/  ISETP.GT.U32.AND P6, PT, R4.reuse, R115, PT ;  /* 0x000000730400720c */ /* 0x040fe20003fc4070 */
[----:B------:R-:W-:Y:S01]  /*2bf0*/  IMAD.MOV.U32 R127, RZ, RZ, R14 ;  /* 0x000000ffff7f7224 */ /* 0x000fe200078e000e */
[----:B------:R-:W-:Y:S01]  /*2c00*/  ISETP.GT.U32.AND P3, PT, R4, R117, PT ;  /* 0x000000750400720c */ /* 0x000fe20003f64070 */
[C---:B------:R-:W-:Y:S01]  /*2c10*/  VIADD R24, R2.reuse, 0x3c ;  /* 0x0000003c02187836 */ /* 0x040fe20000000000 */
[----:B------:R-:W-:Y:S01]  /*2c20*/  STL [R1+0x720], R90 ;  /* 0x0007205a01007387 */ /* 0x000fe20000100800 */
[----:B------:R-:W-:-:S02]  /*2c30*/  VIADD R22, R2, 0x3d ;  /* 0x0000003d02167836 */ /* 0x000fc40000000000 */
[--C-:B------:R-:W-:Y:S01]  /*2c40*/  @!P0 IMAD.IADD R101, R101, 0x1, -R4.reuse ;  /* 0x0000000165658824 */ /* 0x100fe200078e0a04 */
[C---:B------:R-:W-:Y:S01]  /*2c50*/  ISETP.GT.U32.AND P0, PT, R4.reuse, R119, PT ;  /* 0x000000770400720c */ /* 0x040fe20003f04070 */
[--C-:B------:R-:W-:Y:S01]  /*2c60*/  @!P5 IMAD.IADD R103, R103, 0x1, -R4.reuse ;  /* 0x000000016767d824 */ /* 0x100fe200078e0a04 */
[----:B------:R-:W-:Y:S01]  /*2c70*/  ISETP.GT.U32.AND P5, PT, R4, R121, PT ;  /* 0x000000790400720c */ /* 0x000fe20003fa4070 */
[C---:B------:R-:W-:Y:S01]  /*2c80*/  IMAD.HI.U32 R7, R6.reuse, R127, RZ ;  /* 0x0000007f06077227 */ /* 0x040fe200078e00ff */
[----:B------:R-:W-:Y:S01]  /*2c90*/  IABS R131, R24 ;  /* 0x0000001800837213 */ /* 0x000fe20000000000 */
[----:B------:R-:W-:Y:S01]  /*2ca0*/  STL [R1+0x71c], R88 ;  /* 0x00071c5801007387 */ /* 0x000fe20000100800 */
[----:B------:R-:W-:Y:S01]  /*2cb0*/  IABS R133, R22 ;  /* 0x0000001600857213 */ /* 0x000fe20000000000 */
[----:B------:R-:W-:Y:S02]  /*2cc0*/  IMAD.HI.U32 R8, R6, R129, RZ ;  /* 0x0000008106087227 */ /* 0x000fe400078e00ff */
[----:B------:R-:W-:Y:S02]  /*2cd0*/  STL [R1+0x718], R86 ;  /* 0x0007185601007387 */ /* 0x000fe40000100800 */
[--C-:B------:R-:W-:Y:S01]  /*2ce0*/  @!P1 IMAD.IADD R109, R109, 0x1, -R4.reuse ;  /* 0x000000016d6d9824 */ /* 0x100fe200078e0a04 */
[C---:B------:R-:W-:Y:S01]  /*2cf0*/  ISETP.GT.U32.AND P1, PT, R4.reuse, R123, PT ;  /* 0x0000007b0400720c */ /* 0x040fe20003f24070 */
[----:B------:R-:W-:Y:S01]  /*2d00*/  @!P2 IMAD.IADD R113, R113, 0x1, -R4 ;  /* 0x000000017171a824 */ /* 0x000fe200078e0a04 */
[----:B------:R-:W-:Y:S01]  /*2d10*/  ISETP.GT.U32.AND P2, PT, R4, R125, PT ;  /* 0x0000007d0400720c */ /* 0x000fe20003f44070 */
[----:B------:R-:W-:Y:S01]  /*2d20*/  IMAD.MOV R7, RZ, RZ, -R7 ;  /* 0x000000ffff077224 */ /* 0x000fe200078e0a07 */
[----:B------:R-:W-:Y:S01]  /*2d30*/  STL [R1+0x714], R84 ;  /* 0x0007145401007387 */ /* 0x000fe20000100800 */
[----:B------:R-:W-:-:S02]  /*2d40*/  IMAD.MOV R8, RZ, RZ, -R8 ;  /* 0x000000ffff087224 */ /* 0x000fc400078e0a08 */
[C---:B------:R-:W-:Y:S01]  /*2d50*/  IMAD R127, R4.reuse, R7, R127 ;  /* 0x00000007047f7224 */ /* 0x040fe200078e027f */
[----:B------:R-:W-:Y:S01]  /*2d60*/  STL [R1+0x710], R82 ;  /* 0x0007105201007387 */ /* 0x000fe20000100800 */
[C---:B------:R-:W-:Y:S02]  /*2d70*/  IMAD R129, R4.reuse, R8, R129 ;  /* 0x0000000804817224 */ /* 0x040fe400078e0281 */
[--C-:B------:R-:W-:Y:S01]  /*2d80*/  @!P4 IMAD.IADD R105, R105, 0x1, -R4.reuse ;  /* 0x000000016969c824 */ /* 0x100fe200078e0a04 */
[----:B------:R-:W-:Y:S01]  /*2d90*/  ISETP.GT.U32.AND P4, PT, R4, R111, PT ;  /* 0x0000006f0400720c */ /* 0x000fe20003f84070 */
[C---:B------:R-:W-:Y:S01]  /*2da0*/  IMAD.HI.U32 R7, R6.reuse, R131, RZ ;  /* 0x0000008306077227 */ /* 0x040fe200078e00ff */
[----:B------:R-:W-:Y:S01]  /*2db0*/  STL [R1+0x70c], R80 ;  /* 0x00070c5001007387 */ /* 0x000fe20000100800 */
[----:B------:R-:W-:Y:S02]  /*2dc0*/  @!P2 IADD3 R125, PT, PT, R125, -R4, RZ ;  /* 0x800000047d7da210 */ /* 0x000fe40007ffe0ff */
[C---:B------:R-:W-:Y:S01]  /*2dd0*/  IMAD.HI.U32 R8, R6.reuse, R133, RZ ;  /* 0x0000008506087227 */ /* 0x040fe200078e00ff */
[----:B------:R-:W-:Y:S03]  /*2de0*/  STL [R1+0x708], R78 ;  /* 0x0007084e01007387 */ /* 0x000fe60000100800 */
[----:B------:R-:W-:Y:S01]  /*2df0*/  IMAD.HI.U32 R6, R6, R135, RZ ;  /* 0x0000008706067227 */ /* 0x000fe200078e00ff */
[----:B------:R-:W-:Y:S03]  /*2e00*/  STL [R1+0x704], R76 ;  /* 0x0007044c01007387 */ /* 0x000fe60000100800 */
[--C-:B------:R-:W-:Y:S01]  /*2e10*/  @!P6 IMAD.IADD R115, R115, 0x1, -R4.reuse ;  /* 0x000000017373e824 */ /* 0x100fe200078e0a04 */
[C---:B------:R-:W-:Y:S01]  /*2e20*/  ISETP.GT.U32.AND P6, PT, R4.reuse, R127, PT ;  /* 0x0000007f0400720c */ /* 0x040fe20003fc4070 */
[--C-:B------:R-:W-:Y:S01]  /*2e30*/  @!P3 IMAD.IADD R117, R117, 0x1, -R4.reuse ;  /* 0x000000017575b824 */ /* 0x100fe200078e0a04 */
[----:B------:R-:W-:Y:S01]  /*2e40*/  ISETP.GT.U32.AND P3, PT, R4, R129, PT ;  /* 0x000000810400720c */ /* 0x000fe20003f64070 */
[--C-:B------:R-:W-:Y:S01]  /*2e50*/  @!P0 IMAD.IADD R119, R119, 0x1, -R4.reuse ;  /* 0x0000000177778824 */ /* 0x100fe200078e0a04 */
[----:B------:R-:W-:Y:S01]  /*2e60*/  STL [R1+0x700], R74 ;  /* 0x0007004a01007387 */ /* 0x000fe20000100800 */
[----:B------:R-:W-:-:S02]  /*2e70*/  @!P5 IMAD.IADD R121, R121, 0x1, -R4 ;  /* 0x000000017979d824 */ /* 0x000fc400078e0a04 */
[----:B------:R-:W-:Y:S01]  /*2e80*/  IMAD.MOV R7, RZ, RZ, -R7 ;  /* 0x000000ffff077224 */ /* 0x000fe200078e0a07 */
[----:B------:R-:W-:Y:S01]  /*2e90*/  STL [R1+0x6fc], R72 ;  /* 0x0006fc4801007387 */ /* 0x000fe20000100800 */
[----:B------:R-:W-:Y:S01]  /*2ea0*/  IMAD.MOV R8, RZ, RZ, -R8 ;  /* 0x000000ffff087224 */ /* 0x000fe200078e0a08 */
[C---:B------:R-:W-:Y:S01]  /*2eb0*/  ISETP.GT.U32.AND P2, PT, R4.reuse, R121, PT ;  /* 0x000000790400720c */ /* 0x040fe20003f44070 */
[----:B------:R-:W-:Y:S01]  /*2ec0*/  IMAD.MOV R6, RZ, RZ, -R6 ;  /* 0x000000ffff067224 */ /* 0x000fe200078e0a06 */
[----:B------:R-:W-:Y:S01]  /*2ed0*/  STL [R1+0x6f8], R70 ;  /* 0x0006f84601007387 */ /* 0x000fe20000100800 */
[----:B------:R-:W-:Y:S01]  /*2ee0*/  @!P1 IMAD.IADD R123, R123, 0x1, -R4 ;  /* 0x000000017b7b9824 */ /* 0x000fe200078e0a04 */
[C---:B------:R-:W-:Y:S01]  /*2ef0*/  ISETP.GT.U32.AND P1, PT, R4.reuse, R119, PT ;  /* 0x000000770400720c */ /* 0x040fe20003f24070 */
[C---:B------:R-:W-:Y:S01]  /*2f00*/  IMAD R131, R4.reuse, R7, R131 ;  /* 0x0000000704837224 */ /* 0x040fe200078e0283 */
[----:B------:R-:W-:Y:S01]  /*2f10*/  STL [R1+0x6f4], R68 ;  /* 0x0006f44401007387 */ /* 0x000fe20000100800 */
[----:B------:R-:W-:-:S02]  /*2f20*/  IMAD R133, R4, R8, R133 ;  /* 0x0000000804857224 */ /* 0x000fc400078e0285 */
[C---:B------:R-:W-:Y:S01]  /*2f30*/  IMAD R135, R4.reuse, R6, R135 ;  /* 0x0000000604877224 */ /* 0x040fe200078e0287 */
        /* <DEDUP_REMOVED lines=11> */
[----:B------:R-:W-:Y:S01]  /*2ff0*/  STL [R1+0x6f0], R66 ;  /* 0x0006f04201007387 */ /* 0x000fe20000100800 */
[C---:B------:R-:W-:Y:S01]  /*3000*/  ISETP.GT.U32.AND P2, PT, R4.reuse, R129, PT ;  /* 0x000000810400720c */ /* 0x040fe20003f44070 */
[--C-:B------:R-:W-:Y:S01]  /*3010*/  @!P0 IMAD.IADD R131, R131, 0x1, -R4.reuse ;  /* 0x0000000183838824 */ /* 0x100fe200078e0a04 */
[----:B------:R-:W-:Y:S01]  /*3020*/  ISETP.GT.U32.AND P0, PT, R4, R125, PT ;  /* 0x0000007d0400720c */ /* 0x000fe20003f04070 */
[--C-:B------:R-:W-:Y:S01]  /*3030*/  @!P5 IMAD.IADD R133, R133, 0x1, -R4.reuse ;  /* 0x000000018585d824 */ /* 0x100fe200078e0a04 */
[----:B------:R-:W-:Y:S01]  /*3040*/  ISETP.GE.AND P5, PT, R142, RZ, PT ;  /* 0x000000ff8e00720c */ /* 0x000fe20003fa6270 */
[--C-:B------:R-:W-:Y:S01]  /*3050*/  @!P4 IMAD.IADD R135, R135, 0x1, -R4.reuse ;  /* 0x000000018787c824 */ /* 0x100fe200078e0a04 */
[C---:B------:R-:W-:Y:S01]  /*3060*/  ISETP.GT.U32.AND P4, PT, R4.reuse, R131, PT ;  /* 0x000000830400720c */ /* 0x040fe20003f84070 */
[--C-:B------:R-:W-:Y:S01]  /*3070*/  @!P6 IMAD.IADD R111, R111, 0x1, -R4.reuse ;  /* 0x000000016f6fe824 */ /* 0x100fe200078e0a04 */
[C---:B------:R-:W-:Y:S01]  /*3080*/  ISETP.GT.U32.AND P6, PT, R4.reuse, R133, PT ;  /* 0x000000850400720c */ /* 0x040fe20003fc4070 */
[--C-:B------:R-:W-:Y:S01]  /*3090*/  @!P3 IMAD.IADD R123, R123, 0x1, -R4.reuse ;  /* 0x000000017b7bb824 */ /* 0x100fe200078e0a04 */
[----:B------:R-:W-:Y:S01]  /*30a0*/  ISETP.GT.U32.AND P3, PT, R4, R135, PT ;  /* 0x000000870400720c */ /* 0x000fe20003f64070 */
[--C-:B------:R-:W-:Y:S01]  /*30b0*/  @!P1 IMAD.IADD R127, R127, 0x1, -R4.reuse ;  /* 0x000000017f7f9824 */ /* 0x100fe200078e0a04 */
[----:B------:R-:W-:Y:S01]  /*30c0*/  ISETP.GE.AND P1, PT, R2, RZ, PT ;  /* 0x000000ff0200720c */ /* 0x000fe20003f26270 */
[----:B------:R-:W-:Y:S01]  /*30d0*/  STL [R1+0x6ec], R64 ;  /* 0x0006ec4001007387 */ /* 0x000fe20000100800 */
[----:B------:R-:W-:Y:S01]  /*30e0*/  @!P2 IADD3 R129, PT, PT, R129, -R4, RZ ;  /* 0x800000048181a210 */ /* 0x000fe20007ffe0ff */
[----:B------:R-:W-:Y:S01]  /*30f0*/  @!P0 IMAD.IADD R125, R125, 0x1, -R4 ;  /* 0x000000017d7d8824 */ /* 0x000fe200078e0a04 */
[----:B------:R-:W-:Y:S01]  /*3100*/  ISETP.GE.AND P2, PT, R140, RZ, PT ;  /* 0x000000ff8c00720c */ /* 0x000fe20003f46270 */
[----:B------:R-:W-:Y:S01]  /*3110*/  @!P5 IMAD.MOV R10, RZ, RZ, -R10 ;  /* 0x000000ffff0ad224 */ /* 0x000fe200078e0a0a */
[----:B------:R-:W-:Y:S01]  /*3120*/  ISETP.GE.AND P5, PT, R138, RZ, PT ;  /* 0x000000ff8a00720c */ /* 0x000fe20003fa6270 */
[--C-:B------:R-:W-:Y:S01]  /*3130*/  @!P4 IMAD.IADD R131, R131, 0x1, -R4.reuse ;  /* 0x000000018383c824 */ /* 0x100fe200078e0a04 */
[----:B------:R-:W-:Y:S01]  /*3140*/  ISETP.GE.AND P4, PT, R136, RZ, PT ;  /* 0x000000ff8800720c */ /* 0x000fe20003f86270 */
[--C-:B------:R-:W-:Y:S01]  /*3150*/  @!P6 IMAD.IADD R133, R133, 0x1, -R4.reuse ;  /* 0x000000018585e824 */ /* 0x100fe200078e0a04 */
[----:B------:R-:W-:Y:S01]  /*3160*/  STL [R1+0x6e8], R62 ;  /* 0x0006e83e01007387 */ /* 0x000fe20000100800 */
[----:B------:R-:W-:Y:S01]  /*3170*/  @!P3 IMAD.IADD R135, R135, 0x1, -R4 ;  /* 0x000000018787b824 */ /* 0x000fe200078e0a04 */
[----:B------:R-:W-:Y:S01]  /*3180*/  ISETP.GE.AND P3, PT, R139, RZ, PT ;  /* 0x000000ff8b00720c */ /* 0x000fe20003f66270 */
[----:B------:R-:W-:Y:S01]  /*3190*/  IMAD.MOV.U32 R4, RZ, RZ, R9 ;  /* 0x000000ffff047224 */ /* 0x000fe200078e0009 */
[----:B------:R-:W-:Y:S01]  /*31a0*/  STL [R1+0x6e4], R60 ;  /* 0x0006e43c01007387 */ /* 0x000fe20000100800 */
[----:B------:R-:W3:Y:S01]  /*31b0*/  LDC.64 R6, c[0x0][0x3a8] ;  /* 0x0000ea00ff067b82 */ /* 0x000ee20000000a00 */
[----:B------:R-:W-:Y:S01]  /*31c0*/  ISETP.GE.AND P6, PT, R141, RZ, PT ;  /* 0x000000ff8d00720c */ /* 0x000fe20003fc6270 */
[----:B------:R-:W-:Y:S01]  /*31d0*/  @!P1 IMAD.MOV R4, RZ, RZ, -R4 ;  /* 0x000000ffff049224 */ /* 0x000fe200078e0a04 */
        /* <DEDUP_REMOVED lines=9> */
[----:B------:R-:W-:Y:S01]  /*3270*/  STL [R1+0x6e0], R58 ;  /* 0x0006e03a01007387 */ /* 0x000fe20000100800 */
[----:B------:R-:W-:Y:S01]  /*3280*/  ISETP.NE.AND P0, PT, R106, RZ, PT ;  /* 0x000000ff6a00720c */ /* 0x000fe20003f05270 */
[----:B------:R-:W-:-:S02]  /*3290*/  IMAD.SHL.U32 R5, R3, 0x100, RZ ;  /* 0x0000010003057824 */ /* 0x000fc400078e00ff */
[----:B------:R-:W-:Y:S01]  /*32a0*/  @!P1 IADD3 R21, PT, PT, -R21, RZ, RZ ;  /* 0x000000ff15159210 */ /* 0x000fe20007ffe1ff */
[----:B------:R-:W-:Y:S01]  /*32b0*/  STL [R1+0x6dc], R56 ;  /* 0x0006dc3801007387 */ /* 0x000fe20000100800 */
        /* <DEDUP_REMOVED lines=9> */
[----:B------:R-:W-:Y:S01]  /*3350*/  ISETP.GE.AND P4, PT, R116, RZ, PT ;  /* 0x000000ff7400720c */ /* 0x000fe20003f86270 */
[----:B------:R-:W-:Y:S01]  /*3360*/  IMAD.SHL.U32 R8, R3, 0x4, RZ ;  /* 0x0000000403087824 */ /* 0x000fe200078e00ff */
[----:B------:R-:W-:Y:S01]  /*3370*/  @!P0 LOP3.LUT R10, RZ, R106, RZ, 0x33, !PT ;  /* 0x0000006aff0a8212 */ /* 0x000fe200078e33ff */
        /* <DEDUP_REMOVED lines=14> */
[----:B------:R-:W-:Y:S01]  /*3460*/  LOP3.LUT R5, R5, 0x607c, R8, 0xc8, !PT ;  /* 0x0000607c05057812 */ /* 0x000fe200078ec808 */
[----:B---3--:R-:W-:Y:S01]  /*3470*/  IMAD R9, R0, R7, RZ ;  /* 0x0000000700097224 */ /* 0x008fe200078e02ff */
[----:B------:R-:W-:Y:S01]  /*3480*/  ISETP.NE.AND P0, PT, R107, RZ, PT ;  /* 0x000000ff6b00720c */ /* 0x000fe20003f05270 */
[----:B------:R-:W-:Y:S01]  /*3490*/  @!P1 IMAD.MOV R41, RZ, RZ, -R41 ;  /* 0x000000ffff299224 */ /* 0x000fe200078e0a29 */
[----:B------:R-:W-:Y:S01]  /*34a0*/  ISETP.GE.AND P1, PT, R102, RZ, PT ;  /* 0x000000ff6600720c */ /* 0x000fe20003f26270 */
[----:B------:R-:W-:Y:S01]  /*34b0*/  @!P2 IMAD.MOV R43, RZ, RZ, -R43 ;  /* 0x000000ffff2ba224 */ /* 0x000fe200078e0a2b */
[----:B------:R-:W-:Y:S01]  /*34c0*/  ISETP.GE.AND P2, PT, R100, RZ, PT ;  /* 0x000000ff6400720c */ /* 0x000fe20003f46270 */
[----:B------:R-:W-:Y:S01]  /*34d0*/  @!P5 IMAD.MOV R47, RZ, RZ, -R47 ;  /* 0x000000ffff2fd224 */ /* 0x000fe200078e0a2f */
[----:B------:R-:W-:Y:S01]  /*34e0*/  ISETP.GE.AND P5, PT, R96, RZ, PT ;  /* 0x000000ff6000720c */ /* 0x000fe20003fa6270 */
[----:B------:R-:W-:Y:S01]  /*34f0*/  STL [R1+0x6cc], R48 ;  /* 0x0006cc3001007387 */ /* 0x000fe20000100800 */
[----:B------:R-:W-:Y:S01]  /*3500*/  @!P3 IADD3 R45, PT, PT, -R45, RZ, RZ ;  /* 0x000000ff2d2db210 */ /* 0x000fe20007ffe1ff */
[----:B------:R-:W-:Y:S01]  /*3510*/  @!P4 IMAD.MOV R49, RZ, RZ, -R49 ;  /* 0x000000ffff31c224 */ /* 0x000fe200078e0a31 */
[----:B------:R-:W-:Y:S01]  /*3520*/  ISETP.GE.AND P3, PT, R98, RZ, PT ;  /* 0x000000ff6200720c */ /* 0x000fe20003f66270 */
[----:B------:R-:W-:Y:S01]  /*3530*/  STL [R1+0x6c8], R46 ;  /* 0x0006c82e01007387 */ /* 0x000fe20000100800 */
[----:B------:R-:W-:Y:S01]  /*3540*/  ISETP.GE.AND P4, PT, R94, RZ, PT ;  /* 0x000000ff5e00720c */ /* 0x000fe20003f86270 */
[----:B-1----:R-:W-:-:S02]  /*3550*/  IMAD R10, R10, UR4, RZ ;  /* 0x000000040a0a7c24 */ /* 0x002fc4000f8e02ff */
[----:B------:R-:W-:Y:S01]  /*3560*/  @!P1 IMAD.MOV R51, RZ, RZ, -R51 ;  /* 0x000000ffff339224 */ /* 0x000fe200078e0a33 */
[----:B------:R-:W-:Y:S01]  /*3570*/  ISETP.GE.AND P1, PT, R92, RZ, PT ;  /* 0x000000ff5c00720c */ /* 0x000fe20003f26270 */
[----:B------:R-:W-:Y:S01]  /*3580*/  @!P2 IMAD.MOV R53, RZ, RZ, -R53 ;  /* 0x000000ffff35a224 */ /* 0x000fe200078e0a35 */
[----:B------:R-:W-:Y:S01]  /*3590*/  ISETP.GE.AND P2, PT, R90, RZ, PT ;  /* 0x000000ff5a00720c */ /* 0x000fe20003f46270 */
[----:B------:R-:W-:Y:S01]  /*35a0*/  @!P5 IMAD.MOV R57, RZ, RZ, -R57 ;  /* 0x000000ffff39d224 */ /* 0x000fe200078e0a39 */
[----:B------:R-:W-:Y:S01]  /*35b0*/  ISETP.GE.AND P5, PT, R86, RZ, PT ;  /* 0x000000ff5600720c */ /* 0x000fe20003fa6270 */
[----:B------:R-:W-:Y:S01]  /*35c0*/  STL [R1+0x6c4], R44 ;  /* 0x0006c42c01007387 */ /* 0x000fe20000100800 */
[----:B------:R-:W-:Y:S02]  /*35d0*/  @!P6 IMAD.MOV R135, RZ, RZ, -R135 ;  /* 0x000000ffff87e224 */ /* 0x000fe400078e0a87 */
[----:B------:R-:W-:Y:S01]  /*35e0*/  @!P3 IMAD.MOV R55, RZ, RZ, -R55 ;  /* 0x000000ffff37b224 */ /* 0x000fe200078e0a37 */
[----:B------:R-:W-:Y:S01]  /*35f0*/  ISETP.GE.AND P3, PT, R88, RZ, PT ;  /* 0x000000ff5800720c */ /* 0x000fe20003f66270 */
[----:B------:R-:W-:Y:S01]  /*3600*/  @!P4 IMAD.MOV R59, RZ, RZ, -R59 ;  /* 0x000000ffff3bc224 */ /* 0x000fe200078e0a3b */
[----:B------:R-:W-:Y:S01]  /*3610*/  ISETP.GE.AND P4, PT, R84, RZ, PT ;  /* 0x000000ff5400720c */ /* 0x000fe20003f86270 */
[----:B------:R-:W-:Y:S01]  /*3620*/  STL [R1+0x6c0], R42 ;  /* 0x0006c02a01007387 */ /* 0x000fe20000100800 */
[----:B------:R-:W-:Y:S01]  /*3630*/  @!P1 IMAD.MOV R61, RZ, RZ, -R61 ;  /* 0x000000ffff3d9224 */ /* 0x000fe200078e0a3d */
[----:B------:R-:W-:Y:S01]  /*3640*/  ISETP.GE.AND P1, PT, R82, RZ, PT ;  /* 0x000000ff5200720c */ /* 0x000fe20003f26270 */
[----:B------:R-:W-:Y:S01]  /*3650*/  @!P2 IMAD.MOV R63, RZ, RZ, -R63 ;  /* 0x000000ffff3fa224 */ /* 0x000fe200078e0a3f */
[----:B------:R-:W-:Y:S01]  /*3660*/  ISETP.GE.AND P2, PT, R80, RZ, PT ;  /* 0x000000ff5000720c */ /* 0x000fe20003f46270 */
[----:B------:R-:W-:Y:S01]  /*3670*/  @!P5 IMAD.MOV R67, RZ, RZ, -R67 ;  /* 0x000000ffff43d224 */ /* 0x000fe200078e0a43 */
[----:B------:R-:W-:Y:S01]  /*3680*/  ISETP.GE.AND P5, PT, R76, RZ, PT ;  /* 0x000000ff4c00720c */ /* 0x000fe20003fa6270 */
[----:B------:R-:W-:Y:S01]  /*3690*/  STL [R1+0x6bc], R40 ;  /* 0x0006bc2801007387 */ /* 0x000fe20000100800 */
[----:B--2---:R-:W-:-:S02]  /*36a0*/  IMAD R136, R6, 0x50, RZ ;  /* 0x0000005006887824 */ /* 0x004fc400078e02ff */
[----:B------:R-:W-:Y:S01]  /*36b0*/  @!P3 IMAD.MOV R65, RZ, RZ, -R65 ;  /* 0x000000ffff41b224 */ /* 0x000fe200078e0a41 */
[----:B------:R-:W-:Y:S01]  /*36c0*/  ISETP.GE.AND P3, PT, R78, RZ, PT ;  /* 0x000000ff4e00720c */ /* 0x000fe20003f66270 */
[----:B------:R-:W-:Y:S01]  /*36d0*/  STL [R1+0x6b8], R38 ;  /* 0x0006b82601007387 */ /* 0x000fe20000100800 */
[----:B------:R-:W-:Y:S01]  /*36e0*/  @!P4 IADD3 R69, PT, PT, -R69, RZ, RZ ;  /* 0x000000ff4545c210 */ /* 0x000fe20007ffe1ff */
[----:B------:R-:W-:Y:S01]  /*36f0*/  IMAD R163, R6, 0x54, RZ ;  /* 0x0000005406a37824 */ /* 0x000fe200078e02ff */
        /* <DEDUP_REMOVED lines=8> */
[----:B------:R-:W-:-:S02]  /*3780*/  IMAD R171, R6, 0x58, RZ ;  /* 0x0000005806ab7824 */ /* 0x000fc400078e02ff */
        /* <DEDUP_REMOVED lines=26> */
[----:B------:R-:W-:-:S02]  /*3930*/  IMAD R187, R6, 0x60, RZ ;  /* 0x0000006006bb7824 */ /* 0x000fc400078e02ff */
[----:B------:R-:W-:Y:S01]  /*3940*/  @!P3 IMAD.MOV R95, RZ, RZ, -R95 ;  /* 0x000000ffff5fb224 */ /* 0x000fe200078e0a5f */
[----:B------:R-:W-:Y:S01]  /*3950*/  ISETP.GE.AND P3, PT, R48, RZ, PT ;  /* 0x000000ff3000720c */ /* 0x000fe20003f66270 */
[----:B------:R-:W-:Y:S01]  /*3960*/  @!P4 IMAD.MOV R99, RZ, RZ, -R99 ;  /* 0x000000ffff63c224 */ /* 0x000fe200078e0a63 */
[----:B------:R-:W-:Y:S01]  /*3970*/  ISETP.GE.AND P4, PT, R44, RZ, PT ;  /* 0x000000ff2c00720c */ /* 0x000fe20003f86270 */
[----:B------:R-:W-:Y:S01]  /*3980*/  @!P1 IMAD.MOV R101, RZ, RZ, -R101 ;  /* 0x000000ffff659224 */ /* 0x000fe200078e0a65 */
[----:B------:R-:W-:Y:S01]  /*3990*/  ISETP.GE.AND P1, PT, R42, RZ, PT ;  /* 0x000000ff2a00720c */ /* 0x000fe20003f26270 */
[----:B------:R-:W-:Y:S01]  /*39a0*/  STL [R1+0x6a4], R28 ;  /* 0x0006a41c01007387 */ /* 0x000fe20000100800 */
[----:B------:R-:W-:Y:S02]  /*39b0*/  IMAD R195, R6, 0x64, RZ ;  /* 0x0000006406c37824 */ /* 0x000fe400078e02ff */
        /* <DEDUP_REMOVED lines=29> */
[----:B------:R1:W-:Y:S01]  /*3b90*/  STL [R1+0x2b4], R5 ;  /* 0x0002b40501007387 */ /* 0x0003e20000100800 */
[----:B------:R-:W-:Y:S02]  /*3ba0*/  @!P5 IMAD.MOV R129, RZ, RZ, -R129 ;  /* 0x000000ffff81d224 */ /* 0x000fe400078e0a81 */
[----:B------:R-:W-:Y:S01]  /*3bb0*/  @!P3 IMAD.MOV R127, RZ, RZ, -R127 ;  /* 0x000000ffff7fb224 */ /* 0x000fe200078e0a7f */
[C---:B------:R-:W-:Y:S01]  /*3bc0*/  LEA R8, P3, R9.reuse, UR14, 0x2 ;  /* 0x0000000e09087c11 */ /* 0x040fe2000f8610ff */
[----:B------:R-:W-:Y:S01]  /*3bd0*/  @!P4 IMAD.MOV R131, RZ, RZ, -R131 ;  /* 0x000000ffff83c224 */ /* 0x000fe200078e0a83 */
[----:B------:R-:W2:Y:S01]  /*3be0*/  LDS R3, [UR9] ;  /* 0x00000009ff037984 */ /* 0x000ea20008000800 */
[----:B------:R-:W-:Y:S01]  /*3bf0*/  @!P1 IMAD.MOV R133, RZ, RZ, -R133 ;  /* 0x000000ffff859224 */ /* 0x000fe200078e0a85 */
[----:B------:R-:W-:Y:S01]  /*3c00*/  LEA.HI.X.SX32 R9, R9, UR15, 0x2, P3 ;  /* 0x0000000f09097c11 */ /* 0x000fe200098f16ff */
[C---:B------:R-:W-:Y:S01]  /*3c10*/  IMAD R227, R6.reuse, 0x74, RZ ;  /* 0x0000007406e37824 */ /* 0x040fe200078e02ff */
[----:B-1----:R-:W-:Y:S01]  /*3c20*/  LOP3.LUT R5, RZ, R107, RZ, 0x33, !PT ;  /* 0x0000006bff057212 */ /* 0x002fe200078e33ff */
[----:B------:R-:W-:-:S02]  /*3c30*/  IMAD R235, R6, 0x78, RZ ;  /* 0x0000007806eb7824 */ /* 0x000fc400078e02ff */
[----:B------:R-:W-:Y:S01]  /*3c40*/  @!P2 IMAD.MOV R137, RZ, RZ, -R137 ;  /* 0x000000ffff89a224 */ /* 0x000fe200078e0a89 */
[C---:B------:R-:W-:Y:S01]  /*3c50*/  SEL R36, R5.reuse, R4, !P0 ;  /* 0x0000000405247207 */ /* 0x040fe20004000000 */
[C---:B------:R-:W-:Y:S01]  /*3c60*/  IMAD R252, R6.reuse, 0x7c, RZ ;  /* 0x0000007c06fc7824 */ /* 0x040fe200078e02ff */
[C---:B------:R-:W-:Y:S01]  /*3c70*/  SEL R11, R5.reuse, R11, !P0 ;  /* 0x0000000b050b7207 */ /* 0x040fe20004000000 */
[----:B------:R-:W-:Y:S01]  /*3c80*/  IMAD R88, R6, 0xd0, RZ ;  /* 0x000000d006587824 */ /* 0x000fe200078e02ff */
[C---:B------:R-:W-:Y:S01]  /*3c90*/  SEL R38, R5.reuse, R13, !P0 ;  /* 0x0000000d05267207 */ /* 0x040fe20004000000 */
[----:B----4-:R-:W-:Y:S01]  /*3ca0*/  IMAD R36, R36, UR6, RZ ;  /* 0x0000000624247c24 */ /* 0x010fe2000f8e02ff */
[C---:B------:R-:W-:Y:S01]  /*3cb0*/  SEL R12, R5.reuse, R15, !P0 ;  /* 0x0000000f050c7207 */ /* 0x040fe20004000000 */
[----:B------:R-:W-:Y:S01]  /*3cc0*/  IMAD R90, R6, 0xd4, RZ ;  /* 0x000000d4065a7824 */ /* 0x000fe200078e02ff */
[----:B------:R-:W-:Y:S01]  /*3cd0*/  SEL R50, R5, R37, !P0 ;  /* 0x0000002505327207 */ /* 0x000fe20004000000 */
[----:B------:R-:W-:Y:S01]  /*3ce0*/  IMAD R37, R11, UR6, RZ ;  /* 0x000000060b257c24 */ /* 0x000fe2000f8e02ff */
[C---:B------:R-:W-:Y:S01]  /*3cf0*/  SEL R40, R5.reuse, R17, !P0 ;  /* 0x0000001105287207 */ /* 0x040fe20004000000 */
[----:B------:R-:W-:Y:S01]  /*3d00*/  IMAD R38, R38, UR6, RZ ;  /* 0x0000000626267c24 */ /* 0x000fe2000f8e02ff */
[C---:B------:R-:W-:Y:S01]  /*3d10*/  SEL R68, R5.reuse, R69, !P0 ;  /* 0x0000004505447207 */ /* 0x040fe20004000000 */
[----:B------:R-:W-:Y:S01]  /*3d20*/  IMAD R50, R50, UR6, RZ ;  /* 0x0000000632327c24 */ /* 0x000fe2000f8e02ff */
[----:B------:R-:W-:Y:S01]  /*3d30*/  LEA R4, P1, R10, UR12, 0x2 ;  /* 0x0000000c0a047c11 */ /* 0x000fe2000f8210ff */
[----:B------:R-:W-:Y:S01]  /*3d40*/  IMAD R40, R40, UR6, RZ ;  /* 0x0000000628287c24 */ /* 0x000fe2000f8e02ff */
[C---:B------:R-:W-:Y:S01]  /*3d50*/  SEL R69, R5.reuse, R71, !P0 ;  /* 0x0000004705457207 */ /* 0x040fe20004000000 */
[----:B------:R-:W-:Y:S01]  /*3d60*/  IMAD R68, R68, UR6, RZ ;  /* 0x0000000644447c24 */ /* 0x000fe2000f8e02ff */
        /* <DEDUP_REMOVED lines=16> */
[----:B------:R-:W-:Y:S01]  /*3e70*/  SEL R23, R5, R23, !P0 ;  /* 0x0000001705177207 */ /* 0x000fe20004000000 */
[----:B------:R-:W-:Y:S01]  /*3e80*/  IMAD R71, R71, UR6, RZ ;  /* 0x0000000647477c24 */ /* 0x000fe2000f8e02ff */
[C---:B------:R-:W-:Y:S01]  /*3e90*/  SEL R27, R5.reuse, R27, !P0 ;  /* 0x0000001b051b7207 */ /* 0x040fe20004000000 */
[C---:B------:R-:W-:Y:S01]  /*3ea0*/  IMAD R94, R6.reuse, 0xdc, RZ ;  /* 0x000000dc065e7824 */ /* 0x040fe200078e02ff */
[C---:B------:R-:W-:Y:S01]  /*3eb0*/  SEL R31, R5.reuse, R31, !P0 ;  /* 0x0000001f051f7207 */ /* 0x040fe20004000000 */
[C---:B------:R-:W-:Y:S01]  /*3ec0*/  IMAD R96, R6.reuse, 0xe0, RZ ;  /* 0x000000e006607824 */ /* 0x040fe200078e02ff */
[C---:B------:R-:W-:Y:S01]  /*3ed0*/  SEL R35, R5.reuse, R35, !P0 ;  /* 0x0000002305237207 */ /* 0x040fe20004000000 */
[----:B------:R-:W-:Y:S01]  /*3ee0*/  IMAD R98, R6, 0xe4, RZ ;  /* 0x000000e406627824 */ /* 0x000fe200078e02ff */
[----:B------:R-:W-:Y:S01]  /*3ef0*/  SEL R52, R5, R41, !P0 ;  /* 0x0000002905347207 */ /* 0x000fe20004000000 */
[----:B------:R-:W-:Y:S01]  /*3f00*/  IMAD R41, R19, UR6, RZ ;  /* 0x0000000613297c24 */ /* 0x000fe2000f8e02ff */
        /* <DEDUP_REMOVED lines=36> */
[----:B------:R-:W-:Y:S01]  /*4150*/  SEL R34, R5, R87, !P0 ;  /* 0x0000005705227207 */ /* 0x000fe20004000000 */
[----:B------:R-:W-:Y:S01]  /*4160*/  IMAD R67, R67, UR6, RZ ;  /* 0x0000000643437c24 */ /* 0x000fe2000f8e02ff */
[----:B------:R-:W-:Y:S01]  /*4170*/  SEL R33, R5, R89, !P0 ;  /* 0x0000005905217207 */ /* 0x000fe20004000000 */
        /* <DEDUP_REMOVED lines=47> */
[----:B------:R-:W-:Y:S01]  /*4470*/  LEA.HI.X.SX32 R5, R10, UR13, 0x2, P1 ;  /* 0x0000000d0a057c11 */ /* 0x000fe200088f16ff */
[----:B------:R-:W-:Y:S01]  /*4480*/  IMAD R10, R127, UR6, RZ ;  /* 0x000000067f0a7c24 */ /* 0x000fe2000f8e02ff */
[-C--:B------:R-:W-:Y:S01]  /*4490*/  LEA R106, P0, R36, R8.reuse, 0x2 ;  /* 0x00000008246a7211 */ /* 0x080fe200078010ff */
[----:B------:R-:W-:Y:S01]  /*44a0*/  IMAD R11, R129, UR6, RZ ;  /* 0x00000006810b7c24 */ /* 0x000fe2000f8e02ff */
[-C--:B------:R-:W-:Y:S01]  /*44b0*/  LEA R78, P1, R37, R8.reuse, 0x2 ;  /* 0x00000008254e7211 */ /* 0x080fe200078210ff */
[----:B------:R-:W-:Y:S01]  /*44c0*/  IMAD R12, R131, UR6, RZ ;  /* 0x00000006830c7c24 */ /* 0x000fe2000f8e02ff */
[-C--:B------:R-:W-:Y:S01]  /*44d0*/  LEA R76, P2, R38, R8.reuse, 0x2 ;  /* 0x00000008264c7211 */ /* 0x080fe200078410ff */
[----:B------:R-:W-:Y:S01]  /*44e0*/  IMAD R13, R133, UR6, RZ ;  /* 0x00000006850d7c24 */ /* 0x000fe2000f8e02ff */
[-C--:B------:R-:W-:Y:S01]  /*44f0*/  LEA.HI.X.SX32 R107, R36, R9.reuse, 0x2, P0 ;  /* 0x00000009246b7211 */ /* 0x080fe200000f16ff */
[----:B------:R-:W-:Y:S01]  /*4500*/  IMAD R14, R135, UR6, RZ ;  /* 0x00000006870e7c24 */ /* 0x000fe2000f8e02ff */
[-C--:B------:R-:W-:Y:S01]  /*4510*/  LEA R82, P3, R39, R8.reuse, 0x2 ;  /* 0x0000000827527211 */ /* 0x080fe200078610ff */
[----:B------:R-:W-:Y:S01]  /*4520*/  IMAD R15, R15, UR6, RZ ;  /* 0x000000060f0f7c24 */ /* 0x000fe2000f8e02ff */
[-C--:B------:R-:W-:Y:S01]  /*4530*/  LEA.HI.X.SX32 R79, R37, R9.reuse, 0x2, P1 ;  /* 0x00000009254f7211 */ /* 0x080fe200008f16ff */
[----:B------:R-:W-:Y:S01]  /*4540*/  STL.64 [R1+0x110], R106 ;  /* 0x0001106a01007387 */ /* 0x000fe20000100a00 */
[-C--:B------:R-:W-:Y:S01]  /*4550*/  LEA R80, P5, R40, R8.reuse, 0x2 ;  /* 0x0000000828507211 */ /* 0x080fe200078a10ff */
[----:B------:R-:W-:Y:S01]  /*4560*/  IMAD R89, R6, 0x34, RZ ;  /* 0x0000003406597824 */ /* 0x000fe200078e02ff */
[-C--:B------:R-:W-:Y:S01]  /*4570*/  LEA.HI.X.SX32 R77, R38, R9.reuse, 0x2, P2 ;  /* 0x00000009264d7211 */ /* 0x080fe200010f16ff */
[----:B------:R1:W-:Y:S01]  /*4580*/  STL.64 [R1+0x108], R78 ;  /* 0x0001084e01007387 */ /* 0x0003e20000100a00 */
[-C--:B------:R-:W-:Y:S01]  /*4590*/  LEA.HI.X.SX32 R83, R39, R9.reuse, 0x2, P3 ;  /* 0x0000000927537211 */ /* 0x080fe200018f16ff */
[----:B------:R-:W-:Y:S01]  /*45a0*/  IMAD R97, R6, 0x38, RZ ;  /* 0x0000003806617824 */ /* 0x000fe200078e02ff */
[CC--:B------:R-:W-:Y:S01]  /*45b0*/  LEA R86, P4, R41.reuse, R8.reuse, 0x2 ;  /* 0x0000000829567211 */ /* 0x0c0fe200078810ff */
[----:B------:R3:W-:Y:S01]  /*45c0*/  STL.64 [R1+0x100], R76 ;  /* 0x0001004c01007387 */ /* 0x0007e20000100a00 */
[-C--:B------:R-:W-:Y:S01]  /*45d0*/  LEA.HI.X.SX32 R81, R40, R9.reuse, 0x2, P5 ;  /* 0x0000000928517211 */ /* 0x080fe200028f16ff */
[----:B------:R-:W-:Y:S01]  /*45e0*/  IMAD R105, R6, 0x3c, RZ ;  /* 0x0000003c06697824 */ /* 0x000fe200078e02ff */
[-C--:B------:R-:W-:Y:S01]  /*45f0*/  LEA R84, P0, R42, R8.reuse, 0x2 ;  /* 0x000000082a547211 */ /* 0x080fe200078010ff */
[----:B------:R4:W-:Y:S01]  /*4600*/  STL.64 [R1+0xf8], R82 ;  /* 0x0000f85201007387 */ /* 0x0009e20000100a00 */
[-C--:B------:R-:W-:Y:S01]  /*4610*/  LEA.HI.X.SX32 R87, R41, R9.reuse, 0x2, P4 ;  /* 0x0000000929577211 */ /* 0x080fe200020f16ff */
[C---:B------:R-:W-:Y:S01]  /*4620*/  IMAD R121, R6.reuse, 0x44, RZ ;  /* 0x0000004406797824 */ /* 0x040fe200078e02ff */
[-C--:B------:R-:W-:Y:S01]  /*4630*/  LEA R38, P4, R47, R8.reuse, 0x2 ;  /* 0x000000082f267211 */ /* 0x080fe200078810ff */
[----:B------:R5:W-:Y:S01]  /*4640*/  STL.64 [R1+0xf0], R80 ;  /* 0x0000f05001007387 */ /* 0x000be20000100a00 */
[CC--:B-1----:R-:W-:Y:S01]  /*4650*/  LEA R78, P1, R43.reuse, R8.reuse, 0x2 ;  /* 0x000000082b4e7211 */ /* 0x0c2fe200078210ff */
[----:B------:R-:W-:Y:S01]  /*4660*/  IMAD R129, R6, 0x48, RZ ;  /* 0x0000004806817824 */ /* 0x000fe200078e02ff */
[-C--:B------:R-:W-:Y:S01]  /*4670*/  LEA.HI.X.SX32 R85, R42, R9.reuse, 0x2, P0 ;  /* 0x000000092a557211 */ /* 0x080fe200000f16ff */
[----:B------:R1:W-:Y:S01]  /*4680*/  STL.64 [R1+0xe8], R86 ;  /* 0x0000e85601007387 */ /* 0x0003e20000100a00 */
[-C--:B---3--:R-:W-:Y:S01]  /*4690*/  LEA R76, P2, R44, R8.reuse, 0x2 ;  /* 0x000000082c4c7211 */ /* 0x088fe200078410ff */
[C---:B------:R-:W-:Y:S01]  /*46a0*/  IMAD R135, R6.reuse, 0x4c, RZ ;  /* 0x0000004c06877824 */ /* 0x040fe200078e02ff */
[-C--:B------:R-:W-:Y:S01]  /*46b0*/  LEA.HI.X.SX32 R79, R43, R9.reuse, 0x2, P1 ;  /* 0x000000092b4f7211 */ /* 0x080fe200008f16ff */
[C---:B------:R-:W-:Y:S01]  /*46c0*/  IMAD R91, R6.reuse, 0x35, RZ ;  /* 0x00000035065b7824 */ /* 0x040fe200078e02ff */
[CC--:B----4-:R-:W-:Y:S01]  /*46d0*/  LEA R82, P3, R45.reuse, R8.reuse, 0x2 ;  /* 0x000000082d527211 */ /* 0x0d0fe200078610ff */
[----:B------:R-:W-:Y:S01]  /*46e0*/  IMAD R93, R6, 0x36, RZ ;  /* 0x00000036065d7824 */ /* 0x000fe200078e02ff */
[-C--:B------:R-:W-:Y:S01]  /*46f0*/  LEA R36, P0, R48, R8.reuse, 0x2 ;  /* 0x0000000830247211 */ /* 0x080fe200078010ff */
[----:B------:R3:W-:Y:S01]  /*4700*/  STL.64 [R1+0xd8], R78 ;  /* 0x0000d84e01007387 */ /* 0x0007e20000100a00 */
[-C--:B-----5:R-:W-:Y:S01]  /*4710*/  LEA R80, P5, R46, R8.reuse, 0x2 ;  /* 0x000000082e507211 */ /* 0x0a0fe200078a10ff */
[----:B------:R-:W-:Y:S01]  /*4720*/  IMAD R95, R6, 0x37, RZ ;  /* 0x00000037065f7824 */ /* 0x000fe200078e02ff */
[-C--:B------:R-:W-:Y:S01]  /*4730*/  LEA.HI.X.SX32 R77, R44, R9.reuse, 0x2, P2 ;  /* 0x000000092c4d7211 */ /* 0x080fe200010f16ff */
[----:B------:R4:W-:Y:S01]  /*4740*/  STL.64 [R1+0xe0], R84 ;  /* 0x0000e05401007387 */ /* 0x0009e20000100a00 */
[-C--:B------:R-:W-:Y:S01]  /*4750*/  LEA.HI.X.SX32 R83, R45, R9.reuse, 0x2, P3 ;  /* 0x000000092d537211 */ /* 0x080fe200018f16ff */
[----:B-1----:R-:W-:Y:S01]  /*4760*/  IMAD R87, R6, 0x33, RZ ;  /* 0x0000003306577824 */ /* 0x002fe200078e02ff */
[-C--:B------:R-:W-:Y:S01]  /*4770*/  LEA.HI.X.SX32 R39, R47, R9.reuse, 0x2, P4 ;  /* 0x000000092f277211 */ /* 0x080fe200020f16ff */
[----:B------:R1:W-:Y:S01]  /*4780*/  STL.64 [R1+0xd0], R76 ;  /* 0x0000d04c01007387 */ /* 0x0003e20000100a00 */
[-C--:B------:R-:W-:Y:S01]  /*4790*/  LEA.HI.X.SX32 R81, R46, R9.reuse, 0x2, P5 ;  /* 0x000000092e517211 */ /* 0x080fe200028f16ff */
[----:B------:R-:W-:Y:S01]  /*47a0*/  IMAD R86, R6, 0xcc, RZ ;  /* 0x000000cc06567824 */ /* 0x000fe200078e02ff */
[-C--:B------:R-:W-:Y:S01]  /*47b0*/  LEA.HI.X.SX32 R37, R48, R9.reuse, 0x2, P0 ;  /* 0x0000000930257211 */ /* 0x080fe200000f16ff */
[----:B------:R-:W-:Y:S01]  /*47c0*/  STL.64 [R1+0xc8], R82 ;  /* 0x0000c85201007387 */ /* 0x000fe20000100a00 */
[-C--:B---3--:R-:W-:Y:S01]  /*47d0*/  LEA R78, P1, R49, R8.reuse, 0x2 ;  /* 0x00000008314e7211 */ /* 0x088fe200078210ff */
[----:B------:R-:W-:Y:S01]  /*47e0*/  IMAD R99, R6, 0x39, RZ ;  /* 0x0000003906637824 */ /* 0x000fe200078e02ff */
[-C--:B------:R-:W-:Y:S01]  /*47f0*/  LEA R42, P3, R51, R8.reuse, 0x2 ;  /* 0x00000008332a7211 */ /* 0x080fe200078610ff */
[----:B------:R3:W-:Y:S01]  /*4800*/  STL.64 [R1+0xb8], R38 ;  /* 0x0000b82601007387 */ /* 0x0007e20000100a00 */
[-C--:B------:R-:W-:Y:S01]  /*4810*/  LEA R40, P5, R52, R8.reuse, 0x2 ;  /* 0x0000000834287211 */ /* 0x080fe200078a10ff */
[----:B----4-:R-:W-:Y:S01]  /*4820*/  IMAD R85, R6, 0x32, RZ ;  /* 0x0000003206557824 */ /* 0x010fe200078e02ff */
[-C--:B------:R-:W-:Y:S01]  /*4830*/  LEA.HI.X.SX32 R79, R49, R9.reuse, 0x2, P1 ;  /* 0x00000009314f7211 */ /* 0x080fe200008f16ff */
[----:B------:R4:W-:Y:S01]  /*4840*/  STL.64 [R1+0xc0], R80 ;  /* 0x0000c05001007387 */ /* 0x0009e20000100a00 */
[-C--:B-1----:R-:W-:Y:S01]  /*4850*/  LEA R76, P2, R50, R8.reuse, 0x2 ;  /* 0x00000008324c7211 */ /* 0x082fe200078410ff */
[----:B------:R-:W-:Y:S01]  /*4860*/  IMAD.SHL.U32 R49, R6, 0x20, RZ ;  /* 0x0000002006317824 */ /* 0x000fe200078e00ff */
[-C--:B------:R-:W-:Y:S01]  /*4870*/  LEA.HI.X.SX32 R43, R51, R9.reuse, 0x2, P3 ;  /* 0x00000009332b7211 */ /* 0x080fe200018f16ff */
[----:B------:R1:W-:Y:S01]  /*4880*/  STL.64 [R1+0xb0], R36 ;  /* 0x0000b02401007387 */ /* 0x0003e20000100a00 */
[-C--:B------:R-:W-:Y:S01]  /*4890*/  LEA.HI.X.SX32 R77, R50, R9.reuse, 0x2, P2 ;  /* 0x00000009324d7211 */ /* 0x080fe200010f16ff */
[----:B------:R-:W-:Y:S01]  /*48a0*/  IMAD R51, R6, 0x21, RZ ;  /* 0x0000002106337824 */ /* 0x000fe200078e02ff */
[-C--:B------:R-:W-:Y:S01]  /*48b0*/  LEA.HI.X.SX32 R41, R52, R9.reuse, 0x2, P5 ;  /* 0x0000000934297211 */ /* 0x080fe200028f16ff */
[----:B------:R-:W-:Y:S01]  /*48c0*/  STL.64 [R1+0xa8], R78 ;  /* 0x0000a84e01007387 */ /* 0x000fe20000100a00 */
[-C--:B---3--:R-:W-:Y:S01]  /*48d0*/  LEA R38, P4, R53, R8.reuse, 0x2 ;  /* 0x0000000835267211 */ /* 0x088fe200078810ff */
[C---:B------:R-:W-:Y:S01]  /*48e0*/  IMAD R50, R6.reuse, 0x84, RZ ;  /* 0x0000008406327824 */ /* 0x040fe200078e02ff */
[-C--:B------:R-:W-:Y:S01]  /*48f0*/  LEA R46, P1, R55, R8.reuse, 0x2 ;  /* 0x00000008372e7211 */ /* 0x080fe200078210ff */
[----:B------:R3:W-:Y:S01]  /*4900*/  STL.64 [R1+0x98], R42 ;  /* 0x0000982a01007387 */ /* 0x0007e20000100a00 */
[-C--:B------:R-:W-:Y:S01]  /*4910*/  LEA.HI.X.SX32 R39, R53, R9.reuse, 0x2, P4 ;  /* 0x0000000935277211 */ /* 0x080fe200020f16ff */
[----:B----4-:R-:W-:Y:S01]  /*4920*/  IMAD R81, R6, 0x30, RZ ;  /* 0x0000003006517824 */ /* 0x010fe200078e02ff */
[-C--:B------:R-:W-:Y:S01]  /*4930*/  LEA R44, P2, R56, R8.reuse, 0x2 ;  /* 0x00000008382c7211 */ /* 0x080fe200078410ff */
[----:B------:R-:W-:Y:S01]  /*4940*/  STL.64 [R1+0xa0], R76 ;  /* 0x0000a04c01007387 */ /* 0x000fe20000100a00 */
[-C--:B-1----:R-:W-:Y:S01]  /*4950*/  LEA R36, P0, R54, R8.reuse, 0x2 ;  /* 0x0000000836247211 */ /* 0x082fe200078010ff */
[----:B------:R-:W-:Y:S01]  /*4960*/  IMAD R53, R6, 0x22, RZ ;  /* 0x0000002206357824 */ /* 0x000fe200078e02ff */
[-C--:B------:R-:W-:Y:S01]  /*4970*/  LEA.HI.X.SX32 R47, R55, R9.reuse, 0x2, P1 ;  /* 0x00000009372f7211 */ /* 0x080fe200008f16ff */
[----:B------:R1:W-:Y:S01]  /*4980*/  STL.64 [R1+0x90], R40 ;  /* 0x0000902801007387 */ /* 0x0003e20000100a00 */
[-C--:B------:R-:W-:Y:S01]  /*4990*/  LEA.HI.X.SX32 R37, R54, R9.reuse, 0x2, P0 ;  /* 0x0000000936257211 */ /* 0x080fe200000f16ff */
[----:B------:R-:W-:Y:S01]  /*49a0*/  IMAD R52, R6, 0x88, RZ ;  /* 0x0000008806347824 */ /* 0x000fe200078e02ff */
[-C--:B------:R-:W-:Y:S01]  /*49b0*/  LEA.HI.X.SX32 R45, R56, R9.reuse, 0x2, P2 ;  /* 0x00000009382d7211 */ /* 0x080fe200010f16ff */
[----:B------:R4:W-:Y:S01]  /*49c0*/  STL.64 [R1+0x88], R38 ;  /* 0x0000882601007387 */ /* 0x0009e20000100a00 */
[-C--:B---3--:R-:W-:Y:S01]  /*49d0*/  LEA R42, P3, R59, R8.reuse, 0x2 ;  /* 0x000000083b2a7211 */ /* 0x088fe200078610ff */
[C---:B------:R-:W-:Y:S01]  /*49e0*/  IMAD R55, R6.reuse, 0x23, RZ ;  /* 0x0000002306377824 */ /* 0x040fe200078e02ff */
[----:B--2---:R-:W-:Y:S01]  /*49f0*/  R2UR UR10, R3 ;  /* 0x00000000030a72ca */ /* 0x004fe200000e0000 */
[----:B------:R2:W-:Y:S01]  /*4a00*/  STL.64 [R1+0x80], R36 ;  /* 0x0000802401007387 */ /* 0x0005e20000100a00 */
[-C--:B------:R-:W-:Y:S01]  /*4a10*/  LEA.HI.X.SX32 R43, R59, R9.reuse, 0x2, P3 ;  /* 0x000000093b2b7211 */ /* 0x080fe200018f16ff */
[----:B------:R-:W3:Y:S01]  /*4a20*/  LDC R3, c[0x0][0x3a0] ;  /* 0x0000e800ff037b82 */ /* 0x000ee20000000800 */
[----:B------:R-:W-:Y:S01]  /*4a30*/  IMAD R54, R6, 0x8c, RZ ;  /* 0x0000008c06367824 */ /* 0x000fe200078e02ff */
[-C--:B-1----:R-:W-:Y:S01]  /*4a40*/  LEA R40, P5, R60, R8.reuse, 0x2 ;  /* 0x000000083c287211 */ /* 0x082fe200078a10ff */
[----:B------:R1:W-:Y:S01]  /*4a50*/  STL.64 [R1+0x78], R46 ;  /* 0x0000782e01007387 */ /* 0x0003e20000100a00 */
[----:B------:R-:W-:Y:S01]  /*4a60*/  IMAD R56, R6, 0x90, RZ ;  /* 0x0000009006387824 */ /* 0x000fe200078e02ff */
[----:B------:R-:W-:Y:S01]  /*4a70*/  UMOV UR6, 0x1 ;  /* 0x0000000100067882 */ /* 0x000fe20000000000 */
[CC--:B----4-:R-:W-:Y:S01]  /*4a80*/  LEA R38, P4, R61.reuse, R8.reuse, 0x2 ;  /* 0x000000083d267211 */ /* 0x0d0fe200078810ff */
[----:B------:R4:W-:Y:S01]  /*4a90*/  STL.64 [R1+0x70], R44 ;  /* 0x0000702c01007387 */ /* 0x0009e20000100a00 */
[-C--:B------:R-:W-:Y:S01]  /*4aa0*/  LEA.HI.X.SX32 R41, R60, R9.reuse, 0x2, P5 ;  /* 0x000000093c297211 */ /* 0x080fe200028f16ff */
[----:B------:R-:W-:Y:S01]  /*4ab0*/  IMAD R59, R6, 0x25, RZ ;  /* 0x00000025063b7824 */ /* 0x000fe200078e02ff */
[-C--:B--2---:R-:W-:Y:S01]  /*4ac0*/  LEA R36, P0, R62, R8.reuse, 0x2 ;  /* 0x000000083e247211 */ /* 0x084fe200078010ff */
[----:B------:R2:W-:Y:S01]  /*4ad0*/  STL.64 [R1+0x68], R42 ;  /* 0x0000682a01007387 */ /* 0x0005e20000100a00 */
[-C--:B------:R-:W-:Y:S01]  /*4ae0*/  LEA.HI.X.SX32 R39, R61, R9.reuse, 0x2, P4 ;  /* 0x000000093d277211 */ /* 0x080fe200020f16ff */
[----:B------:R-:W-:Y:S01]  /*4af0*/  IMAD R61, R6, 0x26, RZ ;  /* 0x00000026063d7824 */ /* 0x000fe200078e02ff */
[-C--:B------:R-:W-:Y:S01]  /*4b00*/  LEA.HI.X.SX32 R37, R62, R9.reuse, 0x2, P0 ;  /* 0x000000093e257211 */ /* 0x080fe200000f16ff */
[----:B------:R5:W-:Y:S01]  /*4b10*/  STL.64 [R1+0x60], R40 ;  /* 0x0000602801007387 */ /* 0x000be20000100a00 */
[CC--:B-1----:R-:W-:Y:S01]  /*4b20*/  LEA R46, P1, R63.reuse, R8.reuse, 0x2 ;  /* 0x000000083f2e7211 */ /* 0x0c2fe200078210ff */
[----:B------:R-:W-:Y:S01]  /*4b30*/  IMAD R60, R6, 0x98, RZ ;  /* 0x00000098063c7824 */ /* 0x000fe200078e02ff */
[-C--:B----4-:R-:W-:Y:S01]  /*4b40*/  LEA R44, P2, R64, R8.reuse, 0x2 ;  /* 0x00000008402c7211 */ /* 0x090fe200078410ff */
[----:B------:R1:W-:Y:S01]  /*4b50*/  STL.64 [R1+0x58], R38 ;  /* 0x0000582601007387 */ /* 0x0003e20000100a00 */
[-C--:B------:R-:W-:Y:S01]  /*4b60*/  LEA.HI.X.SX32 R47, R63, R9.reuse, 0x2, P1 ;  /* 0x000000093f2f7211 */ /* 0x080fe200008f16ff */
[----:B------:R-:W-:Y:S01]  /*4b70*/  IMAD R63, R6, 0x27, RZ ;  /* 0x00000027063f7824 */ /* 0x000fe200078e02ff */
[-C--:B--2---:R-:W-:Y:S01]  /*4b80*/  LEA R42, P3, R65, R8.reuse, 0x2 ;  /* 0x00000008412a7211 */ /* 0x084fe200078610ff */
[----:B------:R2:W-:Y:S01]  /*4b90*/  STL.64 [R1+0x50], R36 ;  /* 0x0000502401007387 */ /* 0x0005e20000100a00 */
[-C--:B------:R-:W-:Y:S01]  /*4ba0*/  LEA.HI.X.SX32 R45, R64, R9.reuse, 0x2, P2 ;  /* 0x00000009402d7211 */ /* 0x080fe200010f16ff */
[----:B---3--:R-:W-:Y:S01]  /*4bb0*/  VIADD R58, R3, 0xffffffff ;  /* 0xffffffff033a7836 */ /* 0x008fe20000000000 */
[CC--:B-----5:R-:W-:Y:S01]  /*4bc0*/  LEA R40, P5, R66.reuse, R8.reuse, 0x2 ;  /* 0x0000000842287211 */ /* 0x0e0fe200078a10ff */
[----:B------:R3:W-:Y:S01]  /*4bd0*/  STL.64 [R1+0x48], R46 ;  /* 0x0000482e01007387 */ /* 0x0007e20000100a00 */
[-C--:B------:R-:W-:Y:S01]  /*4be0*/  LEA.HI.X.SX32 R43, R65, R9.reuse, 0x2, P3 ;  /* 0x00000009412b7211 */ /* 0x080fe200018f16ff */
[----:B------:R-:W-:Y:S01]  /*4bf0*/  VIADD R57, R3, 0xfffffffe ;  /* 0xfffffffe03397836 */ /* 0x000fe20000000000 */
[-C--:B------:R-:W-:Y:S01]  /*4c00*/  LEA.HI.X.SX32 R41, R66, R9.reuse, 0x2, P5 ;  /* 0x0000000942297211 */ /* 0x080fe200028f16ff */
[----:B------:R4:W-:Y:S01]  /*4c10*/  STL.64 [R1+0x40], R44 ;  /* 0x0000402c01007387 */ /* 0x0009e20000100a00 */
[CC--:B-1----:R-:W-:Y:S01]  /*4c20*/  LEA R38, P4, R67.reuse, R8.reuse, 0x2 ;  /* 0x0000000843267211 */ /* 0x0c2fe200078810ff */
[----:B------:R-:W-:Y:S01]  /*4c30*/  IMAD R65, R6, 0x28, RZ ;  /* 0x0000002806417824 */ /* 0x000fe200078e02ff */
[-C--:B--2---:R-:W-:Y:S01]  /*4c40*/  LEA R36, P0, R68, R8.reuse, 0x2 ;  /* 0x0000000844247211 */ /* 0x084fe200078010ff */
[----:B------:R1:W-:Y:S01]  /*4c50*/  STL.64 [R1+0x38], R42 ;  /* 0x0000382a01007387 */ /* 0x0003e20000100a00 */
[-C--:B------:R-:W-:Y:S01]  /*4c60*/  LEA.HI.X.SX32 R39, R67, R9.reuse, 0x2, P4 ;  /* 0x0000000943277211 */ /* 0x080fe200020f16ff */
[----:B------:R-:W-:Y:S01]  /*4c70*/  IMAD R62, R6, 0x9c, RZ ;  /* 0x0000009c063e7824 */ /* 0x000fe200078e02ff */
[CC--:B---3--:R-:W-:Y:S01]  /*4c80*/  LEA R46, P1, R69.reuse, R8.reuse, 0x2 ;  /* 0x00000008452e7211 */ /* 0x0c8fe200078210ff */
[----:B------:R2:W-:Y:S01]  /*4c90*/  STL.64 [R1+0x30], R40 ;  /* 0x0000302801007387 */ /* 0x0005e20000100a00 */
[-C--:B------:R-:W-:Y:S01]  /*4ca0*/  LEA.HI.X.SX32 R37, R68, R9.reuse, 0x2, P0 ;  /* 0x0000000944257211 */ /* 0x080fe200000f16ff */
[----:B------:R-:W-:Y:S01]  /*4cb0*/  IMAD R64, R6, 0xa0, RZ ;  /* 0x000000a006407824 */ /* 0x000fe200078e02ff */
[-C--:B----4-:R-:W-:Y:S01]  /*4cc0*/  LEA R44, P2, R70, R8.reuse, 0x2 ;  /* 0x00000008462c7211 */ /* 0x090fe200078410ff */
[----:B------:R3:W-:Y:S01]  /*4cd0*/  STL.64 [R1+0x130], R38 ;  /* 0x0001302601007387 */ /* 0x0007e20000100a00 */
[-C--:B------:R-:W-:Y:S01]  /*4ce0*/  LEA.HI.X.SX32 R47, R69, R9.reuse, 0x2, P1 ;  /* 0x00000009452f7211 */ /* 0x080fe200008f16ff */
[----:B------:R-:W-:Y:S01]  /*4cf0*/  IMAD R67, R6, 0x29, RZ ;  /* 0x0000002906437824 */ /* 0x000fe200078e02ff */
        /* <DEDUP_REMOVED lines=18> */
[-C--:B-1----:R-:W-:Y:S01]  /*4e20*/  LEA R46, P1, R75, R8.reuse, 0x2 ;  /* 0x000000084b2e7211 */ /* 0x082fe200078210ff */
[C---:B------:R-:W-:Y:S01]  /*4e30*/  IMAD R71, R6.reuse, 0x2b, RZ ;  /* 0x0000002b06477824 */ /* 0x040fe200078e02ff */
[-C--:B--2---:R-:W-:Y:S01]  /*4e40*/  LEA R44, P2, R35, R8.reuse, 0x2 ;  /* 0x00000008232c7211 */ /* 0x084fe200078410ff */
[----:B------:R1:W-:Y:S01]  /*4e50*/  STL.64 [R1+0x148], R38 ;  /* 0x0001482601007387 */ /* 0x0003e20000100a00 */
[-C--:B------:R-:W-:Y:S01]  /*4e60*/  LEA.HI.X.SX32 R47, R75, R9.reuse, 0x2, P1 ;  /* 0x000000094b2f7211 */ /* 0x080fe200008f16ff */
[----:B------:R-:W-:Y:S01]  /*4e70*/  IMAD R70, R6, 0xac, RZ ;  /* 0x000000ac06467824 */ /* 0x000fe200078e02ff */
[-C--:B---3--:R-:W-:Y:S01]  /*4e80*/  LEA R42, P3, R34, R8.reuse, 0x2 ;  /* 0x00000008222a7211 */ /* 0x088fe200078610ff */
[----:B------:R2:W-:Y:S01]  /*4e90*/  STL.64 [R1+0x150], R36 ;  /* 0x0001502401007387 */ /* 0x0005e20000100a00 */
[-C--:B------:R-:W-:Y:S01]  /*4ea0*/  LEA.HI.X.SX32 R45, R35, R9.reuse, 0x2, P2 ;  /* 0x00000009232d7211 */ /* 0x080fe200010f16ff */
[----:B------:R-:W-:Y:S01]  /*4eb0*/  IMAD R72, R6, 0xb0, RZ ;  /* 0x000000b006487824 */ /* 0x000fe200078e02ff */
[CC--:B----4-:R-:W-:Y:S01]  /*4ec0*/  LEA R40, P5, R33.reuse, R8.reuse, 0x2 ;  /* 0x0000000821287211 */ /* 0x0d0fe200078a10ff */
[----:B------:R3:W-:Y:S01]  /*4ed0*/  STL.64 [R1+0x158], R46 ;  /* 0x0001582e01007387 */ /* 0x0007e20000100a00 */
[-C--:B------:R-:W-:Y:S01]  /*4ee0*/  LEA.HI.X.SX32 R43, R34, R9.reuse, 0x2, P3 ;  /* 0x00000009222b7211 */ /* 0x080fe200018f16ff */
[----:B------:R-:W-:Y:S01]  /*4ef0*/  IMAD R75, R6, 0x2d, RZ ;  /* 0x0000002d064b7824 */ /* 0x000fe200078e02ff */
[-C--:B------:R-:W-:Y:S01]  /*4f00*/  LEA.HI.X.SX32 R41, R33, R9.reuse, 0x2, P5 ;  /* 0x0000000921297211 */ /* 0x080fe200028f16ff */
[----:B------:R4:W-:Y:S01]  /*4f10*/  STL.64 [R1+0x170], R44 ;  /* 0x0001702c01007387 */ /* 0x0009e20000100a00 */
[-C--:B-1----:R-:W-:Y:S01]  /*4f20*/  LEA R38, P4, R32, R8.reuse, 0x2 ;  /* 0x0000000820267211 */ /* 0x082fe200078810ff */
[----:B------:R-:W-:Y:S01]  /*4f30*/  IMAD R74, R6, 0xb4, RZ ;  /* 0x000000b4064a7824 */ /* 0x000fe200078e02ff */
[CC--:B--2---:R-:W-:Y:S01]  /*4f40*/  LEA R36, P0, R31.reuse, R8.reuse, 0x2 ;  /* 0x000000081f247211 */ /* 0x0c4fe200078010ff */
[----:B------:R1:W-:Y:S01]  /*4f50*/  STL.64 [R1+0x168], R42 ;  /* 0x0001682a01007387 */ /* 0x0003e20000100a00 */
[-C--:B------:R-:W-:Y:S01]  /*4f60*/  LEA.HI.X.SX32 R39, R32, R9.reuse, 0x2, P4 ;  /* 0x0000000920277211 */ /* 0x080fe200020f16ff */
[----:B------:R-:W-:Y:S01]  /*4f70*/  IMAD R77, R6, 0x2e, RZ ;  /* 0x0000002e064d7824 */ /* 0x000fe200078e02ff */
[-C--:B------:R-:W-:Y:S01]  /*4f80*/  LEA.HI.X.SX32 R37, R31, R9.reuse, 0x2, P0 ;  /* 0x000000091f257211 */ /* 0x080fe200000f16ff */
[----:B------:R2:W-:Y:S01]  /*4f90*/  STL.64 [R1+0x160], R40 ;  /* 0x0001602801007387 */ /* 0x0005e20000100a00 */
[-C--:B---3--:R-:W-:Y:S01]  /*4fa0*/  LEA R46, P1, R30, R8.reuse, 0x2 ;  /* 0x000000081e2e7211 */ /* 0x088fe200078210ff */
        /* <DEDUP_REMOVED lines=9> */
[-C--:B------:R-:W-:Y:S01]  /*5040*/  LEA R34, P1, R24, R8.reuse, 0x2 ;  /* 0x0000000818227211 */ /* 0x080fe200078210ff */
[----:B------:R1:W-:Y:S01]  /*5050*/  STL.64 [R1+0x188], R46 ;  /* 0x0001882e01007387 */ /* 0x0003e20000100a00 */
[-C--:B--2---:R-:W-:Y:S01]  /*5060*/  LEA R40, P5, R27, R8.reuse, 0x2 ;  /* 0x000000081b287211 */ /* 0x084fe200078a10ff */
[----:B------:R-:W-:Y:S01]  /*5070*/  IMAD R80, R6, 0xc0, RZ ;  /* 0x000000c006507824 */ /* 0x000fe200078e02ff */
[-C--:B------:R-:W-:Y:S01]  /*5080*/  LEA.HI.X.SX32 R43, R28, R9.reuse, 0x2, P3 ;  /* 0x000000091c2b7211 */ /* 0x080fe200018f16ff */
[----:B------:R2:W-:Y:S01]  /*5090*/  STL.64 [R1+0x190], R44 ;  /* 0x0001902c01007387 */ /* 0x0005e20000100a00 */
[-C--:B---3--:R-:W-:Y:S01]  /*50a0*/  LEA R38, P4, R26, R8.reuse, 0x2 ;  /* 0x000000081a267211 */ /* 0x088fe200078810ff */
[C---:B------:R-:W-:Y:S01]  /*50b0*/  IMAD R83, R6.reuse, 0x31, RZ ;  /* 0x0000003106537824 */ /* 0x040fe200078e02ff */
[-C--:B------:R-:W-:Y:S01]  /*50c0*/  LEA R32, P2, R23, R8.reuse, 0x2 ;  /* 0x0000000817207211 */ /* 0x080fe200078410ff */
[----:B------:R3:W-:Y:S01]  /*50d0*/  STL.64 [R1+0x198], R42 ;  /* 0x0001982a01007387 */ /* 0x0007e20000100a00 */
[-C--:B----4-:R-:W-:Y:S01]  /*50e0*/  LEA R36, P0, R25, R8.reuse, 0x2 ;  /* 0x0000000819247211 */ /* 0x090fe200078010ff */
[----:B------:R-:W-:Y:S01]  /*50f0*/  IMAD R82, R6, 0xc4, RZ ;  /* 0x000000c406527824 */ /* 0x000fe200078e02ff */
[-C--:B------:R-:W-:Y:S01]  /*5100*/  LEA.HI.X.SX32 R39, R26, R9.reuse, 0x2, P4 ;  /* 0x000000091a277211 */ /* 0x080fe200020f16ff */
[----:B-1----:R-:W-:Y:S01]  /*5110*/  IMAD R47, R6, 0x1f, RZ ;  /* 0x0000001f062f7824 */ /* 0x002fe200078e02ff */
[-C--:B------:R-:W-:Y:S01]  /*5120*/  LEA R30, P3, R22, R8.reuse, 0x2 ;  /* 0x00000008161e7211 */ /* 0x080fe200078610ff */
[C---:B------:R-:W-:Y:S01]  /*5130*/  IMAD R84, R6.reuse, 0xc8, RZ ;  /* 0x000000c806547824 */ /* 0x040fe200078e02ff */
[-C--:B------:R-:W-:Y:S01]  /*5140*/  LEA.HI.X.SX32 R41, R27, R9.reuse, 0x2, P5 ;  /* 0x000000091b297211 */ /* 0x080fe200028f16ff */
[----:B------:R1:W-:Y:S01]  /*5150*/  STL.64 [R1+0x1b0], R38 ;  /* 0x0001b02601007387 */ /* 0x0003e20000100a00 */
[-C--:B------:R-:W-:Y:S01]  /*5160*/  LEA R28, P5, R21, R8.reuse, 0x2 ;  /* 0x00000008151c7211 */ /* 0x080fe200078a10ff */
[----:B--2---:R-:W-:Y:S01]  /*5170*/  IMAD R45, R6, 0x1e, RZ ;  /* 0x0000001e062d7824 */ /* 0x004fe200078e02ff */
[-C--:B------:R-:W-:Y:S01]  /*5180*/  LEA.HI.X.SX32 R37, R25, R9.reuse, 0x2, P0 ;  /* 0x0000000919257211 */ /* 0x080fe200000f16ff */
[----:B------:R2:W-:Y:S01]  /*5190*/  STL.64 [R1+0x1a0], R40 ;  /* 0x0001a02801007387 */ /* 0x0005e20000100a00 */
[-C--:B------:R-:W-:Y:S01]  /*51a0*/  LEA.HI.X.SX32 R35, R24, R9.reuse, 0x2, P1 ;  /* 0x0000000918237211 */ /* 0x080fe200008f16ff */
[----:B---3--:R-:W-:Y:S01]  /*51b0*/  IMAD R43, R6, 0x1d, RZ ;  /* 0x0000001d062b7824 */ /* 0x008fe200078e02ff */
[-C--:B------:R-:W-:Y:S01]  /*51c0*/  LEA.HI.X.SX32 R33, R23, R9.reuse, 0x2, P2 ;  /* 0x0000000917217211 */ /* 0x080fe200010f16ff */
[----:B------:R3:W-:Y:S01]  /*51d0*/  STL.64 [R1+0x1a8], R36 ;  /* 0x0001a82401007387 */ /* 0x0007e20000100a00 */
[-C--:B------:R-:W-:Y:S01]  /*51e0*/  LEA.HI.X.SX32 R31, R22, R9.reuse, 0x2, P3 ;  /* 0x00000009161f7211 */ /* 0x080fe200018f16ff */
[----:B------:R-:W-:Y:S01]  /*51f0*/  IMAD R101, R6, 0x3a, RZ ;  /* 0x0000003a06657824 */ /* 0x000fe200078e02ff */
[----:B------:R-:W-:Y:S01]  /*5200*/  LEA.HI.X.SX32 R29, R21, R9, 0x2, P5 ;  /* 0x00000009151d7211 */ /* 0x000fe200028f16ff */
[----:B------:R4:W-:Y:S01]  /*5210*/  STL.64 [R1+0x1b8], R34 ;  /* 0x0001b82201007387 */ /* 0x0009e20000100a00 */
[----:B-1----:R-:W-:Y:S01]  /*5220*/  LEA R38, P4, R20, R8, 0x2 ;  /* 0x0000000814267211 */ /* 0x002fe200078810ff */
[----:B------:R-:W-:-:S02]  /*5230*/  IMAD R100, R6, 0xe8, RZ ;  /* 0x000000e806647824 */ /* 0x000fc400078e02ff */
[----:B------:R1:W-:Y:S01]  /*5240*/  STL.64 [R1+0x1c0], R32 ;  /* 0x0001c02001007387 */ /* 0x0003e20000100a00 */
[-C--:B------:R-:W-:Y:S01]  /*5250*/  LEA.HI.X.SX32 R39, R20, R9.reuse, 0x2, P4 ;  /* 0x0000000914277211 */ /* 0x080fe200020f16ff */
[C---:B--2---:R-:W-:Y:S01]  /*5260*/  IMAD R41, R6.reuse, 0x1c, RZ ;  /* 0x0000001c06297824 */ /* 0x044fe200078e02ff */
[-C--:B------:R-:W-:Y:S01]  /*5270*/  LEA R26, P4, R11, R8.reuse, 0x2 ;  /* 0x000000080b1a7211 */ /* 0x080fe200078810ff */
[----:B------:R2:W-:Y:S01]  /*5280*/  STL.64 [R1+0x1c8], R30 ;  /* 0x0001c81e01007387 */ /* 0x0005e20000100a00 */
[-C--:B---3--:R-:W-:Y:S01]  /*5290*/  LEA R36, P0, R19, R8.reuse, 0x2 ;  /* 0x0000000813247211 */ /* 0x088fe200078010ff */
[----:B------:R-:W-:Y:S01]  /*52a0*/  IMAD R103, R6, 0x3b, RZ ;  /* 0x0000003b06677824 */ /* 0x000fe200078e02ff */
[-C--:B------:R-:W-:Y:S01]  /*52b0*/  LEA.HI.X.SX32 R27, R11, R9.reuse, 0x2, P4 ;  /* 0x000000090b1b7211 */ /* 0x080fe200020f16ff */
[----:B------:R3:W-:Y:S01]  /*52c0*/  STL.64 [R1+0x1d0], R28 ;  /* 0x0001d01c01007387 */ /* 0x0007e20000100a00 */
[-C--:B----4-:R-:W-:Y:S01]  /*52d0*/  LEA R34, P1, R18, R8.reuse, 0x2 ;  /* 0x0000000812227211 */ /* 0x090fe200078210ff */
[C---:B------:R-:W-:Y:S01]  /*52e0*/  IMAD R11, R6.reuse, 0xd, RZ ;  /* 0x0000000d060b7824 */ /* 0x040fe200078e02ff */
[-C--:B------:R-:W-:Y:S01]  /*52f0*/  LEA.HI.X.SX32 R37, R19, R9.reuse, 0x2, P0 ;  /* 0x0000000913257211 */ /* 0x080fe200000f16ff */
[----:B------:R4:W-:Y:S01]  /*5300*/  STL.64 [R1+0x1d8], R38 ;  /* 0x0001d82601007387 */ /* 0x0009e20000100a00 */
[CC--:B-1----:R-:W-:Y:S01]  /*5310*/  LEA R32, P2, R17.reuse, R8.reuse, 0x2 ;  /* 0x0000000811207211 */ /* 0x0c2fe200078410ff */
[----:B------:R-:W-:Y:S01]  /*5320*/  IMAD R102, R6, 0xec, RZ ;  /* 0x000000ec06667824 */ /* 0x000fe200078e02ff */
[-C--:B------:R-:W-:Y:S01]  /*5330*/  LEA.HI.X.SX32 R35, R18, R9.reuse, 0x2, P1 ;  /* 0x0000000912237211 */ /* 0x080fe200008f16ff */
[----:B------:R-:W-:Y:S01]  /*5340*/  STL.64 [R1+0x1e0], R36 ;  /* 0x0001e02401007387 */ /* 0x000fe20000100a00 */
[-C--:B--2---:R-:W-:Y:S01]  /*5350*/  LEA R30, P3, R16, R8.reuse, 0x2 ;  /* 0x00000008101e7211 */ /* 0x084fe200078610ff */
[----:B------:R-:W-:Y:S01]  /*5360*/  IMAD R104, R6, 0xf0, RZ ;  /* 0x000000f006687824 */ /* 0x000fe200078e02ff */
[-C--:B------:R-:W-:Y:S01]  /*5370*/  LEA R24, P0, R12, R8.reuse, 0x2 ;  /* 0x000000080c187211 */ /* 0x080fe200078010ff */
[----:B------:R-:W-:Y:S01]  /*5380*/  STL.64 [R1+0x1e8], R34 ;  /* 0x0001e82201007387 */ /* 0x000fe20000100a00 */
[-C--:B---3--:R-:W-:Y:S01]  /*5390*/  LEA R28, P5, R10, R8.reuse, 0x2 ;  /* 0x000000080a1c7211 */ /* 0x088fe200078a10ff */
[C---:B------:R-:W-:Y:S01]  /*53a0*/  IMAD R107, R6.reuse, 0x3d, RZ ;  /* 0x0000003d066b7824 */ /* 0x040fe200078e02ff */
[-C--:B------:R-:W-:Y:S01]  /*53b0*/  LEA.HI.X.SX32 R33, R17, R9.reuse, 0x2, P2 ;  /* 0x0000000911217211 */ /* 0x080fe200010f16ff */
[C---:B------:R-:W-:Y:S01]  /*53c0*/  IMAD.SHL.U32 R17, R6.reuse, 0x10, RZ ;  /* 0x0000001006117824 */ /* 0x040fe200078e00ff */
[-C--:B------:R-:W-:Y:S01]  /*53d0*/  LEA R22, P1, R13, R8.reuse, 0x2 ;  /* 0x000000080d167211 */ /* 0x080fe200078210ff */
[----:B----4-:R-:W-:Y:S01]  /*53e0*/  IMAD R39, R6, 0x1b, RZ ;  /* 0x0000001b06277824 */ /* 0x010fe200078e02ff */
[-C--:B------:R-:W-:Y:S01]  /*53f0*/  LEA.HI.X.SX32 R31, R16, R9.reuse, 0x2, P3 ;  /* 0x00000009101f7211 */ /* 0x080fe200018f16ff */
[----:B------:R1:W-:Y:S01]  /*5400*/  STL.64 [R1+0x1f0], R32 ;  /* 0x0001f02001007387 */ /* 0x0003e20000100a00 */
[-C--:B------:R-:W-:Y:S01]  /*5410*/  LEA R20, P2, R14, R8.reuse, 0x2 ;  /* 0x000000080e147211 */ /* 0x080fe200078410ff */
[----:B------:R-:W-:Y:S01]  /*5420*/  IMAD R16, R6, 0x7, RZ ;  /* 0x0000000706107824 */ /* 0x000fe200078e02ff */
[-C--:B------:R-:W-:Y:S01]  /*5430*/  LEA.HI.X.SX32 R29, R10, R9.reuse, 0x2, P5 ;  /* 0x000000090a1d7211 */ /* 0x080fe200028f16ff */
[----:B------:R-:W-:Y:S01]  /*5440*/  STL.64 [R1+0x1f8], R30 ;  /* 0x0001f81e01007387 */ /* 0x000fe20000100a00 */
[----:B------:R-:W-:Y:S01]  /*5450*/  LEA R18, P3, R15, R8, 0x2 ;  /* 0x000000080f127211 */ /* 0x000fe200078610ff */
[----:B------:R-:W-:Y:S01]  /*5460*/  VIADD R10, R3, 0xfffffffb ;  /* 0xfffffffb030a7836 */ /* 0x000fe20000000000 */
[-C--:B------:R-:W-:Y:S01]  /*5470*/  LEA.HI.X.SX32 R25, R12, R9.reuse, 0x2, P0 ;  /* 0x000000090c197211 */ /* 0x080fe200000f16ff */
[----:B------:R-:W-:Y:S01]  /*5480*/  STL.64 [R1+0x200], R28 ;  /* 0x0002001c01007387 */ /* 0x000fe20000100a00 */
[-C--:B------:R-:W-:Y:S01]  /*5490*/  LEA.HI.X.SX32 R23, R13, R9.reuse, 0x2, P1 ;  /* 0x000000090d177211 */ /* 0x080fe200008f16ff */
[----:B------:R-:W-:Y:S01]  /*54a0*/  IMAD R12, R6, 0x9, RZ ;  /* 0x00000009060c7824 */ /* 0x000fe200078e02ff */
[-C--:B------:R-:W-:Y:S01]  /*54b0*/  LEA.HI.X.SX32 R21, R14, R9.reuse, 0x2, P2 ;  /* 0x000000090e157211 */ /* 0x080fe200010f16ff */
[----:B------:R2:W-:Y:S01]  /*54c0*/  STL.64 [R1+0x208], R26 ;  /* 0x0002081a01007387 */ /* 0x0005e20000100a00 */
[----:B------:R-:W-:Y:S01]  /*54d0*/  LEA.HI.X.SX32 R19, R15, R9, 0x2, P3 ;  /* 0x000000090f137211 */ /* 0x000fe200018f16ff */
[C---:B------:R-:W-:Y:S01]  /*54e0*/  VIADD R9, R3.reuse, 0xfffffffc ;  /* 0xfffffffc03097836 */ /* 0x040fe20000000000 */
[C---:B------:R-:W-:Y:S01]  /*54f0*/  LEA R172, P5, R6.reuse, R4, 0x3 ;  /* 0x0000000406ac7211 */ /* 0x040fe200078a18ff */
[----:B------:R3:W-:Y:S01]  /*5500*/  STL.64 [R1+0x210], R24 ;  /* 0x0002101801007387 */ /* 0x0007e20000100a00 */
[----:B------:R-:W-:Y:S01]  /*5510*/  IADD3 R8, PT, PT, R3, -0x3, RZ ;  /* 0xfffffffd03087810 */ /* 0x000fe20007ffe0ff */
[----:B-1----:R-:W-:Y:S01]  /*5520*/  IMAD R33, R6, 0x18, RZ ;  /* 0x0000001806217824 */ /* 0x002fe200078e02ff */
[----:B------:R-:W-:Y:S01]  /*5530*/  ISETP.GE.U32.AND P3, PT, R58, 0x7fffff80, PT ;  /* 0x7fffff803a00780c */ /* 0x000fe20003f66070 */
[----:B------:R1:W-:Y:S01]  /*5540*/  STL.64 [R1+0x218], R22 ;  /* 0x0002181601007387 */ /* 0x0003e20000100a00 */
[----:B------:R-:W-:Y:S01]  /*5550*/  ISETP.GE.U32.AND P0, PT, R57, 0x7fffff7f, PT ;  /* 0x7fffff7f3900780c */ /* 0x000fe20003f06070 */
[----:B------:R-:W-:Y:S01]  /*5560*/  IMAD.SHL.U32 R14, R6, 0x8, RZ ;  /* 0x00000008060e7824 */ /* 0x000fe200078e00ff */
[----:B------:R-:W-:Y:S01]  /*5570*/  ISETP.GE.U32.AND P1, PT, R8, 0x7fffff7e, PT ;  /* 0x7fffff7e0800780c */ /* 0x000fe20003f26070 */
[----:B------:R4:W-:Y:S01]  /*5580*/  STL.64 [R1+0x220], R20 ;  /* 0x0002201401007387 */ /* 0x0009e20000100a00 */
[----:B------:R-:W-:Y:S01]  /*5590*/  ISETP.GE.U32.AND P4, PT, R9, 0x7fffff7d, PT ;  /* 0x7fffff7d0900780c */ /* 0x000fe20003f86070 */
[----:B--2---:R-:W-:Y:S01]  /*55a0*/  IMAD.SHL.U32 R26, R6, 0x2, RZ ;  /* 0x00000002061a7824 */ /* 0x004fe200078e00ff */
[----:B------:R-:W-:Y:S01]  /*55b0*/  ISETP.GE.U32.AND P6, PT, R10, 0x7fffff7c, PT ;  /* 0x7fffff7c0a00780c */ /* 0x000fe20003fc6070 */
[----:B------:R2:W-:Y:S01]  /*55c0*/  STL.64 [R1+0x248], R18 ;  /* 0x0002481201007387 */ /* 0x0005e20000100a00 */
[----:B---3--:R-:W-:-:S02]  /*55d0*/  IMAD R24, R6, 0x3, RZ ;  /* 0x0000000306187824 */ /* 0x008fc400078e02ff */
[C---:B------:R-:W-:Y:S01]  /*55e0*/  IMAD R9, R6.reuse, 0xc, RZ ;  /* 0x0000000c06097824 */ /* 0x040fe200078e02ff */
[----:B------:R3:W-:Y:S01]  /*55f0*/  STL [R1+0x20], R172 ;  /* 0x000020ac01007387 */ /* 0x0007e20000100800 */
[C---:B-1----:R-:W-:Y:S02]  /*5600*/  IMAD.SHL.U32 R22, R6.reuse, 0x4, RZ ;  /* 0x0000000406167824 */ /* 0x042fe400078e00ff */
[C---:B------:R-:W-:Y:S02]  /*5610*/  IMAD R25, R6.reuse, 0x14, RZ ;  /* 0x0000001406197824 */ /* 0x040fe400078e02ff */
[C---:B----4-:R-:W-:Y:S02]  /*5620*/  IMAD R20, R6.reuse, 0x5, RZ ;  /* 0x0000000506147824 */ /* 0x050fe400078e02ff */
[C---:B------:R-:W-:Y:S02]  /*5630*/  IMAD R57, R6.reuse, 0x24, RZ ;  /* 0x0000002406397824 */ /* 0x040fe400078e02ff */
[----:B--2---:R-:W-:-:S02]  /*5640*/  IMAD R18, R6, 0x6, RZ ;  /* 0x0000000606127824 */ /* 0x004fc400078e02ff */
[C---:B------:R-:W-:Y:S02]  /*5650*/  IMAD R8, R6.reuse, 0xa, RZ ;  /* 0x0000000a06087824 */ /* 0x040fe400078e02ff */
[C---:B------:R-:W-:Y:S02]  /*5660*/  IMAD R10, R6.reuse, 0xb, RZ ;  /* 0x0000000b060a7824 */ /* 0x040fe400078e02ff */
[C---:B------:R-:W-:Y:S02]  /*5670*/  IMAD R13, R6.reuse, 0xe, RZ ;  /* 0x0000000e060d7824 */ /* 0x040fe400078e02ff */
[C---:B------:R-:W-:Y:S02]  /*5680*/  IMAD R15, R6.reuse, 0xf, RZ ;  /* 0x0000000f060f7824 */ /* 0x040fe400078e02ff */
[C---:B------:R-:W-:Y:S02]  /*5690*/  IMAD R19, R6.reuse, 0x11, RZ ;  /* 0x0000001106137824 */ /* 0x040fe400078e02ff */
[----:B------:R-:W-:-:S02]  /*56a0*/  IMAD R21, R6, 0x12, RZ ;  /* 0x0000001206157824 */ /* 0x000fc400078e02ff */
        /* <DEDUP_REMOVED lines=12> */
[C---:B------:R-:W-:Y:S02]  /*5770*/  IMAD.SHL.U32 R113, R6.reuse, 0x40, RZ ;  /* 0x0000004006717824 */ /* 0x040fe400078e00ff */
        /* <DEDUP_REMOVED lines=41> */
[----:B------:R-:W-:Y:S01]  /*5a10*/  IMAD R170, R6, 0x160, RZ ;  /* 0x0000016006aa7824 */ /* 0x000fe200078e02ff */
[----:B------:R-:W-:Y:S06]  /*5a20*/  BAR.SYNC.DEFER_BLOCKING 0x0 ;  /* 0x0000000000007b1d */ /* 0x000fec0000010000 */
[----:B---3--:R-:W-:Y:S05]  /*5a30*/  BRA.U UP0, `(.L_x_5) ;  /* 0x0000000100187547 */ /* 0x008fea000b800000 */
[----:B------:R-:W-:Y:S01]  /*5a40*/  ELECT P2, URZ, PT ;  /* 0x0000000000ff782f */ /* 0x000fe20003840000 */
[----:B------:R-:W-:Y:S01]  /*5a50*/  IMAD.MOV.U32 R28, RZ, RZ, 0x1 ;  /* 0x00000001ff1c7424 */ /* 0x000fe200078e00ff */
[----:B------:R-:W-:Y:S01]  /*5a60*/  UMOV UR4, 0x40 ;  /* 0x0000004000047882 */ /* 0x000fe20000000000 */
[----:B------:R-:W-:Y:S01]  /*5a70*/  UVIRTCOUNT.DEALLOC.SMPOOL 0x80 ;  /* 0x000000800000784c */ /* 0x000fe20000000000 */
[----:B------:R-:W-:-:S09]  /*5a80*/  ULEA UR4, UR5, UR4, 0x18 ;  /* 0x0000000405047291 */ /* 0x000fd2000f8ec0ff */
[----:B------:R1:W-:Y:S03]  /*5a90*/  @P2 STS.U8 [UR4], R28 ;  /* 0x0000001cff002988 */ /* 0x0003e60008000004 */
.L_x_5:
[-C--:B------:R-:W-:Y:S01]  /*5aa0*/  IADD3 R174, P2, PT, R9, R4.reuse, RZ ;  /* 0x0000000409ae7210 */ /* 0x080fe20007f5e0ff */
[----:B------:R-:W-:Y:S01]  /*5ab0*/  IMAD.MOV.U32 R177, RZ, RZ, R173 ;  /* 0x000000ffffb17224 */ /* 0x000fe200078e00ad */
[-C--:B------:R-:W-:Y:S01]  /*5ac0*/  LEA.HI.X.SX32 R177, R26, R5.reuse, 0x2, P5 ;  /* 0x000000051ab17211 */ /* 0x080fe200028f16ff */
[----:B------:R-:W-:Y:S01]  /*5ad0*/  IMAD.MOV.U32 R176, RZ, RZ, R172 ;  /* 0x000000ffffb07224 */ /* 0x000fe200078e00ac */
[----:B------:R-:W-:Y:S01]  /*5ae0*/  LEA.HI.X.SX32 R175, R24, R5, 0x2, P2 ;  /* 0x0000000518af7211 */ /* 0x000fe200010f16ff */
[----:B------:R-:W-:Y:S01]  /*5af0*/  IMAD R178, R6, 0x170, RZ ;  /* 0x0000017006b27824 */ /* 0x000fe200078e02ff */
[----:B------:R-:W-:Y:S01]  /*5b00*/  IADD3 R176, P5, PT, R22, R4, RZ ;  /* 0x0000000416b07210 */ /* 0x000fe20007fbe0ff */
[----:B------:R2:W-:Y:S01]  /*5b10*/  STL [R1+0x24], R177 ;  /* 0x000024b101007387 */ /* 0x0005e20000100800 */
[C---:B------:R-:W-:Y:S02]  /*5b20*/  IMAD R182, R6.reuse, 0x178, RZ ;  /* 0x0000017806b67824 */ /* 0x040fe400078e02ff */
[C---:B------:R-:W-:Y:S01]  /*5b30*/  IMAD R183, R6.reuse, 0x5e, RZ ;  /* 0x0000005e06b77824 */ /* 0x040fe200078e02ff */
[----:B------:R3:W-:Y:S01]  /*5b40*/  STL.64 [R1+0x18], R174 ;  /* 0x000018ae01007387 */ /* 0x0007e20000100a00 */
[----:B------:R-:W-:-:S02]  /*5b50*/  IMAD R186, R6, 0x180, RZ ;  /* 0x0000018006ba7824 */ /* 0x000fc400078e02ff */
[C---:B------:R-:W-:Y:S02]  /*5b60*/  IMAD R172, R6.reuse, 0x164, RZ ;  /* 0x0000016406ac7824 */ /* 0x040fe400078e02ff */
[C---:B------:R-:W-:Y:S01]  /*5b70*/  IMAD R190, R6.reuse, 0x188, RZ ;  /* 0x0000018806be7824 */ /* 0x040fe200078e02ff */
[C---:B--2---:R-:W-:Y:S01]  /*5b80*/  LEA.HI.X.SX32 R177, R6.reuse, R5, 0x2, P5 ;  /* 0x0000000506b17211 */ /* 0x044fe200028f16ff */
[----:B------:R-:W-:Y:S01]  /*5b90*/  IMAD R173, R6, 0x59, RZ ;  /* 0x0000005906ad7824 */ /* 0x000fe200078e02ff */
[----:B------:R-:W-:-:S03]  /*5ba0*/  IADD3 R180, P5, PT, R25, R4, RZ ;  /* 0x0000000419b47210 */ /* 0x000fc60007fbe0ff */
[----:B------:R2:W-:Y:S01]  /*5bb0*/  STL.64 [R1+0x28], R176 ;  /* 0x000028b001007387 */ /* 0x0005e20000100a00 */
[-C--:B---3--:R-:W-:Y:S02]  /*5bc0*/  LEA R174, P2, R6, R4.reuse, 0x4 ;  /* 0x0000000406ae7211 */ /* 0x088fe400078420ff */
[-C--:B------:R-:W-:Y:S02]  /*5bd0*/  LEA.HI.X.SX32 R181, R20, R5.reuse, 0x2, P5 ;  /* 0x0000000514b57211 */ /* 0x080fe400028f16ff */
[----:B------:R-:W-:Y:S02]  /*5be0*/  LEA.HI.X.SX32 R175, R22, R5, 0x2, P2 ;  /* 0x0000000516af7211 */ /* 0x000fe400010f16ff */
[----:B------:R-:W-:-:S03]  /*5bf0*/  IADD3 R250, P5, PT, R41, R4, RZ ;  /* 0x0000000429fa7210 */ /* 0x000fc60007fbe0ff */
[----:B------:R3:W-:Y:S01]  /*5c00*/  STL.64 [R1+0x10], R174 ;  /* 0x000010ae01007387 */ /* 0x0007e20000100a00 */
[-C--:B------:R-:W-:Y:S02]  /*5c10*/  LEA.HI.X.SX32 R251, R16, R5.reuse, 0x2, P5 ;  /* 0x0000000510fb7211 */ /* 0x080fe400028f16ff */
[-C--:B--2---:R-:W-:Y:S01]  /*5c20*/  IADD3 R176, P2, PT, R33, R4.reuse, RZ ;  /* 0x0000000421b07210 */ /* 0x084fe20007f5e0ff */
[----:B------:R-:W-:Y:S03]  /*5c30*/  STL.64 [R1+0x8], R180 ;  /* 0x000008b401007387 */ /* 0x000fe60000100a00 */
[----:B------:R-:W-:Y:S02]  /*5c40*/  LEA.HI.X.SX32 R177, R18, R5, 0x2, P2 ;  /* 0x0000000512b17211 */ /* 0x000fe400010f16ff */
[----:B------:R-:W-:-:S03]  /*5c50*/  LEA R248, P2, R6, R4, 0x5 ;  /* 0x0000000406f87211 */ /* 0x000fc600078428ff */
[----:B------:R-:W-:Y:S01]  /*5c60*/  STL.64 [R1], R176 ;  /* 0x000000b001007387 */ /* 0x000fe20000100a00 */
[C---:B---3--:R-:W-:Y:S02]  /*5c70*/  IMAD R174, R6.reuse, 0x168, RZ ;  /* 0x0000016806ae7824 */ /* 0x048fe400078e02ff */
[----:B------:R-:W-:Y:S01]  /*5c80*/  IMAD R175, R6, 0x5a, RZ ;  /* 0x0000005a06af7824 */ /* 0x000fe200078e02ff */
[----:B------:R2:W-:Y:S04]  /*5c90*/  STL.64 [R1+0x838], R250 ;  /* 0x000838fa01007387 */ /* 0x0005e80000100a00 */
[----:B--2---:R-:W2:Y:S04]  /*5ca0*/  LDL.64 R250, [R1+0x10] ;  /* 0x0000100001fa7983 */ /* 0x004ea80000100a00 */
[----:B--2---:R2:W-:Y:S04]  /*5cb0*/  STL.64 [R1+0x840], R250 ;  /* 0x000840fa01007387 */ /* 0x0045e80000100a00 */
[----:B--2---:R-:W2:Y:S01]  /*5cc0*/  LDL.64 R250, [R1+0x18] ;  /* 0x0000180001fa7983 */ /* 0x004ea20000100a00 */
[----:B------:R-:W-:-:S02]  /*5cd0*/  LEA.HI.X.SX32 R249, R14, R5, 0x2, P2 ;  /* 0x000000050ef97211 */ /* 0x000fc400010f16ff */
[-C--:B------:R-:W-:Y:S02]  /*5ce0*/  IADD3 R244, P2, PT, R65, R4.reuse, RZ ;  /* 0x0000000441f47210 */ /* 0x080fe40007f5e0ff */
[-C--:B------:R-:W-:Y:S02]  /*5cf0*/  IADD3 R246, P5, PT, R57, R4.reuse, RZ ;  /* 0x0000000439f67210 */ /* 0x080fe40007fbe0ff */
[-C--:B------:R-:W-:Y:S02]  /*5d00*/  LEA.HI.X.SX32 R245, R8, R5.reuse, 0x2, P2 ;  /* 0x0000000508f57211 */ /* 0x080fe400010f16ff */
[----:B------:R-:W-:Y:S02]  /*5d10*/  IADD3 R8, P2, PT, R81, R4, RZ ;  /* 0x0000000451087210 */ /* 0x000fe40007f5e0ff */
[-C--:B------:R-:W-:Y:S02]  /*5d20*/  LEA.HI.X.SX32 R247, R12, R5.reuse, 0x2, P5 ;  /* 0x000000050cf77211 */ /* 0x080fe400028f16ff */
[----:B------:R-:W-:-:S02]  /*5d30*/  LEA.HI.X.SX32 R9, R9, R5, 0x2, P2 ;  /* 0x0000000509097211 */ /* 0x000fc400010f16ff */
[----:B------:R-:W-:-:S04]  /*5d40*/  IADD3 R12, P2, PT, R97, R4, RZ ;  /* 0x00000004610c7210 */ /* 0x000fc80007f5e0ff */
[-C--:B------:R-:W-:Y:S02]  /*5d50*/  LEA.HI.X.SX32 R13, R13, R5.reuse, 0x2, P2 ;  /* 0x000000050d0d7211 */ /* 0x080fe400010f16ff */
[-C--:B------:R-:W-:Y:S01]  /*5d60*/  LEA R16, P2, R6, R4.reuse, 0x6 ;  /* 0x0000000406107211 */ /* 0x080fe200078430ff */
[----:B--2---:R2:W-:Y:S04]  /*5d70*/  STL.64 [R1+0x848], R250 ;  /* 0x000848fa01007387 */ /* 0x0045e80000100a00 */
[----:B--2---:R-:W2:Y:S01]  /*5d80*/  LDL.64 R250, [R1+0x20] ;  /* 0x0000200001fa7983 */ /* 0x004ea20000100a00 */
[----:B------:R-:W-:Y:S02]  /*5d90*/  LEA.HI.X.SX32 R17, R17, R5, 0x2, P2 ;  /* 0x0000000511117211 */ /* 0x000fe400010f16ff */
[----:B------:R-:W-:-:S02]  /*5da0*/  IADD3 R20, P2, PT, R129, R4, RZ ;  /* 0x0000000481147210 */ /* 0x000fc40007f5e0ff */
[-C--:B------:R-:W-:Y:S02]  /*5db0*/  IADD3 R242, P5, PT, R73, R4.reuse, RZ ;  /* 0x0000000449f27210 */ /* 0x080fe40007fbe0ff */
[-C--:B------:R-:W-:Y:S02]  /*5dc0*/  LEA.HI.X.SX32 R21, R21, R5.reuse, 0x2, P2 ;  /* 0x0000000515157211 */ /* 0x080fe400010f16ff */
[-C--:B------:R-:W-:Y:S02]  /*5dd0*/  IADD3 R24, P2, PT, R136, R4.reuse, RZ ;  /* 0x0000000488187210 */ /* 0x080fe40007f5e0ff */
[-C--:B------:R-:W-:Y:S02]  /*5de0*/  LEA.HI.X.SX32 R243, R10, R5.reuse, 0x2, P5 ;  /* 0x000000050af37211 */ /* 0x080fe400028f16ff */
[----:B------:R-:W-:Y:S02]  /*5df0*/  IADD3 R10, P5, PT, R89, R4, RZ ;  /* 0x00000004590a7210 */ /* 0x000fe40007fbe0ff */
[----:B------:R-:W-:-:S02]  /*5e00*/  LEA.HI.X.SX32 R25, R25, R5, 0x2, P2 ;  /* 0x0000000519197211 */ /* 0x000fc400010f16ff */
[-C--:B-1----:R-:W-:Y:S02]  /*5e10*/  IADD3 R28, P2, PT, R171, R4.reuse, RZ ;  /* 0x00000004ab1c7210 */ /* 0x082fe40007f5e0ff */
[-C--:B------:R-:W-:Y:S02]  /*5e20*/  LEA.HI.X.SX32 R11, R11, R5.reuse, 0x2, P5 ;  /* 0x000000050b0b7211 */ /* 0x080fe400028f16ff */
[-C--:B------:R-:W-:Y:S02]  /*5e30*/  IADD3 R14, P5, PT, R105, R4.reuse, RZ ;  /* 0x00000004690e7210 */ /* 0x080fe40007fbe0ff */
[-C--:B------:R-:W-:Y:S02]  /*5e40*/  LEA.HI.X.SX32 R29, R29, R5.reuse, 0x2, P2 ;  /* 0x000000051d1d7211 */ /* 0x080fe400010f16ff */
[----:B------:R-:W-:Y:S02]  /*5e50*/  IADD3 R32, P2, PT, R187, R4, RZ ;  /* 0x00000004bb207210 */ /* 0x000fe40007f5e0ff */
[----:B------:R-:W-:-:S02]  /*5e60*/  LEA.HI.X.SX32 R15, R15, R5, 0x2, P5 ;  /* 0x000000050f0f7211 */ /* 0x000fc400028f16ff */
[-C--:B------:R-:W-:Y:S02]  /*5e70*/  IADD3 R18, P5, PT, R121, R4.reuse, RZ ;  /* 0x0000000479127210 */ /* 0x080fe40007fbe0ff */
        /* <DEDUP_REMOVED lines=13> */
[-C--:B------:R-:W-:Y:S02]  /*5f50*/  LEA R48, P2, R6, R4.reuse, 0x7 ;  /* 0x0000000406307211 */ /* 0x080fe400078438ff */
        /* <DEDUP_REMOVED lines=63> */
[-C--:B------:R-:W-:Y:S02]  /*6350*/  LEA R112, P2, R6, R4.reuse, 0x8 ;  /* 0x0000000406707211 */ /* 0x080fe400078440ff */
[-C--:B------:R-:W-:Y:S02]  /*6360*/  LEA.HI.X.SX32 R95, R95, R5.reuse, 0x2, P5 ;  /* 0x000000055f5f7211 */ /* 0x080fe400028f16ff */
[-C--:B------:R-:W-:Y:S02]  /*6370*/  IADD3 R98, P5, PT, R98, R4.reuse, RZ ;  /* 0x0000000462627210 */ /* 0x080fe40007fbe0ff */
[-C--:B------:R-:W-:Y:S02]  /*6380*/  LEA.HI.X.SX32 R113, R113, R5.reuse, 0x2, P2 ;  /* 0x0000000571717211 */ /* 0x080fe400010f16ff */
[----:B------:R-:W-:Y:S02]  /*6390*/  IADD3 R116, P2, PT, R116, R4, RZ ;  /* 0x0000000474747210 */ /* 0x000fe40007f5e0ff */
[----:B------:R-:W-:-:S02]  /*63a0*/  LEA.HI.X.SX32 R99, R99, R5, 0x2, P5 ;  /* 0x0000000563637211 */ /* 0x000fc400028f16ff */
[-C--:B------:R-:W-:Y:S01]  /*63b0*/  IADD3 R102, P5, PT, R102, R4.reuse, RZ ;  /* 0x0000000466667210 */ /* 0x080fe20007fbe0ff */
[----:B--2---:R1:W-:Y:S04]  /*63c0*/  STL.64 [R1+0x850], R250 ;  /* 0x000850fa01007387 */ /* 0x0043e80000100a00 */
[----:B-1----:R-:W2:Y:S01]  /*63d0*/  LDL.64 R250, [R1+0x28] ;  /* 0x0000280001fa7983 */ /* 0x002ea20000100a00 */
[-C--:B------:R-:W-:Y:S01]  /*63e0*/  LEA.HI.X.SX32 R117, R117, R5.reuse, 0x2, P2 ;  /* 0x0000000575757211 */ /* 0x080fe200010f16ff */
[----:B------:R-:W-:Y:S01]  /*63f0*/  IMAD R176, R6, 0x16c, RZ ;  /* 0x0000016c06b07824 */ /* 0x000fe200078e02ff */
[-C--:B------:R-:W-:Y:S01]  /*6400*/  IADD3 R120, P2, PT, R120, R4.reuse, RZ ;  /* 0x0000000478787210 */ /* 0x080fe20007f5e0ff */
[C---:B------:R-:W-:Y:S01]  /*6410*/  IMAD R191, R6.reuse, 0x62, RZ ;  /* 0x0000006206bf7824 */ /* 0x040fe200078e02ff */
        /* <DEDUP_REMOVED lines=51> */
[----:B------:R-:W-:Y:S01]  /*6750*/  IMAD R205, R6, 0x69, RZ ;  /* 0x0000006906cd7824 */ /* 0x000fe200078e02ff */
        /* <DEDUP_REMOVED lines=19> */
[----:B------:R-:W-:Y:S01]  /*6890*/  USHF.L.U32 UR5, UR8, 0x15, URZ ;  /* 0x0000001508057899 */ /* 0x000fe200080006ff */
[-C--:B------:R-:W-:Y:S01]  /*68a0*/  LEA.HI.X.SX32 R149, R139, R5.reuse, 0x2, P5 ;  /* 0x000000058b957211 */ /* 0x080fe200028f16ff */
[----:B------:R-:W-:Y:S01]  /*68b0*/  IMAD R135, R6, 0x6f, RZ ;  /* 0x0000006f06877824 */ /* 0x000fe200078e02ff */
[-C--:B------:R-:W-:Y:S01]  /*68c0*/  IADD3 R152, P5, PT, R152, R4.reuse, RZ ;  /* 0x0000000498987210 */ /* 0x080fe20007fbe0ff */
[C---:B------:R-:W-:Y:S01]  /*68d0*/  IMAD R220, R6.reuse, 0x1c4, RZ ;  /* 0x000001c406dc7824 */ /* 0x040fe200078e02ff */
[-C--:B------:R-:W-:Y:S01]  /*68e0*/  LEA.HI.X.SX32 R167, R167, R5.reuse, 0x2, P2 ;  /* 0x00000005a7a77211 */ /* 0x080fe200010f16ff */
[----:B------:R-:W-:Y:S01]  /*68f0*/  IMAD R238, R6, 0x1e8, RZ ;  /* 0x000001e806ee7824 */ /* 0x000fe200078e02ff */
[-C--:B------:R-:W-:Y:S01]  /*6900*/  IADD3 R170, P2, PT, R170, R4.reuse, RZ ;  /* 0x00000004aaaa7210 */ /* 0x080fe20007f5e0ff */
[----:B------:R-:W-:Y:S01]  /*6910*/  ULOP3.LUT UR5, UR5, 0x600000, URZ, 0xc0, !UPT ;  /* 0x0060000005057892 */ /* 0x000fe2000f8ec0ff */
[-C--:B------:R-:W-:Y:S01]  /*6920*/  LEA.HI.X.SX32 R153, R153, R5.reuse, 0x2, P5 ;  /* 0x0000000599997211 */ /* 0x080fe200028f16ff */
[----:B------:R-:W-:Y:S01]  /*6930*/  IMAD R136, R6, 0x71, RZ ;  /* 0x0000007106887824 */ /* 0x000fe200078e02ff */
[-C--:B------:R-:W-:Y:S01]  /*6940*/  IADD3 R156, P5, PT, R156, R4.reuse, RZ ;  /* 0x000000049c9c7210 */ /* 0x080fe20007fbe0ff */
[----:B------:R-:W-:Y:S01]  /*6950*/  IMAD R224, R6, 0x1cc, RZ ;  /* 0x000001cc06e07824 */ /* 0x000fe200078e02ff */
[-C--:B------:R-:W-:Y:S01]  /*6960*/  LEA.HI.X.SX32 R171, R171, R5.reuse, 0x2, P2 ;  /* 0x00000005abab7211 */ /* 0x080fe200010f16ff */
[----:B------:R-:W-:Y:S01]  /*6970*/  UIADD3 UR11, UPT, UPT, UR10, UR5, URZ ;  /* 0x000000050a0b7290 */ /* 0x000fe2000fffe0ff */
        /* <DEDUP_REMOVED lines=12> */
[----:B------:R-:W-:Y:S01]  /*6a40*/  IADD3 R164, P5, PT, R164, R4, RZ ;  /* 0x00000004a4a47210 */ /* 0x000fe20007fbe0ff */
[----:B------:R-:W-:Y:S01]  /*6a50*/  UIADD3 UR4, UPT, UPT, UR9, 0x38000, URZ ;  /* 0x0003800009047890 */ /* 0x000fe2000fffe0ff */
        /* <DEDUP_REMOVED lines=20> */
[-C--:B------:R-:W-:Y:S01]  /*6ba0*/  LEA.HI.X.SX32 R199, R140, R5.reuse, 0x2, P2 ;  /* 0x000000058cc77211 */ /* 0x080fe200010f16ff */
[----:B------:R-:W-:Y:S01]  /*6bb0*/  IMAD R140, R6, 0x76, RZ ;  /* 0x00000076068c7824 */ /* 0x000fe200078e02ff */
[-C--:B------:R-:W-:Y:S02]  /*6bc0*/  IADD3 R202, P2, PT, R202, R4.reuse, RZ ;  /* 0x00000004caca7210 */ /* 0x080fe40007f5e0ff */
[-C--:B------:R-:W-:Y:S02]  /*6bd0*/  LEA.HI.X.SX32 R185, R185, R5.reuse, 0x2, P5 ;  /* 0x00000005b9b97211 */ /* 0x080fe400028f16ff */
[----:B------:R-:W-:Y:S02]  /*6be0*/  IADD3 R188, P5, PT, R188, R4, RZ ;  /* 0x00000004bcbc7210 */ /* 0x000fe40007fbe0ff */
[----:B------:R-:W-:-:S02]  /*6bf0*/  LEA.HI.X.SX32 R203, R203, R5, 0x2, P2 ;  /* 0x00000005cbcb7211 */ /* 0x000fc400010f16ff */
[-C--:B------:R-:W-:Y:S02]  /*6c00*/  IADD3 R206, P2, PT, R206, R4.reuse, RZ ;  /* 0x00000004cece7210 */ /* 0x080fe40007f5e0ff */
[-C--:B------:R-:W-:Y:S02]  /*6c10*/  LEA.HI.X.SX32 R189, R189, R5.reuse, 0x2, P5 ;  /* 0x00000005bdbd7211 */ /* 0x080fe400028f16ff */
[-C--:B------:R-:W-:Y:S02]  /*6c20*/  IADD3 R192, P5, PT, R192, R4.reuse, RZ ;  /* 0x00000004c0c07210 */ /* 0x080fe40007fbe0ff */
[-C--:B------:R-:W-:Y:S01]  /*6c30*/  LEA.HI.X.SX32 R207, R138, R5.reuse, 0x2, P2 ;  /* 0x000000058acf7211 */ /* 0x080fe200010f16ff */
[----:B------:R-:W-:Y:S01]  /*6c40*/  STTM.x64 tmem[UR11], RZ ;  /* 0x000000ff000079ed */ /* 0x000fe2000834000b */
[-C--:B------:R-:W-:Y:S01]  /*6c50*/  IADD3 R210, P2, PT, R210, R4.reuse, RZ ;  /* 0x00000004d2d27210 */ /* 0x080fe20007f5e0ff */
[----:B------:R-:W1:Y:S01]  /*6c60*/  FENCE.VIEW.ASYNC.T ;  /* 0x00000000000073c6 */ /* 0x000e620000000200 */
[----:B------:R-:W-:Y:S01]  /*6c70*/  LEA.HI.X.SX32 R193, R193, R5, 0x2, P5 ;  /* 0x00000005c1c17211 */ /* 0x000fe200028f16ff */
[----:B------:R-:W-:Y:S01]  /*6c80*/  IMAD R138, R6, 0x77, RZ ;  /* 0x00000077068a7824 */ /* 0x000fe200078e02ff */
[----:B-1----:R-:W-:Y:S01]  /*6c90*/  BAR.SYNC.DEFER_BLOCKING 0x0 ;  /* 0x0000000000007b1d */ /* 0x002fe20000010000 */
[----:B------:R-:W-:-:S02]  /*6ca0*/  IADD3 R196, P5, PT, R196, R4, RZ ;  /* 0x00000004c4c47210 */ /* 0x000fc40007fbe0ff */
[-C--:B------:R-:W-:Y:S02]  /*6cb0*/  LEA.HI.X.SX32 R211, R211, R5.reuse, 0x2, P2 ;  /* 0x00000005d3d37211 */ /* 0x080fe400010f16ff */
[-C--:B------:R-:W-:Y:S02]  /*6cc0*/  IADD3 R214, P2, PT, R214, R4.reuse, RZ ;  /* 0x00000004d6d67210 */ /* 0x080fe40007f5e0ff */
[-C--:B------:R-:W-:Y:S02]  /*6cd0*/  LEA.HI.X.SX32 R197, R197, R5.reuse, 0x2, P5 ;  /* 0x00000005c5c57211 */ /* 0x080fe400028f16ff */
[-C--:B------:R-:W-:Y:S02]  /*6ce0*/  IADD3 R200, P5, PT, R200, R4.reuse, RZ ;  /* 0x00000004c8c87210 */ /* 0x080fe40007fbe0ff */
[----:B------:R-:W-:Y:S01]  /*6cf0*/  LEA.HI.X.SX32 R215, R133, R5, 0x2, P2 ;  /* 0x0000000585d77211 */ /* 0x000fe200010f16ff */
[----:B------:R-:W-:Y:S01]  /*6d00*/  IMAD R133, R6, 0x79, RZ ;  /* 0x0000007906857824 */ /* 0x000fe200078e02ff */
[----:B------:R-:W-:-:S02]  /*6d10*/  IADD3 R218, P2, PT, R218, R4, RZ ;  /* 0x00000004dada7210 */ /* 0x000fc40007f5e0ff */
[-C--:B------:R-:W-:Y:S02]  /*6d20*/  LEA.HI.X.SX32 R201, R201, R5.reuse, 0x2, P5 ;  /* 0x00000005c9c97211 */ /* 0x080fe400028f16ff */
[-C--:B------:R-:W-:Y:S02]  /*6d30*/  IADD3 R204, P5, PT, R204, R4.reuse, RZ ;  /* 0x00000004cccc7210 */ /* 0x080fe40007fbe0ff */
[-C--:B------:R-:W-:Y:S02]  /*6d40*/  LEA.HI.X.SX32 R219, R219, R5.reuse, 0x2, P2 ;  /* 0x00000005dbdb7211 */ /* 0x080fe400010f16ff */
[-C--:B------:R-:W-:Y:S02]  /*6d50*/  IADD3 R222, P2, PT, R222, R4.reuse, RZ ;  /* 0x00000004dede7210 */ /* 0x080fe40007f5e0ff */
[----:B------:R-:W-:Y:S02]  /*6d60*/  LEA.HI.X.SX32 R205, R205, R5, 0x2, P5 ;  /* 0x00000005cdcd7211 */ /* 0x000fe400028f16ff */
[----:B------:R-:W-:-:S02]  /*6d70*/  IADD3 R208, P5, PT, R208, R4, RZ ;  /* 0x00000004d0d07210 */ /* 0x000fc40007fbe0ff */
[-C--:B------:R-:W-:Y:S02]  /*6d80*/  LEA.HI.X.SX32 R223, R137, R5.reuse, 0x2, P2 ;  /* 0x0000000589df7211 */ /* 0x080fe400010f16ff */
[-C--:B------:R-:W-:Y:S02]  /*6d90*/  IADD3 R226, P2, PT, R226, R4.reuse, RZ ;  /* 0x00000004e2e27210 */ /* 0x080fe40007f5e0ff */
[-C--:B------:R-:W-:Y:S02]  /*6da0*/  LEA.HI.X.SX32 R209, R134, R5.reuse, 0x2, P5 ;  /* 0x0000000586d17211 */ /* 0x080fe400028f16ff */
[-C--:B------:R-:W-:Y:S02]  /*6db0*/  IADD3 R212, P5, PT, R212, R4.reuse, RZ ;  /* 0x00000004d4d47210 */ /* 0x080fe40007fbe0ff */
[----:B------:R-:W-:Y:S02]  /*6dc0*/  LEA.HI.X.SX32 R227, R227, R5, 0x2, P2 ;  /* 0x00000005e3e37211 */ /* 0x000fe400010f16ff */
[----:B------:R-:W-:-:S02]  /*6dd0*/  IADD3 R230, P2, PT, R230, R4, RZ ;  /* 0x00000004e6e67210 */ /* 0x000fc40007f5e0ff */
[-C--:B------:R-:W-:Y:S01]  /*6de0*/  LEA.HI.X.SX32 R213, R132, R5.reuse, 0x2, P5 ;  /* 0x0000000584d57211 */ /* 0x080fe200028f16ff */
[----:B------:R-:W-:Y:S01]  /*6df0*/  IMAD R132, R6, 0x7a, RZ ;  /* 0x0000007a06847824 */ /* 0x000fe200078e02ff */
        /* <DEDUP_REMOVED lines=8> */
[----:B------:R-:W-:Y:S02]  /*6e80*/  IADD3 R224, P5, PT, R224, R4, RZ ;  /* 0x00000004e0e07210 */ /* 0x000fe40007fbe0ff */
[----:B------:R-:W-:Y:S01]  /*6e90*/  LEA.HI.X.SX32 R239, R132, R5, 0x2, P2 ;  /* 0x0000000584ef7211 */ /* 0x000fe200010f16ff */
[----:B------:R-:W-:Y:S01]  /*6ea0*/  IMAD R132, R6, 0x1f0, RZ ;  /* 0x000001f006847824 */ /* 0x000fe200078e02ff */
[----:B------:R-:W-:-:S02]  /*6eb0*/  ISETP.NE.U32.AND P2, PT, R0, RZ, PT ;  /* 0x000000ff0000720c */ /* 0x000fc40003f45070 */
[----:B------:R-:W-:Y:S02]  /*6ec0*/  LEA.HI.X.SX32 R225, R139, R5, 0x2, P5 ;  /* 0x000000058be17211 */ /* 0x000fe400028f16ff */
[----:B------:R-:W-:-:S04]  /*6ed0*/  IADD3 R228, P5, PT, R228, R4, RZ ;  /* 0x00000004e4e47210 */ /* 0x000fc80007fbe0ff */
[----:B------:R-:W-:Y:S02]  /*6ee0*/  LEA.HI.X.SX32 R229, R141, R5, 0x2, P5 ;  /* 0x000000058de57211 */ /* 0x000fe400028f16ff */
[----:B------:R-:W-:-:S03]  /*6ef0*/  IADD3 R232, P5, PT, R232, R4, RZ ;  /* 0x00000004e8e87210 */ /* 0x000fc60007fbe0ff */
[----:B------:R-:W-:Y:S01]  /*6f00*/  VOTEU.ALL UP1, P2 ;  /* 0x0000000000ff7886 */ /* 0x000fe20001020000 */
[----:B------:R-:W-:Y:S02]  /*6f10*/  LEA.HI.X.SX32 R233, R138, R5, 0x2, P5 ;  /* 0x000000058ae97211 */ /* 0x000fe400028f16ff */
[----:B------:R-:W-:Y:S02]  /*6f20*/  IADD3 R236, P5, PT, R236, R4, RZ ;  /* 0x00000004ecec7210 */ /* 0x000fe40007fbe0ff */
[----:B------:R-:W-:-:S04]  /*6f30*/  @!UP1 UIADD3 UR12, UPT, UPT, -UR6, 0x100000, URZ ;  /* 0x00100000060c9890 */ /* 0x000fc8000fffe1ff */
[----:B------:R-:W-:Y:S02]  /*6f40*/  @!UP1 USHF.L.U32 UR13, UR12, 0xb, URZ ;  /* 0x0000000b0c0d9899 */ /* 0x000fe400080006ff */
[----:B------:R-:W-:Y:S01]  /*6f50*/  @!UP1 USHF.L.U32 UR12, UR12, 0x1, URZ ;  /* 0x000000010c0c9899 */ /* 0x000fe200080006ff */
[----:B------:R-:W-:Y:S01]  /*6f60*/  LEA.HI.X.SX32 R237, R133, R5, 0x2, P5 ;  /* 0x0000000585ed7211 */ /* 0x000fe200028f16ff */
[----:B------:R-:W-:Y:S01]  /*6f70*/  IMAD R133, R6, 0x7b, RZ ;  /* 0x0000007b06857824 */ /* 0x000fe200078e02ff */
[----:B------:R-:W-:Y:S01]  /*6f80*/  IADD3 R240, P5, PT, R240, R4, RZ ;  /* 0x00000004f0f07210 */ /* 0x000fe20007fbe0ff */
[----:B------:R-:W-:-:S04]  /*6f90*/  @!UP1 UIADD3 UR6, UPT, UPT, -UR6, 0x100000, URZ ;  /* 0x0010000006069890 */ /* 0x000fc8000fffe1ff */
[----:B------:R-:W-:Y:S02]  /*6fa0*/  @!UP1 USHF.L.U32 UR7, UR6, 0xb, URZ ;  /* 0x0000000b06079899 */ /* 0x000fe400080006ff */
[----:B------:R-:W-:Y:S01]  /*6fb0*/  @!UP1 USHF.L.U32 UR6, UR6, 0x1, URZ ;  /* 0x0000000106069899 */ /* 0x000fe200080006ff */
[----:B------:R-:W-:Y:S01]  /*6fc0*/  VOTEU.ALL UP1, P2 ;  /* 0x0000000000ff7886 */ /* 0x000fe20001020000 */
[-C--:B------:R-:W-:Y:S01]  /*6fd0*/  LEA.HI.X.SX32 R241, R133, R5.reuse, 0x2, P5 ;  /* 0x0000000585f17211 */ /* 0x080fe200028f16ff */
[----:B------:R-:W-:Y:S01]  /*6fe0*/  IMAD R133, R6, 0x7d, RZ ;  /* 0x0000007d06857824 */ /* 0x000fe200078e02ff */
[-C--:B------:R-:W-:Y:S01]  /*6ff0*/  IADD3 R138, P5, PT, R132, R4.reuse, RZ ;  /* 0x00000004848a7210 */ /* 0x080fe20007fbe0ff */
[----:B------:R-:W-:Y:S01]  /*7000*/  IMAD R132, R6, 0x1f4, RZ ;  /* 0x000001f406847824 */ /* 0x000fe200078e02ff */
[----:B------:R-:W1:Y:S02]  /*7010*/  FENCE.VIEW.ASYNC.S ;  /* 0x00000000000073c6 */ /* 0x000e640000000000 */
[----:B-1----:R-:W1:Y:S01]  /*7020*/  @!UP1 SYNCS.EXCH.64 URZ, [UR4], UR12 ;  /* 0x0000000c04ff95b2 */ /* 0x002e620008000100 */
[----:B------:R-:W-:Y:S01]  /*7030*/  LEA.HI.X.SX32 R139, R252, R5, 0x2, P5 ;  /* 0x00000005fc8b7211 */ /* 0x000fe200028f16ff */
[----:B-1----:R-:W-:Y:S01]  /*7040*/  BAR.SYNC.DEFER_BLOCKING 0x0 ;  /* 0x0000000000007b1d */ /* 0x002fe20000010000 */
[----:B------:R-:W-:Y:S01]  /*7050*/  IADD3 R140, P5, PT, R132, R4, RZ ;  /* 0x00000004848c7210 */ /* 0x000fe20007fbe0ff */
[----:B------:R-:W-:-:S03]  /*7060*/  IMAD R132, R6, 0x1f8, RZ ;  /* 0x000001f806847824 */ /* 0x000fc600078e02ff */
[-C--:B------:R-:W-:Y:S01]  /*7070*/  LEA.HI.X.SX32 R141, R133, R5.reuse, 0x2, P5 ;  /* 0x00000005858d7211 */ /* 0x080fe200028f16ff */
[----:B------:R-:W-:Y:S01]  /*7080*/  IMAD R133, R6, 0x7e, RZ ;  /* 0x0000007e06857824 */ /* 0x000fe200078e02ff */
[-C--:B------:R-:W-:Y:S01]  /*7090*/  IADD3 R136, P5, PT, R132, R4.reuse, RZ ;  /* 0x0000000484887210 */ /* 0x080fe20007fbe0ff */
[----:B------:R-:W-:Y:S01]  /*70a0*/  IMAD R132, R6, 0x1fc, RZ ;  /* 0x000001fc06847824 */ /* 0x000fe200078e02ff */
[----:B------:R-:W-:Y:S01]  /*70b0*/  VOTEU.ALL UP2, P2 ;  /* 0x0000000000ff7886 */ /* 0x000fe20001040000 */
[----:B------:R-:W-:Y:S01]  /*70c0*/  STL.64 [R1+0x228], R138 ;  /* 0x0002288a01007387 */ /* 0x000fe20000100a00 */
[-C--:B------:R-:W-:Y:S02]  /*70d0*/  LEA.HI.X.SX32 R137, R133, R5.reuse, 0x2, P5 ;  /* 0x0000000585897211 */ /* 0x080fe400028f16ff */
[----:B------:R-:W-:Y:S01]  /*70e0*/  IADD3 R134, P5, PT, R132, R4, RZ ;  /* 0x0000000484867210 */ /* 0x000fe20007fbe0ff */
[----:B------:R-:W-:Y:S01]  /*70f0*/  IMAD R132, R6, 0x7f, RZ ;  /* 0x0000007f06847824 */ /* 0x000fe200078e02ff */
[----:B------:R-:W-:Y:S01]  /*7100*/  IADD3 R133, PT, PT, R3, -0x6, RZ ;  /* 0xfffffffa03857810 */ /* 0x000fe20007ffe0ff */
[----:B------:R-:W-:Y:S03]  /*7110*/  STL.64 [R1+0x230], R140 ;  /* 0x0002308c01007387 */ /* 0x000fe60000100a00 */
[----:B------:R-:W-:Y:S01]  /*7120*/  LEA.HI.X.SX32 R135, R132, R5, 0x2, P5 ;  /* 0x0000000584877211 */ /* 0x000fe200028f16ff */
[----:B------:R-:W-:Y:S01]  /*7130*/  STL.64 [R1+0x238], R136 ;  /* 0x0002388801007387 */ /* 0x000fe20000100a00 */
[----:B------:R-:W-:-:S02]  /*7140*/  ISETP.GE.U32.AND P5, PT, R133, 0x7fffff7b, PT ;  /* 0x7fffff7b8500780c */ /* 0x000fc40003fa6070 */
[----:B------:R-:W-:Y:S01]  /*7150*/  LEA R133, R0, UR9, 0x9 ;  /* 0x0000000900857c11 */ /* 0x000fe2000f8e48ff */
[----:B------:R1:W-:Y:S01]  /*7160*/  STL.64 [R1+0x240], R134 ;  /* 0x0002408601007387 */ /* 0x0003e20000100a00 */
[----:B------:R3:W4:Y:S03]  /*7170*/  @!UP2 SYNCS.EXCH.64 URZ, [UR9+0x38008], UR6 ;  /* 0x0380080609ffa5b2 */ /* 0x0007260008000100 */
[----:B------:R-:W-:Y:S01]  /*7180*/  @!PT LDS RZ, [RZ] ;  /* 0x00000000fffff984 */ /* 0x000fe20000000800 */
[----:B------:R-:W-:Y:S01]  /*7190*/  @!PT LDS RZ, [RZ] ;  /* 0x00000000fffff984 */ /* 0x000fe20000000800 */
[----:B------:R-:W-:Y:S01]  /*71a0*/  @!PT LDS RZ, [RZ] ;  /* 0x00000000fffff984 */ /* 0x000fe20000000800 */
[----:B----4-:R-:W-:Y:S04]  /*71b0*/  LDGSTS.E [R133], desc[UR22][R4.64], !P3 ;  /* 0x0000000004857fae */ /* 0x010fe8000d9a1016 */
[----:B-1----:R-:W4:Y:S01]  /*71c0*/  LDL.64 R134, [R1] ;  /* 0x0000000001867983 */ /* 0x002f220000100a00 */
[C---:B------:R-:W-:Y:S01]  /*71d0*/  VIADD R132, R3.reuse, 0xfffffff9 ;  /* 0xfffffff903847836 */ /* 0x040fe20000000000 */
[----:B---3--:R-:W1:Y:S02]  /*71e0*/  LDCU UR6, c[0x0][0x3a0] ;  /* 0x00007400ff0677ac */ /* 0x008e640008000800 */
[----:B------:R3:W-:Y:S04]  /*71f0*/  STL.64 [R1+0x7e0], R4 ;  /* 0x0007e00401007387 */ /* 0x0007e80000100a00 */
[----:B--2---:R-:W-:Y:S04]  /*7200*/  LDGSTS.E [R133+0x4], desc[UR22][R250.64], !P0 ;  /* 0x00004000fa857fae */ /* 0x004fe8000c1a1016 */
[----:B---3--:R-:W2:Y:S01]  /*7210*/  LDL.64 R4, [R1+0x8] ;  /* 0x0000080001047983 */ /* 0x008ea20000100a00 */
[----:B------:R-:W-:Y:S01]  /*7220*/  ISETP.GE.U32.AND P3, PT, R132, 0x7fffff7a, PT ;  /* 0x7fffff7a8400780c */ /* 0x000fe20003f66070 */
[----:B------:R-:W-:-:S02]  /*7230*/  VIADD R132, R3, 0xfffffff8 ;  /* 0xfffffff803847836 */ /* 0x000fc40000000000 */
[----:B------:R-:W3:Y:S03]  /*7240*/  LDL.LU.64 R250, [R1+0x850] ;  /* 0x0008500001fa7983 */ /* 0x000ee60000300a00 */
[----:B------:R-:W-:Y:S01]  /*7250*/  ISETP.GE.U32.AND P0, PT, R132, 0x7fffff79, PT ;  /* 0x7fffff798400780c */ /* 0x000fe20003f06070 */
[C---:B------:R-:W-:Y:S01]  /*7260*/  VIADD R132, R3.reuse, 0xfffffff7 ;  /* 0xfffffff703847836 */ /* 0x040fe20000000000 */
[----:B---3--:R-:W-:Y:S04]  /*7270*/  LDGSTS.E [R133+0x8], desc[UR22][R250.64], !P1 ;  /* 0x00008000fa857fae */ /* 0x008fe8000c9a1016 */
[----:B------:R-:W3:Y:S01]  /*7280*/  LDL.LU.64 R250, [R1+0x848] ;  /* 0x0008480001fa7983 */ /* 0x000ee20000300a00 */
[----:B------:R-:W-:Y:S01]  /*7290*/  ISETP.GE.U32.AND P1, PT, R132, 0x7fffff78, PT ;  /* 0x7fffff788400780c */ /* 0x000fe20003f26070 */
[----:B------:R-:W-:-:S02]  /*72a0*/  VIADD R132, R3, 0xfffffff6 ;  /* 0xfffffff603847836 */ /* 0x000fc40000000000 */
[----:B---3--:R-:W-:Y:S04]  /*72b0*/  LDGSTS.E [R133+0xc], desc[UR22][R250.64], !P4 ;  /* 0x0000c000fa857fae */ /* 0x008fe8000e1a1016 */
[----:B------:R-:W3:Y:S01]  /*72c0*/  LDL.LU.64 R250, [R1+0x840] ;  /* 0x0008400001fa7983 */ /* 0x000ee20000300a00 */
[----:B------:R-:W-:Y:S01]  /*72d0*/  ISETP.GE.U32.AND P4, PT, R132, 0x7fffff77, PT ;  /* 0x7fffff778400780c */ /* 0x000fe20003f86070 */
[C---:B------:R-:W-:Y:S02]  /*72e0*/  VIADD R132, R3.reuse, 0xfffffff5 ;  /* 0xfffffff503847836 */ /* 0x040fe40000000000 */
[----:B---3--:R-:W-:Y:S04]  /*72f0*/  LDGSTS.E [R133+0x10], desc[UR22][R250.64], !P6 ;  /* 0x00010000fa857fae */ /* 0x008fe8000f1a1016 */
[----:B------:R-:W3:Y:S01]  /*7300*/  LDL.LU.64 R250, [R1+0x838] ;  /* 0x0008380001fa7983 */ /* 0x000ee20000300a00 */
[----:B------:R-:W-:Y:S01]  /*7310*/  ISETP.GE.U32.AND P6, PT, R132, 0x7fffff76, PT ;  /* 0x7fffff768400780c */ /* 0x000fe20003fc6070 */
[----:B------:R-:W-:-:S02]  /*7320*/  VIADD R132, R3, 0xfffffff4 ;  /* 0xfffffff403847836 */ /* 0x000fc40000000000 */
[----:B--2---:R-:W-:Y:S03]  /*7330*/  LDGSTS.E [R133+0x14], desc[UR22][R4.64], !P5 ;  /* 0x0001400004857fae */ /* 0x004fe6000e9a1016 */
[----:B------:R-:W-:Y:S01]  /*7340*/  ISETP.GE.U32.AND P5, PT, R132, 0x7fffff75, PT ;  /* 0x7fffff758400780c */ /* 0x000fe20003fa6070 */
[C---:B------:R-:W-:Y:S01]  /*7350*/  VIADD R132, R3.reuse, 0xfffffff3 ;  /* 0xfffffff303847836 */ /* 0x040fe20000000000 */
[----:B----4-:R2:W-:Y:S04]  /*7360*/  LDGSTS.E [R133+0x18], desc[UR22][R134.64], !P3 ;  /* 0x0001800086857fae */ /* 0x0105e8000d9a1016 */
[----:B------:R-:W-:Y:S01]  /*7370*/  ISETP.GE.U32.AND P3, PT, R132, 0x7fffff74, PT ;  /* 0x7fffff748400780c */ /* 0x000fe20003f66070 */
[C---:B------:R-:W-:Y:S01]  /*7380*/  VIADD R132, R3.reuse, 0xfffffff2 ;  /* 0xfffffff203847836 */ /* 0x040fe20000000000 */
[----:B------:R-:W4:Y:S04]  /*7390*/  LDL.64 R4, [R1+0x240] ;  /* 0x0002400001047983 */ /* 0x000f280000100a00 */
[----:B------:R-:W5:Y:S01]  /*73a0*/  LDL R135, [R1+0x2b4] ;  /* 0x0002b40001877983 */ /* 0x000f620000100800 */
[----:B--2---:R-:W-:-:S03]  /*73b0*/  VIADD R134, R3, 0x7f ;  /* 0x0000007f03867836 */ /* 0x004fc60000000000 */
[----:B---3--:R-:W-:Y:S01]  /*73c0*/  LDGSTS.E [R133+0x1c], desc[UR22][R250.64], !P0 ;  /* 0x0001c000fa857fae */ /* 0x008fe2000c1a1016 */
[----:B------:R-:W-:Y:S01]  /*73d0*/  ISETP.GE.U32.AND P0, PT, R132, 0x7fffff73, PT ;  /* 0x7fffff738400780c */ /* 0x000fe20003f06070 */
[C---:B------:R-:W-:Y:S02]  /*73e0*/  VIADD R132, R3.reuse, 0xfffffff1 ;  /* 0xfffffff103847836 */ /* 0x040fe40000000000 */
[----:B------:R-:W-:Y:S03]  /*73f0*/  LDGSTS.E [R133+0x20], desc[UR22][R248.64], !P1 ;  /* 0x00020000f8857fae */ /* 0x000fe6000c9a1016 */
[----:B------:R-:W-:Y:S01]  /*7400*/  ISETP.GE.U32.AND P1, PT, R132, 0x7fffff72, PT ;  /* 0x7fffff728400780c */ /* 0x000fe20003f26070 */
[C---:B------:R-:W-:Y:S01]  /*7410*/  VIADD R132, R3.reuse, 0xfffffff0 ;  /* 0xfffffff003847836 */ /* 0x040fe20000000000 */
[----:B------:R-:W-:Y:S04]  /*7420*/  LDGSTS.E [R133+0x24], desc[UR22][R246.64], !P4 ;  /* 0x00024000f6857fae */ /* 0x000fe8000e1a1016 */
[----:B------:R-:W-:Y:S01]  /*7430*/  ISETP.GE.U32.AND P4, PT, R132, 0x7fffff71, PT ;  /* 0x7fffff718400780c */ /* 0x000fe20003f86070 */
[C---:B------:R-:W-:Y:S01]  /*7440*/  VIADD R132, R3.reuse, 0xffffffef ;  /* 0xffffffef03847836 */ /* 0x040fe20000000000 */
[----:B------:R-:W-:Y:S04]  /*7450*/  LDGSTS.E [R133+0x28], desc[UR22][R244.64], !P6 ;  /* 0x00028000f4857fae */ /* 0x000fe8000f1a1016 */
[----:B------:R-:W-:Y:S01]  /*7460*/  ISETP.GE.U32.AND P6, PT, R132, 0x7fffff70, PT ;  /* 0x7fffff708400780c */ /* 0x000fe20003fc6070 */
[----:B------:R-:W-:Y:S01]  /*7470*/  LDGSTS.E [R133+0x2c], desc[UR22][R242.64], !P5 ;  /* 0x0002c000f2857fae */ /* 0x000fe2000e9a1016 */
[----:B------:R-:W-:-:S03]  /*7480*/  IADD3 R132, PT, PT, R3, -0x12, RZ ;  /* 0xffffffee03847810 */ /* 0x000fc60007ffe0ff */
[----:B------:R-:W-:Y:S01]  /*7490*/  LDGSTS.E [R133+0x30], desc[UR22][R8.64], !P3 ;  /* 0x0003000008857fae */ /* 0x000fe2000d9a1016 */
        /* <DEDUP_REMOVED lines=110> */
[----:B------:R-:W-:Y:S01]  /*7b80*/  STL.64 [R1+0x7a8], R250 ;  /* 0x0007a8fa01007387 */ /* 0x000fe20000100a00 */
        /* <DEDUP_REMOVED lines=36> */
[----:B------:R2:W-:Y:S01]  /*7dd0*/  STL.64 [R1+0x7b0], R248 ;  /* 0x0007b0f801007387 */ /* 0x0005e20000100a00 */
        /* <DEDUP_REMOVED lines=34> */
[----:B------:R-:W-:Y:S01]  /*8000*/  STL.64 [R1+0x7b8], R246 ;  /* 0x0007b8f601007387 */ /* 0x000fe20000100a00 */
[----:B------:R-:W-:-:S03]  /*8010*/  IADD3 R132, PT, PT, R3, -0x4e, RZ ;  /* 0xffffffb203847810 */ /* 0x000fc60007ffe0ff */
[----:B------:R-:W-:Y:S01]  /*8020*/  STL.64 [R1+0x7c0], R244 ;  /* 0x0007c0f401007387 */ /* 0x000fe20000100a00 */
[----:B------:R-:W-:Y:S01]  /*8030*/  ISETP.GE.U32.AND P5, PT, R132, 0x7fffff33, PT ;  /* 0x7fffff338400780c */ /* 0x000fe20003fa6070 */
[C---:B------:R-:W-:Y:S02]  /*8040*/  VIADD R132, R3.reuse, 0xffffffb1 ;  /* 0xffffffb103847836 */ /* 0x040fe40000000000 */
[----:B------:R-:W-:Y:S03]  /*8050*/  LDGSTS.E [R133+0x128], desc[UR22][R142.64], !P1 ;  /* 0x001280008e857fae */ /* 0x000fe6000c9a1016 */
[----:B------:R-:W-:Y:S01]  /*8060*/  ISETP.GE.U32.AND P3, PT, R132, 0x7fffff32, PT ;  /* 0x7fffff328400780c */ /* 0x000fe20003f66070 */
[C---:B------:R-:W-:Y:S01]  /*8070*/  VIADD R132, R3.reuse, 0xffffffb0 ;  /* 0xffffffb003847836 */ /* 0x040fe20000000000 */
[----:B------:R-:W-:Y:S04]  /*8080*/  STL.64 [R1+0x7c8], R242 ;  /* 0x0007c8f201007387 */ /* 0x000fe80000100a00 */
[----:B------:R-:W-:Y:S01]  /*8090*/  ISETP.GE.U32.AND P0, PT, R132, 0x7fffff31, PT ;  /* 0x7fffff318400780c */ /* 0x000fe20003f06070 */
[C---:B------:R-:W-:Y:S01]  /*80a0*/  VIADD R132, R3.reuse, 0xffffffaf ;  /* 0xffffffaf03847836 */ /* 0x040fe20000000000 */
[----:B------:R-:W-:Y:S04]  /*80b0*/  STL.64 [R1+0x7d0], R8 ;  /* 0x0007d00801007387 */ /* 0x000fe80000100a00 */
[----:B------:R-:W-:Y:S01]  /*80c0*/  ISETP.GE.U32.AND P1, PT, R132, 0x7fffff30, PT ;  /* 0x7fffff308400780c */ /* 0x000fe20003f26070 */
[C---:B------:R-:W-:Y:S01]  /*80d0*/  VIADD R132, R3.reuse, 0xffffffae ;  /* 0xffffffae03847836 */ /* 0x040fe20000000000 */
[----:B------:R-:W-:Y:S04]  /*80e0*/  STL.64 [R1+0x7d8], R10 ;  /* 0x0007d80a01007387 */ /* 0x000fe80000100a00 */
[----:B------:R-:W-:Y:S04]  /*80f0*/  STL.64 [R1+0x7e8], R12 ;  /* 0x0007e80c01007387 */ /* 0x000fe80000100a00 */
[----:B------:R-:W-:Y:S04]  /*8100*/  STL.64 [R1+0x7f0], R14 ;  /* 0x0007f00e01007387 */ /* 0x000fe80000100a00 */
[----:B------:R3:W-:Y:S04]  /*8110*/  STL.64 [R1+0x7f8], R16 ;  /* 0x0007f81001007387 */ /* 0x0007e80000100a00 */
[----:B------:R-:W-:Y:S01]  /*8120*/  LDGSTS.E [R133+0x12c], desc[UR22][R144.64], !P4 ;  /* 0x0012c00090857fae */ /* 0x000fe2000e1a1016 */
[----:B------:R-:W-:Y:S01]  /*8130*/  ISETP.GE.U32.AND P4, PT, R132, 0x7fffff2f, PT ;  /* 0x7fffff2f8400780c */ /* 0x000fe20003f86070 */
[----:B------:R-:W-:-:S02]  /*8140*/  VIADD R132, R3, 0xffffffad ;  /* 0xffffffad03847836 */ /* 0x000fc40000000000 */
[----:B------:R-:W-:Y:S04]  /*8150*/  STL.64 [R1+0x800], R18 ;  /* 0x0008001201007387 */ /* 0x000fe80000100a00 */
[----:B------:R-:W-:Y:S04]  /*8160*/  STL.64 [R1+0x808], R20 ;  /* 0x0008081401007387 */ /* 0x000fe80000100a00 */
[----:B------:R-:W-:Y:S04]  /*8170*/  STL.64 [R1+0x810], R22 ;  /* 0x0008101601007387 */ /* 0x000fe80000100a00 */
[----:B------:R-:W-:Y:S04]  /*8180*/  STL.64 [R1+0x818], R24 ;  /* 0x0008181801007387 */ /* 0x000fe80000100a00 */
[----:B------:R1:W-:Y:S04]  /*8190*/  STL.64 [R1+0x820], R26 ;  /* 0x0008201a01007387 */ /* 0x0003e80000100a00 */
[----:B------:R-:W-:Y:S04]  /*81a0*/  STL.64 [R1+0x828], R28 ;  /* 0x0008281c01007387 */ /* 0x000fe80000100a00 */
[----:B------:R-:W-:Y:S01]  /*81b0*/  LDGSTS.E [R133+0x130], desc[UR22][R146.64], !P6 ;  /* 0x0013000092857fae */ /* 0x000fe2000f1a1016 */
[----:B------:R-:W-:Y:S01]  /*81c0*/  ISETP.GE.U32.AND P6, PT, R132, 0x7fffff2e, PT ;  /* 0x7fffff2e8400780c */ /* 0x000fe20003fc6070 */
[----:B------:R-:W-:-:S02]  /*81d0*/  VIADD R132, R3, 0xffffffac ;  /* 0xffffffac03847836 */ /* 0x000fc40000000000 */
[----:B------:R1:W-:Y:S04]  /*81e0*/  STL.64 [R1+0x830], R30 ;  /* 0x0008301e01007387 */ /* 0x0003e80000100a00 */
[----:B--2---:R-:W2:Y:S04]  /*81f0*/  LDL.64 R248, [R1+0x110] ;  /* 0x0001100001f87983 */ /* 0x004ea80000100a00 */
[----:B------:R-:W-:Y:S01]  /*8200*/  LDGSTS.E [R133+0x134], desc[UR22][R148.64], !P5 ;  /* 0x0013400094857fae */ /* 0x000fe2000e9a1016 */
[----:B------:R-:W-:Y:S01]  /*8210*/  ISETP.GE.U32.AND P5, PT, R132, 0x7fffff2d, PT ;  /* 0x7fffff2d8400780c */ /* 0x000fe20003fa6070 */
[----:B------:R-:W-:-:S02]  /*8220*/  VIADD R132, R3, 0xffffffab ;  /* 0xffffffab03847836 */ /* 0x000fc40000000000 */
        /* <DEDUP_REMOVED lines=9> */
[----:B------:R-:W2:Y:S04]  /*82c0*/  LDL.64 R250, [R1+0xd0] ;  /* 0x0000d00001fa7983 */ /* 0x000ea80000100a00 */
[----:B------:R-:W-:Y:S01]  /*82d0*/  LDGSTS.E [R133+0x144], desc[UR22][R156.64], !P4 ;  /* 0x001440009c857fae */ /* 0x000fe2000e1a1016 */
[----:B------:R-:W-:Y:S01]  /*82e0*/  ISETP.GE.U32.AND P4, PT, R132, 0x7fffff29, PT ;  /* 0x7fffff298400780c */ /* 0x000fe20003f86070 */
[----:B------:R-:W-:-:S02]  /*82f0*/  VIADD R132, R3, 0xffffffa7 ;  /* 0xffffffa703847836 */ /* 0x000fc40000000000 */
[----:B------:R-:W-:Y:S03]  /*8300*/  LDGSTS.E [R133+0x148], desc[UR22][R158.64], !P6 ;  /* 0x001480009e857fae */ /* 0x000fe6000f1a1016 */
        /* <DEDUP_REMOVED lines=109> */
[----:B------:R-:W-:Y:S01]  /*89e0*/  VIADD R132, R3, 0xffffff83 ;  /* 0xffffff8303847836 */ /* 0x000fe20000000000 */
[----:B------:R-:W-:Y:S01]  /*89f0*/  LDGSTS.E [R133+0x1e4], desc[UR22][R236.64], !P0 ;  /* 0x001e4000ec857fae */ /* 0x000fe2000c1a1016 */
[----:B------:R-:W-:-:S03]  /*8a00*/  ISETP.GT.AND P0, PT, R134, 0x7f, PT ;  /* 0x0000007f8600780c */ /* 0x000fc60003f04270 */
[----:B------:R-:W-:Y:S01]  /*8a10*/  ISETP.GE.U32.AND P6, PT, R132, 0x7fffff04, PT ;  /* 0x7fffff048400780c */ /* 0x000fe20003fc6070 */
[----:B------:R-:W-:Y:S01]  /*8a20*/  LDGSTS.E [R133+0x1e8], desc[UR22][R238.64], !P1 ;  /* 0x001e8000ee857fae */ /* 0x000fe2000c9a1016 */
[----:B------:R-:W-:-:S03]  /*8a30*/  IADD3 R132, PT, PT, R3, -0x7e, RZ ;  /* 0xffffff8203847810 */ /* 0x000fc60007ffe0ff */
[----:B---3--:R-:W3:Y:S01]  /*8a40*/  LDL.64 R16, [R1+0x90] ;  /* 0x0000900001107983 */ /* 0x008ee20000100a00 */
[----:B------:R-:W-:Y:S01]  /*8a50*/  ISETP.GE.U32.AND P5, PT, R132, 0x7fffff03, PT ;  /* 0x7fffff038400780c */ /* 0x000fe20003fa6070 */
[C---:B------:R-:W-:Y:S02]  /*8a60*/  VIADD R132, R3.reuse, 0xffffff81 ;  /* 0xffffff8103847836 */ /* 0x040fe40000000000 */
[----:B------:R-:W-:Y:S01]  /*8a70*/  VIADD R134, R3, 0xffffff80 ;  /* 0xffffff8003867836 */ /* 0x000fe20000000000 */
[----:B------:R-:W-:Y:S02]  /*8a80*/  LDGSTS.E [R133+0x1ec], desc[UR22][R240.64], !P4 ;  /* 0x001ec000f0857fae */ /* 0x000fe4000e1a1016 */
[----:B------:R-:W-:Y:S02]  /*8a90*/  ISETP.GE.U32.AND P3, PT, R132, 0x7fffff02, PT ;  /* 0x7fffff028400780c */ /* 0x000fe40003f66070 */
[----:B------:R-:W-:Y:S01]  /*8aa0*/  ISETP.GE.U32.AND P4, PT, R134, 0x7fffff01, PT ;  /* 0x7fffff018600780c */ /* 0x000fe20003f86070 */
[----:B------:R-:W-:Y:S04]  /*8ab0*/  LDGSTS.E [R133+0x1f0], desc[UR22][R138.64], !P6 ;  /* 0x001f00008a857fae */ /* 0x000fe8000f1a1016 */
[----:B------:R-:W3:Y:S04]  /*8ac0*/  LDL.64 R244, [R1+0x50] ;  /* 0x0000500001f47983 */ /* 0x000ee80000100a00 */
[----:B------:R-:W-:Y:S04]  /*8ad0*/  LDGSTS.E [R133+0x1f4], desc[UR22][R140.64], !P5 ;  /* 0x001f40008c857fae */ /* 0x000fe8000e9a1016 */
[----:B------:R-:W3:Y:S04]  /*8ae0*/  LDL.64 R246, [R1+0x160] ;  /* 0x0001600001f67983 */ /* 0x000ee80000100a00 */
[----:B------:R-:W3:Y:S04]  /*8af0*/  LDL.64 R138, [R1+0x1a8] ;  /* 0x0001a800018a7983 */ /* 0x000ee80000100a00 */
[----:B------:R-:W3:Y:S04]  /*8b00*/  LDL.64 R140, [R1+0x118] ;  /* 0x00011800018c7983 */ /* 0x000ee80000100a00 */
[----:B------:R-:W-:Y:S04]  /*8b10*/  LDGSTS.E [R133+0x1f8], desc[UR22][R136.64], !P3 ;  /* 0x001f800088857fae */ /* 0x000fe8000d9a1016 */
[----:B------:R-:W3:Y:S01]  /*8b20*/  LDL.64 R12, [R1+0x108] ;  /* 0x00010800010c7983 */ /* 0x000ee20000100a00 */
[----:B------:R-:W-:-:S03]  /*8b30*/  ISETP.GE.AND P1, PT, R0, R3, PT ;  /* 0x000000030000720c */ /* 0x000fc60003f26270 */
[----:B----4-:R-:W-:Y:S04]  /*8b40*/  LDGSTS.E [R133+0x1fc], desc[UR22][R4.64], !P4 ;  /* 0x001fc00004857fae */ /* 0x010fe8000e1a1016 */
[----:B------:R-:W4:Y:S01]  /*8b50*/  LDL.64 R136, [R1+0x1f0] ;  /* 0x0001f00001887983 */ /* 0x000f220000100a00 */
[----:B------:R-:W-:-:S03]  /*8b60*/  SEL R132, RZ, 0x4, !P0 ;  /* 0x00000004ff847807 */ /* 0x000fc60004000000 */
[----:B------:R-:W4:Y:S04]  /*8b70*/  LDL.64 R10, [R1+0xc8] ;  /* 0x0000c800010a7983 */ /* 0x000f280000100a00 */
[----:B------:R-:W4:Y:S01]  /*8b80*/  LDL.64 R4, [R1+0x88] ;  /* 0x0000880001047983 */ /* 0x000f220000100a00 */
[----:B------:R-:W-:Y:S01]  /*8b90*/  SEL R132, R132, RZ, !P1 ;  /* 0x000000ff84847207 */ /* 0x000fe20004800000 */
[----:B-----5:R-:W-:Y:S02]  /*8ba0*/  VIADD R252, R135, UR9 ;  /* 0x0000000987fc7c36 */ /* 0x020fe40008000000 */
[----:B------:R-:W5:Y:S01]  /*8bb0*/  LDL.64 R14, [R1+0x48] ;  /* 0x00004800010e7983 */ /* 0x000f620000100a00 */
[----:B------:R-:W-:-:S03]  /*8bc0*/  ISETP.NE.U32.AND P6, PT, R132, RZ, PT ;  /* 0x000000ff8400720c */ /* 0x000fc60003fc5070 */
[----:B------:R-:W0:Y:S04]  /*8bd0*/  LDGDEPBAR ;  /* 0x00000000000079af */ /* 0x000e280000000000 */
[----:B------:R-:W5:Y:S04]  /*8be0*/  LDL.64 R8, [R1+0x138] ;  /* 0x0001380001087983 */ /* 0x000f680000100a00 */
[----:B------:R-:W5:Y:S04]  /*8bf0*/  LDL.64 R242, [R1+0x1b8] ;  /* 0x0001b80001f27983 */ /* 0x000f680000100a00 */
[----:B--2---:R-:W-:Y:S04]  /*8c00*/  LDGSTS.E [R252+0x20000], desc[UR22][R248.64], P6 ;  /* 0x20000000f8fc7fae */ /* 0x004fe8000b1a1016 */
[----:B------:R-:W-:Y:S04]  /*8c10*/  LDGSTS.E [R252+0x20400], desc[UR22][R250.64], P6 ;  /* 0x20400000fafc7fae */ /* 0x000fe8000b1a1016 */
[----:B-1----:R-:W2:Y:S04]  /*8c20*/  LDL.64 R26, [R1+0xc0] ;  /* 0x0000c000011a7983 */ /* 0x002ea80000100a00 */
[----:B------:R-:W2:Y:S04]  /*8c30*/  LDL.64 R248, [R1+0x178] ;  /* 0x0001780001f87983 */ /* 0x000ea80000100a00 */
[----:B------:R-:W2:Y:S01]  /*8c40*/  LDL.64 R250, [R1+0x1f8] ;  /* 0x0001f80001fa7983 */ /* 0x000ea20000100a00 */
[----:B------:R-:W-:-:S03]  /*8c50*/  VIADD R132, R3, 0xffffff46 ;  /* 0xffffff4603847836 */ /* 0x000fc60000000000 */
[----:B------:R-:W2:Y:S02]  /*8c60*/  LDL.64 R24, [R1+0x80] ;  /* 0x0000800001187983 */ /* 0x000ea40000100a00 */
[----:B------:R-:W-:Y:S01]  /*8c70*/  ISETP.GE.U32.AND P5, PT, R132, 0x7ffffec7, PT ;  /* 0x7ffffec78400780c */ /* 0x000fe20003fa6070 */
[C---:B------:R-:W-:Y:S01]  /*8c80*/  VIADD R132, R3.reuse, 0xffffff7f ;  /* 0xffffff7f03847836 */ /* 0x040fe20000000000 */
[----:B------:R-:W2:Y:S04]  /*8c90*/  LDL.64 R22, [R1+0x40] ;  /* 0x0000400001167983 */ /* 0x000ea80000100a00 */
[----:B------:R-:W-:Y:S01]  /*8ca0*/  ISETP.GE.U32.AND P3, PT, R132, 0x7fffff00, PT ;  /* 0x7fffff008400780c */ /* 0x000fe20003f66070 */
[C---:B------:R-:W-:Y:S01]  /*8cb0*/  VIADD R132, R3.reuse, 0xffffff7e ;  /* 0xffffff7e03847836 */ /* 0x040fe20000000000 */
[----:B------:R-:W-:Y:S01]  /*8cc0*/  ISETP.GE.AND P1, PT, R0, R134, PT ;  /* 0x000000860000720c */ /* 0x000fe20003f26270 */
[----:B------:R-:W2:Y:S03]  /*8cd0*/  LDL.64 R20, [R1+0x180] ;  /* 0x0001800001147983 */ /* 0x000ea60000100a00 */
[----:B------:R-:W-:Y:S01]  /*8ce0*/  ISETP.GE.U32.AND P4, PT, R132, 0x7ffffeff, PT ;  /* 0x7ffffeff8400780c */ /* 0x000fe20003f86070 */
[----:B------:R-:W-:Y:S01]  /*8cf0*/  VIADD R132, R3, 0xffffff7d ;  /* 0xffffff7d03847836 */ /* 0x000fe20000000000 */
[----:B------:R-:W-:Y:S01]  /*8d00*/  SEL R134, RZ, 0x4, P1 ;  /* 0x00000004ff867807 */ /* 0x000fe20000800000 */
[----:B------:R-:W2:Y:S03]  /*8d10*/  LDL.64 R18, [R1+0xf8] ;  /* 0x0000f80001127983 */ /* 0x000ea60000100a00 */
[----:B------:R-:W-:Y:S01]  /*8d20*/  ISETP.GE.U32.AND P1, PT, R132, 0x7ffffefe, PT ;  /* 0x7ffffefe8400780c */ /* 0x000fe20003f26070 */
[----:B------:R-:W-:Y:S01]  /*8d30*/  IMAD.SHL.U32 R132, R6, 0x80, RZ ;  /* 0x0000008006847824 */ /* 0x000fe200078e00ff */
[----:B------:R-:W-:Y:S01]  /*8d40*/  LOP3.LUT R6, R135, 0x10, RZ, 0x3c, !PT ;  /* 0x0000001087067812 */ /* 0x000fe200078e3cff */
[----:B---3--:R-:W-:Y:S04]  /*8d50*/  LDGSTS.E [R252+0x20800], desc[UR22][R16.64], P6 ;  /* 0x2080000010fc7fae */ /* 0x008fe8000b1a1016 */
[----:B------:R-:W3:Y:S04]  /*8d60*/  LDL.64 R16, [R1+0x188] ;  /* 0x0001880001107983 */ /* 0x000ee80000100a00 */
[----:B------:R-:W-:Y:S04]  /*8d70*/  LDGSTS.E [R252+0x20c00], desc[UR22][R244.64], P6 ;  /* 0x20c00000f4fc7fae */ /* 0x000fe8000b1a1016 */
[----:B------:R-:W3:Y:S04]  /*8d80*/  LDL.64 R244, [R1+0x100] ;  /* 0x0001000001f47983 */ /* 0x000ee80000100a00 */
[----:B------:R1:W-:Y:S04]  /*8d90*/  LDGSTS.E [R252+0x21000], desc[UR22][R140.64], P6 ;  /* 0x210000008cfc7fae */ /* 0x0003e8000b1a1016 */
[----:B------:R-:W-:Y:S04]  /*8da0*/  LDGSTS.E [R252+0x21400], desc[UR22][R246.64], P6 ;  /* 0x21400000f6fc7fae */ /* 0x000fe8000b1a1016 */
[----:B------:R-:W-:Y:S01]  /*8db0*/  LDGSTS.E [R252+0x21800], desc[UR22][R138.64], P6 ;  /* 0x218000008afc7fae */ /* 0x000fe2000b1a1016 */
[----:B-1----:R-:W-:-:S03]  /*8dc0*/  VIADD R141, R6, UR9 ;  /* 0x00000009068d7c36 */ /* 0x002fc60008000000 */
[----:B----4-:R-:W-:Y:S04]  /*8dd0*/  LDGSTS.E [R252+0x21c00], desc[UR22][R136.64], P6 ;  /* 0x21c0000088fc7fae */ /* 0x010fe8000b1a1016 */
[----:B------:R-:W4:Y:S04]  /*8de0*/  LDL.64 R246, [R1+0x1c0] ;  /* 0x0001c00001f67983 */ /* 0x000f280000100a00 */
[----:B------:R-:W4:Y:S04]  /*8df0*/  LDL.64 R138, [R1+0x140] ;  /* 0x00014000018a7983 */ /* 0x000f280000100a00 */
[----:B------:R-:W4:Y:S04]  /*8e00*/  LDL.64 R136, [R1+0x200] ;  /* 0x0002000001887983 */ /* 0x000f280000100a00 */
[----:B------:R-:W-:Y:S04]  /*8e10*/  LDGSTS.E [R141+0x20080], desc[UR22][R12.64], P6 ;  /* 0x200800000c8d7fae */ /* 0x000fe8000b1a1016 */
[----:B------:R-:W-:Y:S04]  /*8e20*/  LDGSTS.E [R141+0x20480], desc[UR22][R10.64], P6 ;  /* 0x204800000a8d7fae */ /* 0x000fe8000b1a1016 */
[----:B------:R-:W-:Y:S04]  /*8e30*/  LDGSTS.E [R141+0x20880], desc[UR22][R4.64], P6 ;  /* 0x20880000048d7fae */ /* 0x000fe8000b1a1016 */
[----:B------:R-:W4:Y:S04]  /*8e40*/  LDL.64 R12, [R1+0xb8] ;  /* 0x0000b800010c7983 */ /* 0x000f280000100a00 */
[----:B------:R-:W4:Y:S04]  /*8e50*/  LDL.64 R10, [R1+0x38] ;  /* 0x00003800010a7983 */ /* 0x000f280000100a00 */
[----:B------:R-:W4:Y:S04]  /*8e60*/  LDL.64 R4, [R1+0x78] ;  /* 0x0000780001047983 */ /* 0x000f280000100a00 */
[----:B-----5:R-:W-:Y:S04]  /*8e70*/  LDGSTS.E [R141+0x20c80], desc[UR22][R14.64], P6 ;  /* 0x20c800000e8d7fae */ /* 0x020fe8000b1a1016 */
[----:B------:R-:W-:Y:S04]  /*8e80*/  LDGSTS.E [R141+0x21080], desc[UR22][R8.64], P6 ;  /* 0x21080000088d7fae */ /* 0x000fe8000b1a1016 */
[----:B--2---:R-:W-:Y:S04]  /*8e90*/  LDGSTS.E [R141+0x21480], desc[UR22][R248.64], P6 ;  /* 0x21480000f88d7fae */ /* 0x004fe8000b1a1016 */
[----:B------:R-:W-:Y:S04]  /*8ea0*/  LDGSTS.E [R141+0x21880], desc[UR22][R242.64], P6 ;  /* 0x21880000f28d7fae */ /* 0x000fe8000b1a1016 */
[----:B------:R-:W-:Y:S04]  /*8eb0*/  LDGSTS.E [R141+0x21c80], desc[UR22][R250.64], P6 ;  /* 0x21c80000fa8d7fae */ /* 0x000fe8000b1a1016 */
[----:B------:R-:W2:Y:S04]  /*8ec0*/  LDL.64 R248, [R1+0x148] ;  /* 0x0001480001f87983 */ /* 0x000ea80000100a00 */
[----:B------:R-:W5:Y:S04]  /*8ed0*/  LDL.64 R14, [R1+0x1c8] ;  /* 0x0001c800010e7983 */ /* 0x000f680000100a00 */
[----:B------:R-:W5:Y:S01]  /*8ee0*/  LDL.64 R250, [R1+0x208] ;  /* 0x0002080001fa7983 */ /* 0x000f620000100a00 */
[----:B------:R-:W-:-:S03]  /*8ef0*/  LOP3.LUT R6, R135, 0x20, RZ, 0x3c, !PT ;  /* 0x0000002087067812 */ /* 0x000fc600078e3cff */
[----:B------:R-:W5:Y:S02]  /*8f00*/  LDL.64 R8, [R1+0xf0] ;  /* 0x0000f00001087983 */ /* 0x000f640000100a00 */
[----:B------:R-:W-:Y:S01]  /*8f10*/  VIADD R140, R6, UR9 ;  /* 0x00000009068c7c36 */ /* 0x000fe20008000000 */
[----:B------:R-:W-:Y:S01]  /*8f20*/  LOP3.LUT R6, R135, 0x30, RZ, 0x3c, !PT ;  /* 0x0000003087067812 */ /* 0x000fe200078e3cff */
[----:B------:R-:W5:Y:S04]  /*8f30*/  LDL.64 R242, [R1+0xb0] ;  /* 0x0000b00001f27983 */ /* 0x000f680000100a00 */
[----:B---3--:R-:W-:Y:S04]  /*8f40*/  LDGSTS.E [R140+0x20100], desc[UR22][R244.64], P6 ;  /* 0x20100000f48c7fae */ /* 0x008fe8000b1a1016 */
[----:B------:R-:W-:Y:S04]  /*8f50*/  LDGSTS.E [R140+0x20500], desc[UR22][R26.64], P6 ;  /* 0x205000001a8c7fae */ /* 0x000fe8000b1a1016 */
[----:B------:R-:W-:Y:S04]  /*8f60*/  LDGSTS.E [R140+0x20900], desc[UR22][R24.64], P6 ;  /* 0x20900000188c7fae */ /* 0x000fe8000b1a1016 */
[----:B------:R-:W-:Y:S04]  /*8f70*/  LDGSTS.E [R140+0x20d00], desc[UR22][R22.64], P6 ;  /* 0x20d00000168c7fae */ /* 0x000fe8000b1a1016 */
[----:B------:R-:W3:Y:S04]  /*8f80*/  LDL.64 R244, [R1+0x70] ;  /* 0x0000700001f47983 */ /* 0x000ee80000100a00 */
[----:B----4-:R1:W-:Y:S04]  /*8f90*/  LDGSTS.E [R140+0x21100], desc[UR22][R138.64], P6 ;  /* 0x211000008a8c7fae */ /* 0x0103e8000b1a1016 */
[----:B------:R-:W-:Y:S04]  /*8fa0*/  LDGSTS.E [R140+0x21500], desc[UR22][R20.64], P6 ;  /* 0x21500000148c7fae */ /* 0x000fe8000b1a1016 */
[----:B------:R-:W-:Y:S01]  /*8fb0*/  LDGSTS.E [R140+0x21900], desc[UR22][R246.64], P6 ;  /* 0x21900000f68c7fae */ /* 0x000fe2000b1a1016 */
[----:B-1----:R-:W-:-:S03]  /*8fc0*/  IADD3 R139, PT, PT, R6, UR9, RZ ;  /* 0x00000009068b7c10 */ /* 0x002fc6000fffe0ff */
[----:B------:R-:W-:Y:S04]  /*8fd0*/  LDGSTS.E [R140+0x21d00], desc[UR22][R136.64], P6 ;  /* 0x21d00000888c7fae */ /* 0x000fe8000b1a1016 */
[----:B------:R-:W-:Y:S04]  /*8fe0*/  LDGSTS.E [R139+0x20180], desc[UR22][R18.64], P6 ;  /* 0x20180000128b7fae */ /* 0x000fe8000b1a1016 */
[----:B------:R-:W4:Y:S04]  /*8ff0*/  LDL.64 R246, [R1+0x30] ;  /* 0x0000300001f67983 */ /* 0x000f280000100a00 */
[----:B------:R-:W4:Y:S04]  /*9000*/  LDL.64 R136, [R1+0x150] ;  /* 0x0001500001887983 */ /* 0x000f280000100a00 */
[----:B------:R1:W-:Y:S04]  /*9010*/  STL.64 [R1+0x788], R140 ;  /* 0x0007888c01007387 */ /* 0x0003e80000100a00 */
[----:B------:R-:W-:Y:S04]  /*9020*/  LDGSTS.E [R139+0x20580], desc[UR22][R12.64], P6 ;  /* 0x205800000c8b7fae */ /* 0x000fe8000b1a1016 */
[----:B------:R1:W-:Y:S04]  /*9030*/  LDGSTS.E [R139+0x20980], desc[UR22][R4.64], P6 ;  /* 0x20980000048b7fae */ /* 0x0003e8000b1a1016 */
[----:B------:R-:W4:Y:S04]  /*9040*/  LDL.64 R30, [R1+0x190] ;  /* 0x00019000011e7983 */ /* 0x000f280000100a00 */
[----:B------:R-:W-:Y:S04]  /*9050*/  LDGSTS.E [R139+0x20d80], desc[UR22][R10.64], P6 ;  /* 0x20d800000a8b7fae */ /* 0x000fe8000b1a1016 */
[----:B------:R-:W4:Y:S01]  /*9060*/  LDL.64 R12, [R1+0x1d0] ;  /* 0x0001d000010c7983 */ /* 0x000f220000100a00 */
[----:B-1----:R-:W-:-:S03]  /*9070*/  LOP3.LUT R4, R135, 0x40, RZ, 0x3c, !PT ;  /* 0x0000004087047812 */ /* 0x002fc600078e3cff */
[----:B--2---:R-:W-:Y:S04]  /*9080*/  LDGSTS.E [R139+0x21180], desc[UR22][R248.64], P6 ;  /* 0x21180000f88b7fae */ /* 0x004fe8000b1a1016 */
[----:B------:R-:W2:Y:S01]  /*9090*/  LDL.64 R10, [R1+0x210] ;  /* 0x00021000010a7983 */ /* 0x000ea20000100a00 */
[----:B------:R-:W-:-:S03]  /*90a0*/  VIADD R138, R4, UR9 ;  /* 0x00000009048a7c36 */ /* 0x000fc60008000000 */
[----:B------:R-:W2:Y:S04]  /*90b0*/  LDL.64 R4, [R1+0xa8] ;  /* 0x0000a80001047983 */ /* 0x000ea80000100a00 */
[----:B------:R-:W2:Y:S04]  /*90c0*/  LDL.64 R248, [R1+0xe8] ;  /* 0x0000e80001f87983 */ /* 0x000ea80000100a00 */
[----:B------:R-:W-:Y:S04]  /*90d0*/  LDGSTS.E [R139+0x21580], desc[UR22][R16.64], P6 ;  /* 0x21580000108b7fae */ /* 0x000fe8000b1a1016 */
[----:B-----5:R-:W-:Y:S04]  /*90e0*/  LDGSTS.E [R139+0x21980], desc[UR22][R14.64], P6 ;  /* 0x219800000e8b7fae */ /* 0x020fe8000b1a1016 */
[----:B------:R-:W-:Y:S04]  /*90f0*/  LDGSTS.E [R139+0x21d80], desc[UR22][R250.64], P6 ;  /* 0x21d80000fa8b7fae */ /* 0x000fe8000b1a1016 */
[----:B------:R-:W5:Y:S04]  /*9100*/  LDL.64 R28, [R1+0x130] ;  /* 0x00013000011c7983 */ /* 0x000f680000100a00 */
[----:B------:R-:W5:Y:S04]  /*9110*/  LDL.64 R26, [R1+0x158] ;  /* 0x00015800011a7983 */ /* 0x000f680000100a00 */
[----:B------:R-:W5:Y:S04]  /*9120*/  LDL.64 R250, [R1+0x68] ;  /* 0x0000680001fa7983 */ /* 0x000f680000100a00 */
[----:B------:R-:W5:Y:S04]  /*9130*/  LDL.64 R24, [R1+0x198] ;  /* 0x0001980001187983 */ /* 0x000f680000100a00 */
[----:B------:R-:W5:Y:S04]  /*9140*/  LDL.64 R22, [R1+0x1d8] ;  /* 0x0001d80001167983 */ /* 0x000f680000100a00 */
[----:B------:R-:W5:Y:S04]  /*9150*/  LDL.64 R20, [R1+0x218] ;  /* 0x0002180001147983 */ /* 0x000f680000100a00 */
[----:B------:R-:W-:Y:S04]  /*9160*/  LDGSTS.E [R138+0x20200], desc[UR22][R8.64], P6 ;  /* 0x20200000088a7fae */ /* 0x000fe8000b1a1016 */
[----:B------:R-:W5:Y:S04]  /*9170*/  LDL.64 R18, [R1+0xe0] ;  /* 0x0000e00001127983 */ /* 0x000f680000100a00 */
[----:B------:R-:W-:Y:S04]  /*9180*/  LDGSTS.E [R138+0x20600], desc[UR22][R242.64], P6 ;  /* 0x20600000f28a7fae */ /* 0x000fe8000b1a1016 */
[----:B------:R-:W5:Y:S04]  /*9190*/  LDL.64 R16, [R1+0xa0] ;  /* 0x0000a00001107983 */ /* 0x000f680000100a00 */
[----:B------:R-:W5:Y:S04]  /*91a0*/  LDL.64 R14, [R1+0x60] ;  /* 0x00006000010e7983 */ /* 0x000f680000100a00 */
[----:B------:R-:W5:Y:S04]  /*91b0*/  LDL.64 R8, [R1+0x128] ;  /* 0x0001280001087983 */ /* 0x000f680000100a00 */
[----:B------:R-:W5:Y:S01]  /*91c0*/  LDL.64 R242, [R1+0x170] ;  /* 0x0001700001f27983 */ /* 0x000f620000100a00 */
[----:B------:R-:W-:-:S03]  /*91d0*/  LOP3.LUT R6, R135, 0x50, RZ, 0x3c, !PT ;  /* 0x0000005087067812 */ /* 0x000fc600078e3cff */
[----:B---3--:R-:W-:Y:S04]  /*91e0*/  LDGSTS.E [R138+0x20a00], desc[UR22][R244.64], P6 ;  /* 0x20a00000f48a7fae */ /* 0x008fe8000b1a1016 */
[----:B------:R-:W3:Y:S04]  /*91f0*/  LDL.64 R244, [R1+0x1a0] ;  /* 0x0001a00001f47983 */ /* 0x000ee80000100a00 */
[----:B----4-:R-:W-:Y:S04]  /*9200*/  LDGSTS.E [R138+0x20e00], desc[UR22][R246.64], P6 ;  /* 0x20e00000f68a7fae */ /* 0x010fe8000b1a1016 */
[----:B------:R1:W-:Y:S04]  /*9210*/  LDGSTS.E [R138+0x21200], desc[UR22][R136.64], P6 ;  /* 0x21200000888a7fae */ /* 0x0003e8000b1a1016 */
[----:B------:R-:W4:Y:S04]  /*9220*/  LDL.64 R246, [R1+0x1e0] ;  /* 0x0001e00001f67983 */ /* 0x000f280000100a00 */
[----:B------:R-:W4:Y:S04]  /*9230*/  LDL.LU.64 R140, [R1+0x248] ;  /* 0x00024800018c7983 */ /* 0x000f280000300a00 */
[----:B------:R-:W-:Y:S04]  /*9240*/  LDGSTS.E [R138+0x21600], desc[UR22][R30.64], P6 ;  /* 0x216000001e8a7fae */ /* 0x000fe8000b1a1016 */
[----:B------:R-:W-:Y:S04]  /*9250*/  LDGSTS.E [R138+0x21a00], desc[UR22][R12.64], P6 ;  /* 0x21a000000c8a7fae */ /* 0x000fe8000b1a1016 */
[----:B------:R-:W4:Y:S04]  /*9260*/  LDL.LU.64 R30, [R1+0x830] ;  /* 0x00083000011e7983 */ /* 0x000f280000300a00 */
[----:B--2---:R-:W-:Y:S04]  /*9270*/  LDGSTS.E [R138+0x21e00], desc[UR22][R10.64], P6 ;  /* 0x21e000000a8a7fae */ /* 0x004fe8000b1a1016 */
[----:B------:R2:W-:Y:S04]  /*9280*/  STL.64 [R1+0x790], R138 ;  /* 0x0007908a01007387 */ /* 0x0005e80000100a00 */
[----:B--2---:R-:W2:Y:S01]  /*9290*/  LDL.LU.64 R138, [R1+0x220] ;  /* 0x00022000018a7983 */ /* 0x004ea20000300a00 */
[----:B-1----:R-:W-:-:S03]  /*92a0*/  VIADD R137, R6, UR9 ;  /* 0x0000000906897c36 */ /* 0x002fc60008000000 */
[----:B------:R-:W2:Y:S04]  /*92b0*/  LDL.64 R12, [R1+0xd8] ;  /* 0x0000d800010c7983 */ /* 0x000ea80000100a00 */
[----:B------:R-:W-:Y:S04]  /*92c0*/  LDGSTS.E [R137+0x20280], desc[UR22][R248.64], P6 ;  /* 0x20280000f8897fae */ /* 0x000fe8000b1a1016 */
[----:B------:R-:W-:Y:S04]  /*92d0*/  LDGSTS.E [R137+0x20680], desc[UR22][R4.64], P6 ;  /* 0x2068000004897fae */ /* 0x000fe8000b1a1016 */
[----:B-----5:R-:W-:Y:S04]  /*92e0*/  LDGSTS.E [R137+0x20a80], desc[UR22][R250.64], P6 ;  /* 0x20a80000fa897fae */ /* 0x020fe8000b1a1016 */
[----:B------:R-:W5:Y:S04]  /*92f0*/  LDL.64 R248, [R1+0x58] ;  /* 0x0000580001f87983 */ /* 0x000f680000100a00 */
[----:B------:R-:W5:Y:S04]  /*9300*/  LDL.64 R4, [R1+0x98] ;  /* 0x0000980001047983 */ /* 0x000f680000100a00 */
[----:B------:R-:W5:Y:S04]  /*9310*/  LDL.64 R10, [R1+0x120] ;  /* 0x00012000010a7983 */ /* 0x000f680000100a00 */
[----:B------:R-:W5:Y:S01]  /*9320*/  LDL.64 R250, [R1+0x168] ;  /* 0x0001680001fa7983 */ /* 0x000f620000100a00 */
[----:B------:R-:W-:-:S03]  /*9330*/  LOP3.LUT R6, R135, 0x60, RZ, 0x3c, !PT ;  /* 0x0000006087067812 */ /* 0x000fc600078e3cff */
[----:B------:R-:W-:Y:S02]  /*9340*/  LDGSTS.E [R137+0x20e80], desc[UR22][R28.64], P6 ;  /* 0x20e800001c897fae */ /* 0x000fe4000b1a1016 */
[----:B------:R-:W-:Y:S02]  /*9350*/  VIADD R136, R6, UR9 ;  /* 0x0000000906887c36 */ /* 0x000fe40008000000 */
[----:B------:R-:W-:Y:S04]  /*9360*/  LDGSTS.E [R137+0x21280], desc[UR22][R26.64], P6 ;  /* 0x212800001a897fae */ /* 0x000fe8000b1a1016 */
[----:B------:R-:W-:Y:S04]  /*9370*/  LDGSTS.E [R137+0x21680], desc[UR22][R24.64], P6 ;  /* 0x2168000018897fae */ /* 0x000fe8000b1a1016 */
[----:B------:R-:W5:Y:S04]  /*9380*/  LDL.LU.64 R28, [R1+0x828] ;  /* 0x00082800011c7983 */ /* 0x000f680000300a00 */
[----:B------:R-:W5:Y:S04]  /*9390*/  LDL.LU.64 R26, [R1+0x820] ;  /* 0x00082000011a7983 */ /* 0x000f680000300a00 */
[----:B------:R-:W5:Y:S04]  /*93a0*/  LDL.LU.64 R24, [R1+0x818] ;  /* 0x0008180001187983 */ /* 0x000f680000300a00 */
[----:B------:R-:W-:Y:S04]  /*93b0*/  LDGSTS.E [R137+0x21a80], desc[UR22][R22.64], P6 ;  /* 0x21a8000016897fae */ /* 0x000fe8000b1a1016 */
[----:B------:R-:W-:Y:S04]  /*93c0*/  LDGSTS.E [R137+0x21e80], desc[UR22][R20.64], P6 ;  /* 0x21e8000014897fae */ /* 0x000fe8000b1a1016 */
[----:B------:R-:W-:Y:S04]  /*93d0*/  LDGSTS.E [R136+0x20300], desc[UR22][R18.64], P6 ;  /* 0x2030000012887fae */ /* 0x000fe8000b1a1016 */
[----:B------:R-:W5:Y:S04]  /*93e0*/  LDL.LU.64 R22, [R1+0x810] ;  /* 0x0008100001167983 */ /* 0x000f680000300a00 */
[----:B------:R-:W5:Y:S04]  /*93f0*/  LDL.LU.64 R20, [R1+0x808] ;  /* 0x0008080001147983 */ /* 0x000f680000300a00 */
[----:B------:R-:W5:Y:S04]  /*9400*/  LDL.LU.64 R18, [R1+0x800] ;  /* 0x0008000001127983 */ /* 0x000f680000300a00 */
[----:B------:R-:W-:Y:S04]  /*9410*/  LDGSTS.E [R136+0x20700], desc[UR22][R16.64], P6 ;  /* 0x2070000010887fae */ /* 0x000fe8000b1a1016 */
[----:B------:R-:W-:Y:S04]  /*9420*/  LDGSTS.E [R136+0x20b00], desc[UR22][R14.64], P6 ;  /* 0x20b000000e887fae */ /* 0x000fe8000b1a1016 */
[----:B------:R1:W-:Y:S04]  /*9430*/  LDGSTS.E [R136+0x20f00], desc[UR22][R8.64], P6 ;  /* 0x20f0000008887fae */ /* 0x0003e8000b1a1016 */
[----:B------:R-:W5:Y:S04]  /*9440*/  LDL.LU.64 R16, [R1+0x7f8] ;  /* 0x0007f80001107983 */ /* 0x000f680000300a00 */
[----:B------:R-:W5:Y:S04]  /*9450*/  LDL.LU.64 R14, [R1+0x7f0] ;  /* 0x0007f000010e7983 */ /* 0x000f680000300a00 */
[----:B------:R-:W1:Y:S04]  /*9460*/  LDL.LU.64 R8, [R1+0x28] ;  /* 0x0000280001087983 */ /* 0x000e680000300a00 */
[----:B------:R1:W-:Y:S04]  /*9470*/  LDGSTS.E [R136+0x21300], desc[UR22][R242.64], P6 ;  /* 0x21300000f2887fae */ /* 0x0003e8000b1a1016 */
[----:B------:R-:W5:Y:S01]  /*9480*/  LDL.LU.64 R242, [R1+0x20] ;  /* 0x0000200001f27983 */ /* 0x000f620000300a00 */
[----:B------:R-:W-:-:S05]  /*9490*/  LOP3.LUT R6, R135, 0x70, RZ, 0x3c, !PT ;  /* 0x0000007087067812 */ /* 0x000fca00078e3cff */
[----:B------:R-:W-:Y:S01]  /*94a0*/  VIADD R135, R6, UR9 ;  /* 0x0000000906877c36 */ /* 0x000fe20008000000 */
[----:B---3--:R3:W-:Y:S04]  /*94b0*/  LDGSTS.E [R136+0x21700], desc[UR22][R244.64], P6 ;  /* 0x21700000f4887fae */ /* 0x0087e8000b1a1016 */
[----:B------:R-:W3:Y:S04]  /*94c0*/  LDL.LU.64 R244, [R1+0x18] ;  /* 0x0000180001f47983 */ /* 0x000ee80000300a00 */
[----:B----4-:R-:W-:Y:S04]  /*94d0*/  LDGSTS.E [R136+0x21b00], desc[UR22][R246.64], P6 ;  /* 0x21b00000f6887fae */ /* 0x010fe8000b1a1016 */
[----:B------:R-:W4:Y:S04]  /*94e0*/  LDL.LU.64 R246, [R1+0x10] ;  /* 0x0000100001f67983 */ /* 0x000f280000300a00 */
[----:B--2---:R-:W-:Y:S04]  /*94f0*/  LDGSTS.E [R136+0x21f00], desc[UR22][R138.64], P6 ;  /* 0x21f000008a887fae */ /* 0x004fe8000b1a1016 */
[----:B------:R2:W-:Y:S04]  /*9500*/  STL.64 [R1+0x7a0], R138 ;  /* 0x0007a08a01007387 */ /* 0x0005e80000100a00 */
[----:B------:R-:W-:Y:S04]  /*9510*/  LDGSTS.E [R135+0x20380], desc[UR22][R12.64], P6 ;  /* 0x203800000c877fae */ /* 0x000fe8000b1a1016 */
[----:B--2---:R-:W2:Y:S04]  /*9520*/  LDL.LU.64 R138, [R1+0x1b0] ;  /* 0x0001b000018a7983 */ /* 0x004ea80000300a00 */
[----:B------:R5:W-:Y:S04]  /*9530*/  STL.64 [R1+0x798], R136 ;  /* 0x0007988801007387 */ /* 0x000be80000100a00 */
[----:B-----5:R-:W-:Y:S04]  /*9540*/  LDGSTS.E [R135+0x20780], desc[UR22][R4.64], P6 ;  /* 0x2078000004877fae */ /* 0x020fe8000b1a1016 */
[----:B------:R-:W-:Y:S04]  /*9550*/  LDGSTS.E [R135+0x20b80], desc[UR22][R248.64], P6 ;  /* 0x20b80000f8877fae */ /* 0x000fe8000b1a1016 */
[----:B------:R-:W5:Y:S04]  /*9560*/  LDL.LU.64 R136, [R1+0x1e8] ;  /* 0x0001e80001887983 */ /* 0x000f680000300a00 */
[----:B------:R-:W4:Y:S04]  /*9570*/  LDL.LU.64 R12, [R1+0x7e8] ;  /* 0x0007e800010c7983 */ /* 0x000f280000300a00 */
[----:B------:R-:W4:Y:S04]  /*9580*/  LDL.LU.64 R4, [R1+0x7e0] ;  /* 0x0007e00001047983 */ /* 0x000f280000300a00 */
[----:B------:R-:W4:Y:S04]  /*9590*/  LDL.LU.64 R248, [R1+0x8] ;  /* 0x0000080001f87983 */ /* 0x000f280000300a00 */
[----:B------:R4:W-:Y:S04]  /*95a0*/  LDGSTS.E [R135+0x20f80], desc[UR22][R10.64], P6 ;  /* 0x20f800000a877fae */ /* 0x0009e8000b1a1016 */
[----:B------:R1:W-:Y:S04]  /*95b0*/  LDGSTS.E [R135+0x21380], desc[UR22][R250.64], P6 ;  /* 0x21380000fa877fae */ /* 0x0003e8000b1a1016 */
[----:B------:R-:W4:Y:S01]  /*95c0*/  LDL.LU.64 R250, [R1] ;  /* 0x0000000001fa7983 */ /* 0x000f220000300a00 */
[----:B------:R-:W-:-:S02]  /*95d0*/  VIADD R6, R3, 0xffffff7c ;  /* 0xffffff7c03067836 */ /* 0x000fc40000000000 */
[----:B-1----:R-:W-:-:S04]  /*95e0*/  IMAD.WIDE R8, R132, 0x4, R8 ;  /* 0x0000000484087825 */ /* 0x002fc800078e0208 */
[----:B------:R-:W-:-:S04]  /*95f0*/  IMAD.WIDE R242, R132, 0x4, R242 ;  /* 0x0000000484f27825 */ /* 0x000fc800078e02f2 */
[C---:B---3--:R-:W-:Y:S01]  /*9600*/  IMAD.WIDE R244, R132.reuse, 0x4, R244 ;  /* 0x0000000484f47825 */ /* 0x048fe200078e02f4 */
[----:B--2---:R-:W-:Y:S04]  /*9610*/  LDGSTS.E [R135+0x21780], desc[UR22][R138.64], P6 ;  /* 0x217800008a877fae */ /* 0x004fe8000b1a1016 */
[----:B-----5:R-:W-:Y:S04]  /*9620*/  LDGSTS.E [R135+0x21b80], desc[UR22][R136.64], P6 ;  /* 0x21b8000088877fae */ /* 0x020fe8000b1a1016 */
[----:B------:R-:W-:Y:S04]  /*9630*/  LDGSTS.E [R135+0x21f80], desc[UR22][R140.64], P6 ;  /* 0x21f800008c877fae */ /* 0x000fe8000b1a1016 */
[----:B------:R-:W0:Y:S01]  /*9640*/  LDGDEPBAR ;  /* 0x00000000000079af */ /* 0x000e220000000000 */
[----:B----4-:R-:W-:Y:S01]  /*9650*/  IMAD.WIDE R10, R132, 0x4, R4 ;  /* 0x00000004840a7825 */ /* 0x010fe200078e0204 */
[----:B------:R-:W-:Y:S01]  /*9660*/  ISETP.GE.U32.AND P6, PT, R6, 0x7ffffefd, PT ;  /* 0x7ffffefd0600780c */ /* 0x000fe20003fc6070 */
[----:B------:R-:W1:Y:S08]  /*9670*/  LDC R5, c[0x0][0x3a0] ;  /* 0x0000e800ff057b82 */ /* 0x000e700000000800 */
[----:B------:R-:W-:Y:S01]  /*9680*/  BAR.SYNC.DEFER_BLOCKING 0x0 ;  /* 0x0000000000007b1d */ /* 0x000fe20000010000 */
[----:B------:R-:W-:-:S02]  /*9690*/  VIADD R4, R3, 0xffffff7b ;  /* 0xffffff7b03047836 */ /* 0x000fc40000000000 */
[----:B------:R-:W-:-:S03]  /*96a0*/  IMAD.WIDE R246, R132, 0x4, R246 ;  /* 0x0000000484f67825 */ /* 0x000fc600078e02f6 */
[----:B------:R2:W-:Y:S04]  /*96b0*/  STL.64 [R1+0x5c0], R10 ;  /* 0x0005c00a01007387 */ /* 0x0005e80000100a00 */
[----:B------:R-:W-:Y:S01]  /*96c0*/  @!PT LDS RZ, [RZ] ;  /* 0x00000000fffff984 */ /* 0x000fe20000000800 */
[----:B------:R-:W-:Y:S01]  /*96d0*/  @!PT LDS RZ, [RZ] ;  /* 0x00000000fffff984 */ /* 0x000fe20000000800 */
[----:B------:R-:W-:Y:S01]  /*96e0*/  @!PT LDS RZ, [RZ] ;  /* 0x00000000fffff984 */ /* 0x000fe20000000800 */
[----:B------:R-:W-:Y:S01]  /*96f0*/  LDGSTS.E [R133+0x10000], desc[UR22][R10.64], !P3 ;  /* 0x100000000a857fae */ /* 0x000fe2000d9a1016 */
[----:B------:R-:W-:Y:S01]  /*9700*/  ISETP.GE.U32.AND P3, PT, R4, 0x7ffffefc, PT ;  /* 0x7ffffefc0400780c */ /* 0x000fe20003f66070 */
[C---:B------:R-:W-:Y:S02]  /*9710*/  VIADD R4, R3.reuse, 0xffffff7a ;  /* 0xffffff7a03047836 */ /* 0x040fe40000000000 */
[----:B------:R3:W-:Y:S03]  /*9720*/  LDGSTS.E [R133+0x10004], desc[UR22][R8.64], !P4 ;  /* 0x1000400008857fae */ /* 0x0007e6000e1a1016 */
[----:B------:R-:W-:Y:S01]  /*9730*/  ISETP.GE.U32.AND P4, PT, R4, 0x7ffffefb, PT ;  /* 0x7ffffefb0400780c */ /* 0x000fe20003f86070 */
[----:B------:R-:W-:Y:S01]  /*9740*/  VIADD R4, R3, 0xffffff79 ;  /* 0xffffff7903047836 */ /* 0x000fe20000000000 */
[----:B------:R4:W-:Y:S04]  /*9750*/  LDGSTS.E [R133+0x10008], desc[UR22][R242.64], !P1 ;  /* 0x10008000f2857fae */ /* 0x0009e8000c9a1016 */
[----:B------:R-:W-:Y:S01]  /*9760*/  ISETP.GE.U32.AND P1, PT, R4, 0x7ffffefa, PT ;  /* 0x7ffffefa0400780c */ /* 0x000fe20003f26070 */
[----:B--2---:R-:W2:Y:S01]  /*9770*/  LDL.LU.64 R10, [R1+0x7d8] ;  /* 0x0007d800010a7983 */ /* 0x004ea20000300a00 */
[----:B------:R-:W-:-:S03]  /*9780*/  IMAD.WIDE R248, R132, 0x4, R248 ;  /* 0x0000000484f87825 */ /* 0x000fc600078e02f8 */
[----:B------:R5:W-:Y:S01]  /*9790*/  STL.64 [R1+0x5b8], R8 ;  /* 0x0005b80801007387 */ /* 0x000be20000100a00 */
[----:B------:R-:W-:-:S03]  /*97a0*/  IMAD.WIDE R250, R132, 0x4, R250 ;  /* 0x0000000484fa7825 */ /* 0x000fc600078e02fa */
[----:B------:R1:W-:Y:S04]  /*97b0*/  LDGSTS.E [R133+0x1000c], desc[UR22][R244.64], !P6 ;  /* 0x1000c000f4857fae */ /* 0x0003e8000f1a1016 */
[----:B------:R1:W-:Y:S04]  /*97c0*/  LDGSTS.E [R133+0x10010], desc[UR22][R246.64], !P3 ;  /* 0x10010000f6857fae */ /* 0x0003e8000d9a1016 */
[----:B-----5:R-:W3:Y:S04]  /*97d0*/  LDL.LU.64 R8, [R1+0x7d0] ;  /* 0x0007d00001087983 */ /* 0x020ee80000300a00 */
[----:B------:R5:W-:Y:S04]  /*97e0*/  STL.64 [R1+0x5b0], R242 ;  /* 0x0005b0f201007387 */ /* 0x000be80000100a00 */
[----:B------:R1:W-:Y:S04]  /*97f0*/  LDGSTS.E [R133+0x10014], desc[UR22][R248.64], !P4 ;  /* 0x10014000f8857fae */ /* 0x0003e8000e1a1016 */
[----:B------:R1:W-:Y:S04]  /*9800*/  LDGSTS.E [R133+0x10018], desc[UR22][R250.64], !P1 ;  /* 0x10018000fa857fae */ /* 0x0003e8000c9a1016 */
[----:B-----5:R-:W4:Y:S04]  /*9810*/  LDL.LU.64 R242, [R1+0x7c8] ;  /* 0x0007c80001f27983 */ /* 0x020f280000300a00 */
[----:B------:R5:W-:Y:S04]  /*9820*/  STL.64 [R1+0x5a8], R244 ;  /* 0x0005a8f401007387 */ /* 0x000be80000100a00 */
[----:B-----5:R-:W1:Y:S04]  /*9830*/  LDL.LU.64 R244, [R1+0x7c0] ;  /* 0x0007c00001f47983 */ /* 0x020e680000300a00 */
[----:B------:R5:W-:Y:S04]  /*9840*/  STL.64 [R1+0x5a0], R246 ;  /* 0x0005a0f601007387 */ /* 0x000be80000100a00 */
[----:B-----5:R-:W5:Y:S04]  /*9850*/  LDL.LU.64 R246, [R1+0x7b8] ;  /* 0x0007b80001f67983 */ /* 0x020f680000300a00 */
[----:B------:R2:W-:Y:S04]  /*9860*/  STL.64 [R1+0x598], R248 ;  /* 0x000598f801007387 */ /* 0x0005e80000100a00 */
[----:B--2---:R-:W2:Y:S04]  /*9870*/  LDL.LU.64 R248, [R1+0x7b0] ;  /* 0x0007b00001f87983 */ /* 0x004ea80000300a00 */
[----:B------:R3:W-:Y:S04]  /*9880*/  STL.64 [R1+0x590], R250 ;  /* 0x000590fa01007387 */ /* 0x0007e80000100a00 */
[----:B---3--:R-:W3:Y:S01]  /*9890*/  LDL.LU.64 R250, [R1+0x7a8] ;  /* 0x0007a80001fa7983 */ /* 0x008ee20000300a00 */
[----:B------:R-:W-:-:S05]  /*98a0*/  VIADD R4, R3, 0xffffff78 ;  /* 0xffffff7803047836 */ /* 0x000fca0000000000 */
[----:B------:R-:W-:Y:S01]  /*98b0*/  ISETP.GE.U32.AND P6, PT, R4, 0x7ffffef9, PT ;  /* 0x7ffffef90400780c */ /* 0x000fe20003fc6070 */
[----:B------:R-:W-:-:S05]  /*98c0*/  VIADD R4, R3, 0xffffff77 ;  /* 0xffffff7703047836 */ /* 0x000fca0000000000 */
[----:B------:R-:W-:Y:S01]  /*98d0*/  ISETP.GE.U32.AND P3, PT, R4, 0x7ffffef8, PT ;  /* 0x7ffffef80400780c */ /* 0x000fe20003f66070 */
[----:B------:R-:W-:-:S05]  /*98e0*/  VIADD R4, R3, 0xffffff76 ;  /* 0xffffff7603047836 */ /* 0x000fca0000000000 */
[----:B------:R-:W-:Y:S02]  /*98f0*/  ISETP.GE.U32.AND P4, PT, R4, 0x7ffffef7, PT ;  /* 0x7ffffef70400780c */ /* 0x000fe40003f86070 */
[----:B------:R-:W-:-:S04]  /*9900*/  IADD3 R4, PT, PT, R3, -0x8b, RZ ;  /* 0xffffff7503047810 */ /* 0x000fc80007ffe0ff */
[----:B------:R-:W-:Y:S01]  /*9910*/  ISETP.GE.U32.AND P1, PT, R4, 0x7ffffef6, PT ;  /* 0x7ffffef60400780c */ /* 0x000fe20003f26070 */
[----:B------:R-:W-:Y:S02]  /*9920*/  VIADD R4, R3, 0xffffff74 ;  /* 0xffffff7403047836 */ /* 0x000fe40000000000 */
[----:B------:R-:W-:-:S04]  /*9930*/  IMAD.WIDE R8, R132, 0x4, R8 ;  /* 0x0000000484087825 */ /* 0x000fc800078e0208 */
[----:B----4-:R-:W-:-:S04]  /*9940*/  IMAD.WIDE R242, R132, 0x4, R242 ;  /* 0x0000000484f27825 */ /* 0x010fc800078e02f2 */
[----:B-1----:R-:W-:-:S04]  /*9950*/  IMAD.WIDE R244, R132, 0x4, R244 ;  /* 0x0000000484f47825 */ /* 0x002fc800078e02f4 */
[----:B-----5:R-:W-:-:S04]  /*9960*/  IMAD.WIDE R246, R132, 0x4, R246 ;  /* 0x0000000484f67825 */ /* 0x020fc800078e02f6 */
[----:B--2---:R-:W-:-:S04]  /*9970*/  IMAD.WIDE R248, R132, 0x4, R248 ;  /* 0x0000000484f87825 */ /* 0x004fc800078e02f8 */
[----:B---3--:R-:W-:-:S05]  /*9980*/  IMAD.WIDE R250, R132, 0x4, R250 ;  /* 0x0000000484fa7825 */ /* 0x008fca00078e02fa */
        /* <DEDUP_REMOVED lines=12> */
[----:B------:R-:W-:Y:S04]  /*9a50*/  STL.64 [R1+0x588], R250 ;  /* 0x000588fa01007387 */ /* 0x000fe80000100a00 */
[----:B------:R-:W-:Y:S04]  /*9a60*/  STL.64 [R1+0x580], R248 ;  /* 0x000580f801007387 */ /* 0x000fe80000100a00 */
[----:B------:R-:W-:Y:S04]  /*9a70*/  STL.64 [R1+0x578], R246 ;  /* 0x000578f601007387 */ /* 0x000fe80000100a00 */
[----:B------:R-:W-:Y:S01]  /*9a80*/  LDGSTS.E [R133+0x1002c], desc[UR22][R242.64], !P6 ;  /* 0x1002c000f2857fae */ /* 0x000fe2000f1a1016 */
[----:B------:R-:W-:Y:S01]  /*9a90*/  ISETP.GE.U32.AND P6, PT, R4, 0x7ffffef1, PT ;  /* 0x7ffffef10400780c */ /* 0x000fe20003fc6070 */
[----:B------:R-:W-:-:S02]  /*9aa0*/  VIADD R4, R3, 0xffffff6f ;  /* 0xffffff6f03047836 */ /* 0x000fc40000000000 */
[----:B------:R-:W-:Y:S04]  /*9ab0*/  STL.64 [R1+0x570], R244 ;  /* 0x000570f401007387 */ /* 0x000fe80000100a00 */
[----:B------:R-:W-:Y:S04]  /*9ac0*/  STL.64 [R1+0x568], R242 ;  /* 0x000568f201007387 */ /* 0x000fe80000100a00 */
[----:B------:R1:W-:Y:S04]  /*9ad0*/  STL.64 [R1+0x560], R8 ;  /* 0x0005600801007387 */ /* 0x0003e80000100a00 */
[----:B------:R1:W-:Y:S01]  /*9ae0*/  LDGSTS.E [R133+0x10030], desc[UR22][R8.64], !P3 ;  /* 0x1003000008857fae */ /* 0x0003e2000d9a1016 */
[----:B------:R-:W-:Y:S01]  /*9af0*/  ISETP.GE.U32.AND P3, PT, R4, 0x7ffffef0, PT ;  /* 0x7ffffef00400780c */ /* 0x000fe20003f66070 */
[----:B------:R-:W-:-:S02]  /*9b00*/  VIADD R4, R3, 0xffffff6e ;  /* 0xffffff6e03047836 */ /* 0x000fc40000000000 */
[----:B-1----:R-:W-:-:S05]  /*9b10*/  IMAD.WIDE R8, R132, 0x4, R10 ;  /* 0x0000000484087825 */ /* 0x002fca00078e020a */
[----:B------:R1:W-:Y:S04]  /*9b20*/  STL.64 [R1+0x558], R8 ;  /* 0x0005580801007387 */ /* 0x0003e80000100a00 */
[----:B------:R1:W-:Y:S01]  /*9b30*/  LDGSTS.E [R133+0x10034], desc[UR22][R8.64], !P4 ;  /* 0x1003400008857fae */ /* 0x0003e2000e1a1016 */
[----:B------:R-:W-:Y:S01]  /*9b40*/  ISETP.GE.U32.AND P4, PT, R4, 0x7ffffeef, PT ;  /* 0x7ffffeef0400780c */ /* 0x000fe20003f86070 */
[----:B------:R-:W-:Y:S02]  /*9b50*/  VIADD R4, R3, 0xffffff6d ;  /* 0xffffff6d03047836 */ /* 0x000fe40000000000 */
        /* <DEDUP_REMOVED lines=18> */
[----:B------:R-:W-:Y:S02]  /*9c80*/  ISETP.GE.U32.AND P4, PT, R4, 0x7ffffeeb, PT ;  /* 0x7ffffeeb0400780c */ /* 0x000fe40003f86070 */
[----:B------:R-:W-:Y:S01]  /*9c90*/  IADD3 R4, PT, PT, R3, -0x97, RZ ;  /* 0xffffff6903047810 */ /* 0x000fe20007ffe0ff */
        /* <DEDUP_REMOVED lines=160> */
[----:B------:R-:W-:-:S04]  /*a6a0*/  IMAD.WIDE R10, R132, 0x4, R86 ;  /* 0x00000004840a7825 */ /* 0x000fc800078e0256 */
[----:B-1----:R-:W-:-:S05]  /*a6b0*/  IMAD.WIDE R8, R132, 0x4, R84 ;  /* 0x0000000484087825 */ /* 0x002fca00078e0254 */
[----:B------:R1:W-:Y:S01]  /*a6c0*/  STL.64 [R1+0x430], R8 ;  /* 0x0004300801007387 */ /* 0x0003e20000100a00 */
[----:B------:R-:W-:-:S03]  /*a6d0*/  VIADD R6, R3, 0x7f ;  /* 0x0000007f03067836 */ /* 0x000fc60000000000 */
[----:B------:R1:W-:Y:S01]  /*a6e0*/  LDGSTS.E [R133+0x100c8], desc[UR22][R8.64], !P1 ;  /* 0x100c800008857fae */ /* 0x0003e2000c9a1016 */
[----:B------:R-:W-:Y:S01]  /*a6f0*/  ISETP.GE.U32.AND P1, PT, R4, 0x7ffffeca, PT ;  /* 0x7ffffeca0400780c */ /* 0x000fe20003f26070 */
[----:B------:R-:W-:Y:S02]  /*a700*/  VIADD R4, R3, 0xffffff48 ;  /* 0xffffff4803047836 */ /* 0x000fe40000000000 */
[----:B------:R-:W-:Y:S04]  /*a710*/  STL.64 [R1+0x428], R10 ;  /* 0x0004280a01007387 */ /* 0x000fe80000100a00 */
[----:B------:R-:W-:Y:S01]  /*a720*/  LDGSTS.E [R133+0x100cc], desc[UR22][R10.64], !P6 ;  /* 0x100cc0000a857fae */ /* 0x000fe2000f1a1016 */
[----:B-1----:R-:W-:Y:S01]  /*a730*/  IMAD.WIDE R8, R132, 0x4, R88 ;  /* 0x0000000484087825 */ /* 0x002fe200078e0258 */
[----:B------:R-:W-:-:S04]  /*a740*/  ISETP.GE.U32.AND P6, PT, R4, 0x7ffffec9, PT ;  /* 0x7ffffec90400780c */ /* 0x000fc80003fc6070 */
[----:B------:R1:W-:Y:S01]  /*a750*/  STL.64 [R1+0x420], R8 ;  /* 0x0004200801007387 */ /* 0x0003e20000100a00 */
[----:B------:R-:W-:-:S03]  /*a760*/  VIADD R4, R3, 0xffffff47 ;  /* 0xffffff4703047836 */ /* 0x000fc60000000000 */
[----:B------:R1:W-:Y:S01]  /*a770*/  LDGSTS.E [R133+0x100d0], desc[UR22][R8.64], !P3 ;  /* 0x100d000008857fae */ /* 0x0003e2000d9a1016 */
[----:B------:R-:W-:Y:S02]  /*a780*/  ISETP.GT.AND P3, PT, R6, 0xff, PT ;  /* 0x000000ff0600780c */ /* 0x000fe40003f64270 */
[----:B------:R-:W2:Y:S01]  /*a790*/  LDC R6, c[0x0][0x3a0] ;  /* 0x0000e800ff067b82 */ /* 0x000ea20000000800 */
[----:B-1----:R-:W-:Y:S01]  /*a7a0*/  IMAD.WIDE R8, R132, 0x4, R90 ;  /* 0x0000000484087825 */ /* 0x002fe200078e025a */
[----:B------:R-:W-:-:S04]  /*a7b0*/  SEL R3, R134, RZ, P3 ;  /* 0x000000ff86037207 */ /* 0x000fc80001800000 */
[----:B------:R1:W-:Y:S01]  /*a7c0*/  LDGSTS.E [R133+0x100d4], desc[UR22][R8.64], !P4 ;  /* 0x100d400008857fae */ /* 0x0003e2000e1a1016 */
[----:B------:R-:W-:Y:S02]  /*a7d0*/  ISETP.GE.U32.AND P4, PT, R4, 0x7ffffec8, PT ;  /* 0x7ffffec80400780c */ /* 0x000fe40003f86070 */
[----:B------:R-:W3:Y:S01]  /*a7e0*/  LDC R4, c[0x0][0x3a0] ;  /* 0x0000e800ff047b82 */ /* 0x000ee20000000800 */
[----:B------:R-:W-:Y:S02]  /*a7f0*/  ISETP.NE.U32.AND P3, PT, R3, RZ, PT ;  /* 0x000000ff0300720c */ /* 0x000fe40003f65070 */
[----:B------:R-:W-:Y:S01]  /*a800*/  IADD3 R3, PT, PT, R5, -0xbb, RZ ;  /* 0xffffff4505037810 */ /* 0x000fe20007ffe0ff */
[----:B------:R1:W-:Y:S04]  /*a810*/  STL.64 [R1+0x418], R8 ;  /* 0x0004180801007387 */ /* 0x0003e80000100a00 */
[----:B------:R-:W4:Y:S01]  /*a820*/  LDC R5, c[0x0][0x3a0] ;  /* 0x0000e800ff057b82 */ /* 0x000f220000000800 */
[----:B-1----:R-:W-:-:S05]  /*a830*/  IMAD.WIDE R8, R132, 0x4, R92 ;  /* 0x0000000484087825 */ /* 0x002fca00078e025c */
[----:B------:R1:W-:Y:S04]  /*a840*/  STL.64 [R1+0x410], R8 ;  /* 0x0004100801007387 */ /* 0x0003e80000100a00 */
[----:B------:R1:W-:Y:S01]  /*a850*/  LDGSTS.E [R133+0x100d8], desc[UR22][R8.64], !P1 ;  /* 0x100d800008857fae */ /* 0x0003e2000c9a1016 */
[----:B------:R-:W-:Y:S01]  /*a860*/  ISETP.GE.U32.AND P1, PT, R3, 0x7ffffec6, PT ;  /* 0x7ffffec60300780c */ /* 0x000fe20003f26070 */
[----:B--2---:R-:W-:Y:S02]  /*a870*/  VIADD R3, R6, 0xffffff44 ;  /* 0xffffff4406037836 */ /* 0x004fe40000000000 */
[----:B------:R-:W2:Y:S01]  /*a880*/  LDC R6, c[0x0][0x3a0] ;  /* 0x0000e800ff067b82 */ /* 0x000ea20000000800 */
[----:B-1----:R-:W-:-:S05]  /*a890*/  IMAD.WIDE R8, R132, 0x4, R94 ;  /* 0x0000000484087825 */ /* 0x002fca00078e025e */
[----:B------:R1:W-:Y:S01]  /*a8a0*/  LDGSTS.E [R133+0x100dc], desc[UR22][R8.64], !P6 ;  /* 0x100dc00008857fae */ /* 0x0003e2000f1a1016 */
[----:B------:R-:W-:Y:S01]  /*a8b0*/  ISETP.GE.U32.AND P6, PT, R3, 0x7ffffec5, PT ;  /* 0x7ffffec50300780c */ /* 0x000fe20003fc6070 */
[----:B---3--:R-:W-:Y:S02]  /*a8c0*/  VIADD R3, R4, 0xffffff43 ;  /* 0xffffff4304037836 */ /* 0x008fe40000000000 */
[----:B------:R1:W-:Y:S01]  /*a8d0*/  STL.64 [R1+0x408], R8 ;  /* 0x0004080801007387 */ /* 0x0003e20000100a00 */
[----:B------:R-:W3:Y:S01]  /*a8e0*/  LDC R4, c[0x0][0x3a0] ;  /* 0x0000e800ff047b82 */ /* 0x000ee20000000800 */
[----:B-1----:R-:W-:-:S05]  /*a8f0*/  IMAD.WIDE R8, R132, 0x4, R96 ;  /* 0x0000000484087825 */ /* 0x002fca00078e0260 */
[----:B------:R1:W-:Y:S01]  /*a900*/  LDGSTS.E [R133+0x100e0], desc[UR22][R8.64], !P4 ;  /* 0x100e000008857fae */ /* 0x0003e2000e1a1016 */
[----:B------:R-:W-:Y:S01]  /*a910*/  ISETP.GE.U32.AND P4, PT, R3, 0x7ffffec4, PT ;  /* 0x7ffffec40300780c */ /* 0x000fe20003f86070 */
[----:B----4-:R-:W-:Y:S02]  /*a920*/  VIADD R3, R5, 0xffffff42 ;  /* 0xffffff4205037836 */ /* 0x010fe40000000000 */
[----:B------:R-:W4:Y:S01]  /*a930*/  LDC R5, c[0x0][0x3a0] ;  /* 0x0000e800ff057b82 */ /* 0x000f220000000800 */
[----:B------:R1:W-:Y:S02]  /*a940*/  STL.64 [R1+0x400], R8 ;  /* 0x0004000801007387 */ /* 0x0003e40000100a00 */
        /* <DEDUP_REMOVED lines=50> */
[----:B------:R-:W-:Y:S02]  /*ac70*/  ISETP.GE.U32.AND P5, PT, R3, 0x7ffffebb, PT ;  /* 0x7ffffebb0300780c */ /* 0x000fe40003fa6070 */
[----:B----4-:R-:W-:Y:S02]  /*ac80*/  IADD3 R3, PT, PT, R5, -0xc7, RZ ;  /* 0xffffff3905037810 */ /* 0x010fe40007ffe0ff */
        /* <DEDUP_REMOVED lines=215> */
[----:B----4-:R-:W-:Y:S01]  /*ba00*/  IADD3 R3, PT, PT, R5, -0xeb, RZ ;  /* 0xffffff1505037810 */ /* 0x010fe20007ffe0ff */
[----:B------:R1:W-:Y:S01]  /*ba10*/  STL.64 [R1+0x290], R8 ;  /* 0x0002900801007387 */ /* 0x0003e20000100a00 */
        /* <DEDUP_REMOVED lines=8> */
[----:B------:R1:W-:Y:S04]  /*baa0*/  STL.64 [R1+0x280], R8 ;  /* 0x0002800801007387 */ /* 0x0003e80000100a00 */
[----:B------:R1:W-:Y:S01]  /*bab0*/  LDGSTS.E [R133+0x1019c], desc[UR22][R8.64], !P6 ;  /* 0x1019c00008857fae */ /* 0x0003e2000f1a1016 */
[----:B------:R-:W-:Y:S01]  /*bac0*/  ISETP.GE.U32.AND P6, PT, R3, 0x7ffffe95, PT ;  /* 0x7ffffe950300780c */ /* 0x000fe20003fc6070 */
[----:B---3--:R-:W-:Y:S02]  /*bad0*/  VIADD R3, R4, 0xffffff13 ;  /* 0xffffff1304037836 */ /* 0x008fe40000000000 */
[----:B------:R-:W3:Y:S01]  /*bae0*/  LDC R4, c[0x0][0x3a0] ;  /* 0x0000e800ff047b82 */ /* 0x000ee20000000800 */
[----:B-1----:R-:W-:-:S05]  /*baf0*/  IMAD.WIDE R8, R132, 0x4, R202 ;  /* 0x0000000484087825 */ /* 0x002fca00078e02ca */
[----:B------:R1:W-:Y:S04]  /*bb00*/  STL.64 [R1+0x278], R8 ;  /* 0x0002780801007387 */ /* 0x0003e80000100a00 */
[----:B------:R1:W-:Y:S01]  /*bb10*/  LDGSTS.E [R133+0x101a0], desc[UR22][R8.64], !P4 ;  /* 0x101a000008857fae */ /* 0x0003e2000e1a1016 */
[----:B------:R-:W-:Y:S01]  /*bb20*/  ISETP.GE.U32.AND P4, PT, R3, 0x7ffffe94, PT ;  /* 0x7ffffe940300780c */ /* 0x000fe20003f86070 */
[----:B----4-:R-:W-:Y:S02]  /*bb30*/  VIADD R3, R5, 0xffffff12 ;  /* 0xffffff1205037836 */ /* 0x010fe40000000000 */
[----:B------:R-:W4:Y:S01]  /*bb40*/  LDC R5, c[0x0][0x3a0] ;  /* 0x0000e800ff057b82 */ /* 0x000f220000000800 */
[----:B-1----:R-:W-:-:S05]  /*bb50*/  IMAD.WIDE R8, R132, 0x4, R204 ;  /* 0x0000000484087825 */ /* 0x002fca00078e02cc */
[----:B------:R1:W-:Y:S04]  /*bb60*/  STL.64 [R1+0x270], R8 ;  /* 0x0002700801007387 */ /* 0x0003e80000100a00 */
[----:B------:R1:W-:Y:S01]  /*bb70*/  LDGSTS.E [R133+0x101a4], desc[UR22][R8.64], !P5 ;  /* 0x101a400008857fae */ /* 0x0003e2000e9a1016 */
[----:B------:R-:W-:Y:S01]  /*bb80*/  ISETP.GE.U32.AND P5, PT, R3, 0x7ffffe93, PT ;  /* 0x7ffffe930300780c */ /* 0x000fe20003fa6070 */
[----:B-1----:R-:W-:-:S05]  /*bb90*/  IMAD.WIDE R8, R132, 0x4, R206 ;  /* 0x0000000484087825 */ /* 0x002fca00078e02ce */
[----:B------:R1:W-:Y:S04]  /*bba0*/  STL.64 [R1+0x268], R8 ;  /* 0x0002680801007387 */ /* 0x0003e80000100a00 */
[----:B------:R1:W-:Y:S01]  /*bbb0*/  LDGSTS.E [R133+0x101a8], desc[UR22][R8.64], !P1 ;  /* 0x101a800008857fae */ /* 0x0003e2000c9a1016 */
[----:B--2---:R-:W-:Y:S02]  /*bbc0*/  VIADD R3, R6, 0xffffff11 ;  /* 0xffffff1106037836 */ /* 0x004fe40000000000 */
[----:B------:R-:W-:Y:S01]  /*bbd0*/  IMAD.WIDE R10, R132, 0x4, R208 ;  /* 0x00000004840a7825 */ /* 0x000fe200078e02d0 */
[----:B------:R-:W2:Y:S08]  /*bbe0*/  LDC R6, c[0x0][0x3a0] ;  /* 0x0000e800ff067b82 */ /* 0x000eb00000000800 */
[----:B-1----:R-:W1:Y:S01]  /*bbf0*/  LDC R8, c[0x0][0x3a0] ;  /* 0x0000e800ff087b82 */ /* 0x002e620000000800 */
[----:B------:R-:W-:Y:S01]  /*bc00*/  ISETP.GE.U32.AND P1, PT, R3, 0x7ffffe92, PT ;  /* 0x7ffffe920300780c */ /* 0x000fe20003f26070 */
[----:B---3--:R-:W-:Y:S01]  /*bc10*/  VIADD R3, R4, 0xffffff10 ;  /* 0xffffff1004037836 */ /* 0x008fe20000000000 */
[----:B------:R3:W-:Y:S04]  /*bc20*/  STL.64 [R1+0x260], R10 ;  /* 0x0002600a01007387 */ /* 0x0007e80000100a00 */
[----:B------:R3:W-:Y:S01]  /*bc30*/  LDGSTS.E [R133+0x101ac], desc[UR22][R10.64], !P6 ;  /* 0x101ac0000a857fae */ /* 0x0007e2000f1a1016 */
[----:B------:R-:W5:Y:S01]  /*bc40*/  LDC R4, c[0x0][0x3a0] ;  /* 0x0000e800ff047b82 */ /* 0x000f620000000800 */
[----:B------:R-:W-:Y:S01]  /*bc50*/  ISETP.GE.U32.AND P6, PT, R3, 0x7ffffe91, PT ;  /* 0x7ffffe910300780c */ /* 0x000fe20003fc6070 */
[----:B----4-:R-:W-:-:S06]  /*bc60*/  VIADD R3, R5, 0xffffff0f ;  /* 0xffffff0f05037836 */ /* 0x010fcc0000000000 */
[----:B------:R-:W4:Y:S01]  /*bc70*/  LDC R5, c[0x0][0x3a0] ;  /* 0x0000e800ff057b82 */ /* 0x000f220000000800 */
[----:B---3--:R-:W-:-:S05]  /*bc80*/  IMAD.WIDE R10, R132, 0x4, R210 ;  /* 0x00000004840a7825 */ /* 0x008fca00078e02d2 */
[----:B------:R3:W-:Y:S01]  /*bc90*/  LDGSTS.E [R133+0x101b0], desc[UR22][R10.64], !P4 ;  /* 0x101b00000a857fae */ /* 0x0007e2000e1a1016 */
[----:B------:R-:W-:Y:S01]  /*bca0*/  ISETP.GE.U32.AND P4, PT, R3, 0x7ffffe90, PT ;  /* 0x7ffffe900300780c */ /* 0x000fe20003f86070 */
[----:B-1----:R-:W-:Y:S01]  /*bcb0*/  VIADD R3, R8, 0xffffff0e ;  /* 0xffffff0e08037836 */ /* 0x002fe20000000000 */
[----:B------:R-:W1:Y:S01]  /*bcc0*/  LDC R9, c[0x0][0x3a0] ;  /* 0x0000e800ff097b82 */ /* 0x000e620000000800 */
[----:B------:R3:W-:Y:S07]  /*bcd0*/  STL.64 [R1+0x258], R10 ;  /* 0x0002580a01007387 */ /* 0x0007ee0000100a00 */
[----:B------:R-:W1:Y:S01]  /*bce0*/  LDC R8, c[0x0][0x3a0] ;  /* 0x0000e800ff087b82 */ /* 0x000e620000000800 */
[----:B---3--:R-:W-:-:S05]  /*bcf0*/  IMAD.WIDE R10, R132, 0x4, R212 ;  /* 0x00000004840a7825 */ /* 0x008fca00078e02d4 */
[----:B------:R3:W-:Y:S01]  /*bd00*/  LDGSTS.E [R133+0x101b4], desc[UR22][R10.64], !P5 ;  /* 0x101b40000a857fae */ /* 0x0007e2000e9a1016 */
[----:B------:R-:W-:Y:S01]  /*bd10*/  ISETP.GE.U32.AND P5, PT, R3, 0x7ffffe8f, PT ;  /* 0x7ffffe8f0300780c */ /* 0x000fe20003fa6070 */
[----:B-----5:R-:W-:Y:S02]  /*bd20*/  VIADD R3, R4, 0xffffff0d ;  /* 0xffffff0d04037836 */ /* 0x020fe40000000000 */
[----:B------:R3:W-:Y:S01]  /*bd30*/  STL.64 [R1+0x250], R10 ;  /* 0x0002500a01007387 */ /* 0x0007e20000100a00 */
[----:B------:R-:W5:Y:S01]  /*bd40*/  LDC R4, c[0x0][0x3a0] ;  /* 0x0000e800ff047b82 */ /* 0x000f620000000800 */
[----:B---3--:R-:W-:-:S05]  /*bd50*/  IMAD.WIDE R10, R132, 0x4, R214 ;  /* 0x00000004840a7825 */ /* 0x008fca00078e02d6 */
[----:B------:R3:W-:Y:S04]  /*bd60*/  STL.64 [R1+0x28], R10 ;  /* 0x0000280a01007387 */ /* 0x0007e80000100a00 */
[----:B------:R3:W-:Y:S01]  /*bd70*/  LDGSTS.E [R133+0x101b8], desc[UR22][R10.64], !P1 ;  /* 0x101b80000a857fae */ /* 0x0007e2000c9a1016 */
[----:B------:R-:W-:Y:S01]  /*bd80*/  ISETP.GE.U32.AND P1, PT, R3, 0x7ffffe8e, PT ;  /* 0x7ffffe8e0300780c */ /* 0x000fe20003f26070 */
[----:B--2---:R-:W-:Y:S02]  /*bd90*/  VIADD R3, R6, 0xffffff0c ;  /* 0xffffff0c06037836 */ /* 0x004fe40000000000 */
[----:B------:R-:W-:Y:S01]  /*bda0*/  IMAD.SHL.U32 R134, R7, 0x80, RZ ;  /* 0x0000008007867824 */ /* 0x000fe200078e00ff */
[----:B------:R-:W2:Y:S01]  /*bdb0*/  LDC R6, c[0x0][0x3a0] ;  /* 0x0000e800ff067b82 */ /* 0x000ea20000000800 */
[----:B---3--:R-:W-:-:S05]  /*bdc0*/  IMAD.WIDE R10, R132, 0x4, R216 ;  /* 0x00000004840a7825 */ /* 0x008fca00078e02d8 */
[----:B------:R3:W-:Y:S04]  /*bdd0*/  STL.64 [R1+0x20], R10 ;  /* 0x0000200a01007387 */ /* 0x0007e80000100a00 */
[----:B------:R3:W-:Y:S01]  /*bde0*/  LDGSTS.E [R133+0x101bc], desc[UR22][R10.64], !P6 ;  /* 0x101bc0000a857fae */ /* 0x0007e2000f1a1016 */
[----:B------:R-:W-:Y:S01]  /*bdf0*/  ISETP.GE.U32.AND P6, PT, R3, 0x7ffffe8d, PT ;  /* 0x7ffffe8d0300780c */ /* 0x000fe20003fc6070 */
[----:B-1----:R-:W-:Y:S02]  /*be00*/  VIADD R3, R8, 0xffffff0b ;  /* 0xffffff0b08037836 */ /* 0x002fe40000000000 */
[C---:B------:R-:W-:Y:S01]  /*be10*/  IMAD.WIDE R242, R132.reuse, 0x4, R234 ;  /* 0x0000000484f27825 */ /* 0x040fe200078e02ea */
[----:B------:R-:W1:Y:S03]  /*be20*/  LDC R8, c[0x0][0x3a0] ;  /* 0x0000e800ff087b82 */ /* 0x000e660000000800 */
[----:B---3--:R-:W-:-:S05]  /*be30*/  IMAD.WIDE R10, R132, 0x4, R218 ;  /* 0x00000004840a7825 */ /* 0x008fca00078e02da */
[----:B------:R3:W-:Y:S04]  /*be40*/  STL.64 [R1+0x18], R10 ;  /* 0x0000180a01007387 */ /* 0x0007e80000100a00 */
[----:B------:R3:W-:Y:S01]  /*be50*/  LDGSTS.E [R133+0x101c0], desc[UR22][R10.64], !P4 ;  /* 0x101c00000a857fae */ /* 0x0007e2000e1a1016 */
[----:B------:R-:W-:Y:S01]  /*be60*/  ISETP.GE.U32.AND P4, PT, R3, 0x7ffffe8c, PT ;  /* 0x7ffffe8c0300780c */ /* 0x000fe20003f86070 */
[----:B----4-:R-:W-:Y:S02]  /*be70*/  VIADD R3, R5, 0xffffff0a ;  /* 0xffffff0a05037836 */ /* 0x010fe40000000000 */
[----:B---3--:R-:W-:-:S05]  /*be80*/  IMAD.WIDE R10, R132, 0x4, R220 ;  /* 0x00000004840a7825 */ /* 0x008fca00078e02dc */
[----:B------:R3:W-:Y:S01]  /*be90*/  LDGSTS.E [R133+0x101c4], desc[UR22][R10.64], !P5 ;  /* 0x101c40000a857fae */ /* 0x0007e2000e9a1016 */
[----:B------:R-:W-:Y:S02]  /*bea0*/  ISETP.GE.U32.AND P5, PT, R3, 0x7ffffe8b, PT ;  /* 0x7ffffe8b0300780c */ /* 0x000fe40003fa6070 */
[----:B-----5:R-:W-:Y:S01]  /*beb0*/  IADD3 R3, PT, PT, R4, -0xf7, RZ ;  /* 0xffffff0904037810 */ /* 0x020fe20007ffe0ff */
[----:B------:R3:W-:Y:S01]  /*bec0*/  STL.64 [R1+0x10], R10 ;  /* 0x0000100a01007387 */ /* 0x0007e20000100a00 */
[----:B------:R-:W-:-:S04]  /*bed0*/  IMAD.WIDE R4, R132, 0x4, R224 ;  /* 0x0000000484047825 */ /* 0x000fc800078e02e0 */
[----:B---3--:R-:W-:-:S05]  /*bee0*/  IMAD.WIDE R10, R132, 0x4, R222 ;  /* 0x00000004840a7825 */ /* 0x008fca00078e02de */
[----:B------:R3:W-:Y:S04]  /*bef0*/  STL.64 [R1+0x8], R10 ;  /* 0x0000080a01007387 */ /* 0x0007e80000100a00 */
[----:B------:R4:W-:Y:S04]  /*bf00*/  STL.64 [R1], R4 ;  /* 0x0000000401007387 */ /* 0x0009e80000100a00 */
[----:B------:R-:W5:Y:S04]  /*bf10*/  LDL.LU.64 R12, [R1+0x110] ;  /* 0x00011000010c7983 */ /* 0x000f680000300a00 */
[----:B------:R-:W2:Y:S04]  /*bf20*/  LDL.LU.64 R22, [R1+0x108] ;  /* 0x0001080001167983 */ /* 0x000ea80000300a00 */
[----:B------:R-:W2:Y:S04]  /*bf30*/  LDL.LU.64 R18, [R1+0x100] ;  /* 0x0001000001127983 */ /* 0x000ea80000300a00 */
[----:B------:R-:W2:Y:S04]  /*bf40*/  LDL.LU.64 R14, [R1+0xf8] ;  /* 0x0000f800010e7983 */ /* 0x000ea80000300a00 */
[----:B------:R-:W-:Y:S01]  /*bf50*/  LDGSTS.E [R133+0x101c8], desc[UR22][R10.64], !P1 ;  /* 0x101c80000a857fae */ /* 0x000fe2000c9a1016 */
[----:B------:R-:W-:-:S03]  /*bf60*/  IMAD.WIDE R244, R132, 0x4, R232 ;  /* 0x0000000484f47825 */ /* 0x000fc600078e02e8 */
[----:B------:R4:W-:Y:S04]  /*bf70*/  LDGSTS.E [R133+0x101cc], desc[UR22][R4.64], !P6 ;  /* 0x101cc00004857fae */ /* 0x0009e8000f1a1016 */
[----:B---3--:R-:W3:Y:S04]  /*bf80*/  LDL.LU.64 R10, [R1+0xf0] ;  /* 0x0000f000010a7983 */ /* 0x008ee80000300a00 */
[----:B------:R-:W3:Y:S01]  /*bf90*/  LDL.LU.64 R30, [R1+0xe8] ;  /* 0x0000e800011e7983 */ /* 0x000ee20000300a00 */
[----:B------:R-:W-:Y:S01]  /*bfa0*/  IMAD.WIDE R246, R132, 0x4, R230 ;  /* 0x0000000484f67825 */ /* 0x000fe200078e02e6 */
[----:B----4-:R-:W4:Y:S02]  /*bfb0*/  LDC R5, c[0x0][0x3a0] ;  /* 0x0000e800ff057b82 */ /* 0x010f240000000800 */
[----:B------:R-:W4:Y:S04]  /*bfc0*/  LDL.LU.64 R24, [R1+0xe0] ;  /* 0x0000e00001187983 */ /* 0x000f280000300a00 */
[----:B------:R-:W4:Y:S01]  /*bfd0*/  LDL.LU.64 R16, [R1+0xd8] ;  /* 0x0000d80001107983 */ /* 0x000f220000300a00 */
[----:B-----5:R-:W-:-:S03]  /*bfe0*/  IMAD.WIDE R54, R134, 0x4, R12 ;  /* 0x0000000486367825 */ /* 0x020fc600078e020c */
[----:B------:R-:W5:Y:S01]  /*bff0*/  LDL.LU.64 R28, [R1+0xd0] ;  /* 0x0000d000011c7983 */ /* 0x000f620000300a00 */
[----:B--2---:R-:W-:-:S03]  /*c000*/  IMAD.WIDE R52, R134, 0x4, R22 ;  /* 0x0000000486347825 */ /* 0x004fc600078e0216 */
[----:B------:R-:W2:Y:S01]  /*c010*/  LDL.LU.64 R26, [R1+0xc8] ;  /* 0x0000c800011a7983 */ /* 0x000ea20000300a00 */
[----:B------:R-:W-:-:S03]  /*c020*/  IMAD.WIDE R48, R134, 0x4, R18 ;  /* 0x0000000486307825 */ /* 0x000fc600078e0212 */
[----:B------:R-:W2:Y:S01]  /*c030*/  LDL.LU.64 R20, [R1+0xc0] ;  /* 0x0000c00001147983 */ /* 0x000ea20000300a00 */
[----:B------:R-:W-:-:S03]  /*c040*/  IMAD.WIDE R44, R134, 0x4, R14 ;  /* 0x00000004862c7825 */ /* 0x000fc600078e020e */
[----:B------:R-:W2:Y:S01]  /*c050*/  LDL.LU.64 R12, [R1+0xb8] ;  /* 0x0000b800010c7983 */ /* 0x000ea20000300a00 */
[----:B------:R-:W-:-:S03]  /*c060*/  IMAD.WIDE R248, R132, 0x4, R228 ;  /* 0x0000000484f87825 */ /* 0x000fc600078e02e4 */
[----:B------:R-:W2:Y:S01]  /*c070*/  LDL.LU.64 R22, [R1+0xb0] ;  /* 0x0000b00001167983 */ /* 0x000ea20000300a00 */
[----:B------:R-:W-:-:S03]  /*c080*/  IMAD.WIDE R250, R132, 0x4, R226 ;  /* 0x0000000484fa7825 */ /* 0x000fc600078e02e2 */
[----:B------:R-:W2:Y:S01]  /*c090*/  LDL.LU.64 R18, [R1+0xa8] ;  /* 0x0000a80001127983 */ /* 0x000ea20000300a00 */
[----:B------:R-:W-:Y:S01]  /*c0a0*/  ISETP.GE.U32.AND P1, PT, R3, 0x7ffffe8a, PT ;  /* 0x7ffffe8a0300780c */ /* 0x000fe20003f26070 */
[----:B------:R-:W1:Y:S02]  /*c0b0*/  LDC R4, c[0x0][0x3a0] ;  /* 0x0000e800ff047b82 */ /* 0x000e640000000800 */
[----:B------:R-:W2:Y:S01]  /*c0c0*/  LDL.LU.64 R14, [R1+0xa0] ;  /* 0x0000a000010e7983 */ /* 0x000ea20000300a00 */
[----:B---3--:R-:W-:-:S03]  /*c0d0*/  IMAD.WIDE R38, R134, 0x4, R10 ;  /* 0x0000000486267825 */ /* 0x008fc600078e020a */
[----:B------:R-:W-:Y:S01]  /*c0e0*/  STL.64 [R1+0x5d8], R54 ;  /* 0x0005d83601007387 */ /* 0x000fe20000100a00 */
[----:B------:R-:W-:-:S03]  /*c0f0*/  IMAD.WIDE R32, R134, 0x4, R30 ;  /* 0x0000000486207825 */ /* 0x000fc600078e021e */
[----:B------:R-:W3:Y:S04]  /*c100*/  LDL.LU.64 R10, [R1+0x98] ;  /* 0x00009800010a7983 */ /* 0x000ee80000300a00 */
[----:B------:R-:W-:Y:S01]  /*c110*/  STL.64 [R1+0x5e8], R52 ;  /* 0x0005e83401007387 */ /* 0x000fe20000100a00 */
[----:B----4-:R-:W-:-:S03]  /*c120*/  IMAD.WIDE R24, R134, 0x4, R24 ;  /* 0x0000000486187825 */ /* 0x010fc600078e0218 */
[----:B------:R-:W-:Y:S04]  /*c130*/  STL.64 [R1+0x600], R48 ;  /* 0x0006003001007387 */ /* 0x000fe80000100a00 */
[----:B------:R-:W-:Y:S04]  /*c140*/  STL.64 [R1+0x618], R44 ;  /* 0x0006182c01007387 */ /* 0x000fe80000100a00 */
[----:B------:R-:W-:Y:S04]  /*c150*/  STL.64 [R1+0x630], R38 ;  /* 0x0006302601007387 */ /* 0x000fe80000100a00 */
[----:B------:R-:W4:Y:S01]  /*c160*/  LDL.LU.64 R66, [R1+0x90] ;  /* 0x0000900001427983 */ /* 0x000f220000300a00 */
[----:B------:R-:W-:-:S03]  /*c170*/  IMAD.WIDE R16, R134, 0x4, R16 ;  /* 0x0000000486107825 */ /* 0x000fc600078e0210 */
[----:B------:R-:W-:Y:S04]  /*c180*/  STL.64 [R1+0x648], R32 ;  /* 0x0006482001007387 */ /* 0x000fe80000100a00 */
[----:B------:R-:W3:Y:S04]  /*c190*/  LDL.LU.64 R64, [R1+0x88] ;  /* 0x0000880001407983 */ /* 0x000ee80000300a00 */
[----:B------:R-:W3:Y:S04]  /*c1a0*/  LDL.LU.64 R62, [R1+0x80] ;  /* 0x00008000013e7983 */ /* 0x000ee80000300a00 */
[----:B------:R-:W-:Y:S04]  /*c1b0*/  STL.64 [R1+0x658], R24 ;  /* 0x0006581801007387 */ /* 0x000fe80000100a00 */
[----:B------:R-:W3:Y:S04]  /*c1c0*/  LDL.LU.64 R40, [R1+0x78] ;  /* 0x0000780001287983 */ /* 0x000ee80000300a00 */
[----:B------:R-:W4:Y:S04]  /*c1d0*/  LDL.LU.64 R34, [R1+0x70] ;  /* 0x0000700001227983 */ /* 0x000f280000300a00 */
[----:B------:R-:W-:Y:S01]  /*c1e0*/  LDGSTS.E [R133+0x101d0], desc[UR22][R250.64], !P4 ;  /* 0x101d0000fa857fae */ /* 0x000fe2000e1a1016 */
[----:B-----5:R-:W-:-:S03]  /*c1f0*/  IMAD.WIDE R234, R134, 0x4, R28 ;  /* 0x0000000486ea7825 */ /* 0x020fc600078e021c */
[----:B------:R-:W-:Y:S01]  /*c200*/  LDGSTS.E [R133+0x101d4], desc[UR22][R248.64], !P5 ;  /* 0x101d4000f8857fae */ /* 0x000fe2000e9a1016 */
[----:B--2---:R-:W-:-:S03]  /*c210*/  IMAD.WIDE R50, R134, 0x4, R26 ;  /* 0x0000000486327825 */ /* 0x004fc600078e021a */
[----:B------:R-:W2:Y:S01]  /*c220*/  LDL.LU.64 R28, [R1+0x68] ;  /* 0x00006800011c7983 */ /* 0x000ea20000300a00 */
[----:B------:R-:W-:-:S03]  /*c230*/  IMAD.WIDE R46, R134, 0x4, R20 ;  /* 0x00000004862e7825 */ /* 0x000fc600078e0214 */
[----:B------:R-:W-:Y:S04]  /*c240*/  LDGSTS.E [R133+0x101d8], desc[UR22][R246.64], !P1 ;  /* 0x101d8000f6857fae */ /* 0x000fe8000c9a1016 */
[----:B------:R-:W5:Y:S01]  /*c250*/  LDL.LU.64 R20, [R1+0x60] ;  /* 0x0000600001147983 */ /* 0x000f620000300a00 */
[----:B------:R-:W-:-:S03]  /*c260*/  IMAD.WIDE R42, R134, 0x4, R12 ;  /* 0x00000004862a7825 */ /* 0x000fc600078e020c */
[----:B------:R-:W-:Y:S04]  /*c270*/  STL.64 [R1+0x660], R16 ;  /* 0x0006601001007387 */ /* 0x000fe80000100a00 */
[----:B------:R-:W-:Y:S04]  /*c280*/  STL.64 [R1+0x5c8], R50 ;  /* 0x0005c83201007387 */ /* 0x000fe80000100a00 */
[----:B------:R-:W5:Y:S04]  /*c290*/  LDL.LU.64 R12, [R1+0x58] ;  /* 0x00005800010c7983 */ /* 0x000f680000300a00 */
[----:B------:R-:W5:Y:S04]  /*c2a0*/  LDL.LU.64 R60, [R1+0x50] ;  /* 0x00005000013c7983 */ /* 0x000f680000300a00 */
[----:B------:R-:W-:Y:S04]  /*c2b0*/  STL.64 [R1+0x5e0], R46 ;  /* 0x0005e02e01007387 */ /* 0x000fe80000100a00 */
[----:B------:R-:W5:Y:S04]  /*c2c0*/  LDL.LU.64 R72, [R1+0x48] ;  /* 0x0000480001487983 */ /* 0x000f680000300a00 */
[----:B------:R-:W5:Y:S04]  /*c2d0*/  LDL.LU.64 R58, [R1+0x40] ;  /* 0x00004000013a7983 */ /* 0x000f680000300a00 */
[----:B------:R-:W-:Y:S04]  /*c2e0*/  STL.64 [R1+0x5f8], R42 ;  /* 0x0005f82a01007387 */ /* 0x000fe80000100a00 */
[----:B------:R-:W5:Y:S04]  /*c2f0*/  LDL.LU.64 R70, [R1+0x38] ;  /* 0x0000380001467983 */ /* 0x000f680000300a00 */
[----:B------:R-:W5:Y:S04]  /*c300*/  LDL.LU.64 R56, [R1+0x30] ;  /* 0x0000300001387983 */ /* 0x000f680000300a00 */
[----:B------:R-:W5:Y:S01]  /*c310*/  LDL.LU.64 R26, [R1+0x130] ;  /* 0x00013000011a7983 */ /* 0x000f620000300a00 */
[----:B------:R-:W-:-:S03]  /*c320*/  IMAD.WIDE R30, R134, 0x4, R18 ;  /* 0x00000004861e7825 */ /* 0x000fc600078e0212 */
[----:B------:R-:W5:Y:S01]  /*c330*/  LDL.LU.64 R18, [R1+0x128] ;  /* 0x0001280001127983 */ /* 0x000f620000300a00 */
[----:B------:R-:W-:-:S04]  /*c340*/  IMAD.WIDE R36, R134, 0x4, R22 ;  /* 0x0000000486247825 */ /* 0x000fc800078e0216 */
[----:B------:R-:W-:-:S04]  /*c350*/  IMAD.WIDE R22, R134, 0x4, R14 ;  /* 0x0000000486167825 */ /* 0x000fc800078e020e */
[C---:B---3--:R-:W-:Y:S02]  /*c360*/  IMAD.WIDE R14, R134.reuse, 0x4, R10 ;  /* 0x00000004860e7825 */ /* 0x048fe400078e020a */
[----:B------:R-:W3:Y:S02]  /*c370*/  LDL.LU.64 R10, [R1+0x120] ;  /* 0x00012000010a7983 */ /* 0x000ee40000300a00 */
[C---:B----4-:R-:W-:Y:S02]  /*c380*/  IMAD.WIDE R232, R134.reuse, 0x4, R66 ;  /* 0x0000000486e87825 */ /* 0x050fe400078e0242 */
[----:B------:R-:W4:Y:S02]  /*c390*/  LDL.LU.64 R68, [R1+0x118] ;  /* 0x0001180001447983 */ /* 0x000f240000300a00 */
[C---:B------:R-:W-:Y:S02]  /*c3a0*/  IMAD.WIDE R40, R134.reuse, 0x4, R40 ;  /* 0x0000000486287825 */ /* 0x040fe400078e0228 */
[----:B------:R-:W-:Y:S02]  /*c3b0*/  STL.64 [R1+0x610], R36 ;  /* 0x0006102401007387 */ /* 0x000fe40000100a00 */
[----:B------:R-:W-:-:S02]  /*c3c0*/  IMAD.WIDE R230, R134, 0x4, R64 ;  /* 0x0000000486e67825 */ /* 0x000fc400078e0240 */
[----:B------:R-:W3:Y:S02]  /*c3d0*/  LDL.LU.64 R66, [R1+0x138] ;  /* 0x0001380001427983 */ /* 0x000ee40000300a00 */
[C---:B------:R-:W-:Y:S02]  /*c3e0*/  IMAD.WIDE R34, R134.reuse, 0x4, R34 ;  /* 0x0000000486227825 */ /* 0x040fe400078e0222 */
[----:B------:R-:W-:Y:S02]  /*c3f0*/  STL.64 [R1+0x628], R30 ;  /* 0x0006281e01007387 */ /* 0x000fe40000100a00 */
[C---:B------:R-:W-:Y:S02]  /*c400*/  IMAD.WIDE R228, R134.reuse, 0x4, R62 ;  /* 0x0000000486e47825 */ /* 0x040fe400078e023e */
[----:B------:R-:W-:Y:S04]  /*c410*/  STL.64 [R1+0x640], R22 ;  /* 0x0006401601007387 */ /* 0x000fe80000100a00 */
[----:B------:R-:W4:Y:S04]  /*c420*/  LDL.LU.64 R64, [R1+0x140] ;  /* 0x0001400001407983 */ /* 0x000f280000300a00 */
[----:B------:R-:W-:Y:S04]  /*c430*/  STL.64 [R1+0x650], R14 ;  /* 0x0006500e01007387 */ /* 0x000fe80000100a00 */
[----:B------:R-:W4:Y:S04]  /*c440*/  LDL.LU.64 R62, [R1+0x148] ;  /* 0x00014800013e7983 */ /* 0x000f280000300a00 */
[----:B------:R-:W-:Y:S04]  /*c450*/  STL.64 [R1+0x5d0], R40 ;  /* 0x0005d02801007387 */ /* 0x000fe80000100a00 */
[----:B------:R-:W-:Y:S01]  /*c460*/  STL.64 [R1+0x5f0], R34 ;  /* 0x0005f02201007387 */ /* 0x000fe20000100a00 */
[----:B--2---:R-:W-:-:S04]  /*c470*/  IMAD.WIDE R28, R134, 0x4, R28 ;  /* 0x00000004861c7825 */ /* 0x004fc800078e021c */
[----:B-----5:R-:W-:-:S04]  /*c480*/  IMAD.WIDE R20, R134, 0x4, R20 ;  /* 0x0000000486147825 */ /* 0x020fc800078e0214 */
[----:B------:R-:W-:-:S04]  /*c490*/  IMAD.WIDE R12, R134, 0x4, R12 ;  /* 0x00000004860c7825 */ /* 0x000fc800078e020c */
[C---:B------:R-:W-:Y:S02]  /*c4a0*/  IMAD.WIDE R226, R134.reuse, 0x4, R60 ;  /* 0x0000000486e27825 */ /* 0x040fe400078e023c */
[----:B------:R-:W2:Y:S04]  /*c4b0*/  LDL.LU.64 R60, [R1+0x150] ;  /* 0x00015000013c7983 */ /* 0x000ea80000300a00 */
[----:B------:R-:W-:Y:S04]  /*c4c0*/  STL.64 [R1+0x608], R28 ;  /* 0x0006081c01007387 */ /* 0x000fe80000100a00 */
[----:B------:R-:W-:Y:S01]  /*c4d0*/  STL.64 [R1+0x620], R20 ;  /* 0x0006201401007387 */ /* 0x000fe20000100a00 */
[----:B------:R-:W-:-:S03]  /*c4e0*/  IMAD.WIDE R222, R134, 0x4, R58 ;  /* 0x0000000486de7825 */ /* 0x000fc600078e023a */
[----:B------:R-:W5:Y:S04]  /*c4f0*/  LDL.LU.64 R58, [R1+0x158] ;  /* 0x00015800013a7983 */ /* 0x000f680000300a00 */
[----:B------:R-:W-:Y:S01]  /*c500*/  STL.64 [R1+0x638], R12 ;  /* 0x0006380c01007387 */ /* 0x000fe20000100a00 */
[----:B------:R-:W-:-:S03]  /*c510*/  IMAD.WIDE R208, R134, 0x4, R56 ;  /* 0x0000000486d07825 */ /* 0x000fc600078e0238 */
[----:B------:R-:W5:Y:S01]  /*c520*/  LDL.LU.64 R56, [R1+0x170] ;  /* 0x0001700001387983 */ /* 0x000f620000300a00 */
[----:B------:R-:W-:-:S05]  /*c530*/  IMAD.WIDE R26, R134, 0x4, R26 ;  /* 0x00000004861a7825 */ /* 0x000fca00078e021a */
[----:B------:R-:W-:Y:S04]  /*c540*/  STL.64 [R1+0x40], R26 ;  /* 0x0000401a01007387 */ /* 0x000fe80000100a00 */
[----:B------:R-:W5:Y:S01]  /*c550*/  LDL.LU.64 R104, [R1+0x168] ;  /* 0x0001680001687983 */ /* 0x000f620000300a00 */
[----:B------:R-:W-:Y:S02]  /*c560*/  VIADD R3, R9, 0xffffff08 ;  /* 0xffffff0809037836 */ /* 0x000fe40000000000 */
[----:B------:R-:W-:Y:S01]  /*c570*/  IMAD.WIDE R18, R134, 0x4, R18 ;  /* 0x0000000486127825 */ /* 0x000fe200078e0212 */
[----:B------:R-:W5:Y:S02]  /*c580*/  LDL.LU.64 R102, [R1+0x160] ;  /* 0x0001600001667983 */ /* 0x000f640000300a00 */
[----:B------:R-:W-:Y:S01]  /*c590*/  ISETP.GE.U32.AND P6, PT, R3, 0x7ffffe89, PT ;  /* 0x7ffffe890300780c */ /* 0x000fe20003fc6070 */
[----:B-1----:R-:W-:Y:S01]  /*c5a0*/  VIADD R3, R8, 0xffffff07 ;  /* 0xffffff0708037836 */ /* 0x002fe20000000000 */
[----:B------:R-:W5:Y:S01]  /*c5b0*/  LDL.LU.64 R100, [R1+0x178] ;  /* 0x0001780001647983 */ /* 0x000f620000300a00 */
[----:B------:R-:W1:Y:S03]  /*c5c0*/  LDC R8, c[0x0][0x3a0] ;  /* 0x0000e800ff087b82 */ /* 0x000e660000000800 */
[----:B------:R-:W-:Y:S01]  /*c5d0*/  ISETP.GE.U32.AND P4, PT, R3, 0x7ffffe88, PT ;  /* 0x7ffffe880300780c */ /* 0x000fe20003f86070 */
[----:B------:R-:W-:-:S04]  /*c5e0*/  VIADD R3, R6, 0xffffff06 ;  /* 0xffffff0606037836 */ /* 0x000fc80000000000 */
[----:B------:R-:W4:Y:S01]  /*c5f0*/  LDC R6, c[0x0][0x3a0] ;  /* 0x0000e800ff067b82 */ /* 0x000f220000000800 */
[----:B------:R-:W-:Y:S01]  /*c600*/  ISETP.GE.U32.AND P5, PT, R3, 0x7ffffe87, PT ;  /* 0x7ffffe870300780c */ /* 0x000fe20003fa6070 */
[----:B------:R-:W-:Y:S01]  /*c610*/  VIADD R3, R5, 0xffffff05 ;  /* 0xffffff0505037836 */ /* 0x000fe20000000000 */
[----:B------:R-:W-:Y:S05]  /*c620*/  LDGSTS.E [R133+0x101dc], desc[UR22][R244.64], !P6 ;  /* 0x101dc000f4857fae */ /* 0x000fea000f1a1016 */
[----:B------:R-:W4:Y:S01]  /*c630*/  LDC R5, c[0x0][0x3a0] ;  /* 0x0000e800ff057b82 */ /* 0x000f220000000800 */
[----:B------:R-:W-:Y:S01]  /*c640*/  ISETP.GE.U32.AND P1, PT, R3, 0x7ffffe86, PT ;  /* 0x7ffffe860300780c */ /* 0x000fe20003f26070 */
[----:B------:R-:W-:Y:S01]  /*c650*/  VIADD R3, R4, 0xffffff04 ;  /* 0xffffff0404037836 */ /* 0x000fe20000000000 */
[----:B------:R-:W-:Y:S01]  /*c660*/  STL.64 [R1+0x50], R18 ;  /* 0x0000501201007387 */ /* 0x000fe20000100a00 */
[----:B---3--:R-:W-:-:S03]  /*c670*/  IMAD.WIDE R10, R134, 0x4, R10 ;  /* 0x00000004860a7825 */ /* 0x008fc600078e020a */
[----:B------:R-:W3:Y:S01]  /*c680*/  LDL.LU.64 R98, [R1+0x180] ;  /* 0x0001800001627983 */ /* 0x000ee20000300a00 */
[----:B------:R-:W-:-:S03]  /*c690*/  ISETP.GE.U32.AND P6, PT, R3, 0x7ffffe85, PT ;  /* 0x7ffffe850300780c */ /* 0x000fc60003fc6070 */
[----:B------:R-:W3:Y:S01]  /*c6a0*/  LDL.LU.64 R96, [R1+0x188] ;  /* 0x0001880001607983 */ /* 0x000ee20000300a00 */
[----:B-1----:R-:W-:-:S03]  /*c6b0*/  VIADD R3, R8, 0xffffff03 ;  /* 0xffffff0308037836 */ /* 0x002fc60000000000 */
[----:B------:R-:W3:Y:S04]  /*c6c0*/  LDL.LU.64 R94, [R1+0x190] ;  /* 0x00019000015e7983 */ /* 0x000ee80000300a00 */
[----:B------:R-:W3:Y:S04]  /*c6d0*/  LDL.LU.64 R92, [R1+0x198] ;  /* 0x00019800015c7983 */ /* 0x000ee80000300a00 */
[----:B------:R-:W3:Y:S04]  /*c6e0*/  LDL.LU.64 R90, [R1+0x1a0] ;  /* 0x0001a000015a7983 */ /* 0x000ee80000300a00 */
[----:B------:R-:W-:Y:S04]  /*c6f0*/  STL.64 [R1+0x58], R10 ;  /* 0x0000580a01007387 */ /* 0x000fe80000100a00 */
[----:B------:R-:W3:Y:S01]  /*c700*/  LDL.LU.64 R88, [R1+0x1a8] ;  /* 0x0001a80001587983 */ /* 0x000ee20000300a00 */
[----:B------:R-:W-:-:S03]  /*c710*/  IMAD.WIDE R236, R132, 0x4, R236 ;  /* 0x0000000484ec7825 */ /* 0x000fc600078e02ec */
[----:B------:R-:W3:Y:S04]  /*c720*/  LDL.LU.64 R86, [R1+0x1b8] ;  /* 0x0001b80001567983 */ /* 0x000ee80000300a00 */
[----:B------:R-:W3:Y:S04]  /*c730*/  LDL.LU.64 R84, [R1+0x1c0] ;  /* 0x0001c00001547983 */ /* 0x000ee80000300a00 */
[----:B------:R-:W-:Y:S01]  /*c740*/  LDGSTS.E [R133+0x101e0], desc[UR22][R242.64], !P4 ;  /* 0x101e0000f2857fae */ /* 0x000fe2000e1a1016 */
[----:B------:R-:W-:Y:S01]  /*c750*/  ISETP.GE.U32.AND P4, PT, R3, 0x7ffffe84, PT ;  /* 0x7ffffe840300780c */ /* 0x000fe20003f86070 */
[----:B----4-:R-:W-:-:S02]  /*c760*/  VIADD R3, R6, 0xffffff02 ;  /* 0xffffff0206037836 */ /* 0x010fc40000000000 */
[----:B------:R-:W4:Y:S01]  /*c770*/  LDL.LU.64 R82, [R1+0x1c8] ;  /* 0x0001c80001527983 */ /* 0x000f220000300a00 */
[----:B------:R-:W-:-:S03]  /*c780*/  IMAD.WIDE R224, R134, 0x4, R72 ;  /* 0x0000000486e07825 */ /* 0x000fc600078e0248 */
[----:B------:R-:W3:Y:S01]  /*c790*/  LDL.LU.64 R80, [R1+0x1d0] ;  /* 0x0001d00001507983 */ /* 0x000ee20000300a00 */
        /* <DEDUP_REMOVED lines=9> */
[----:B------:R-:W-:Y:S01]  /*c830*/  LDGSTS.E [R133+0x101e4], desc[UR22][R236.64], !P5 ;  /* 0x101e4000ec857fae */ /* 0x000fe2000e9a1016 */
[----:B------:R-:W-:Y:S01]  /*c840*/  ISETP.GE.U32.AND P5, PT, R3, 0x7ffffe83, PT ;  /* 0x7ffffe830300780c */ /* 0x000fe20003fa6070 */
[----:B------:R-:W-:Y:S02]  /*c850*/  VIADD R3, R5, 0xffffff01 ;  /* 0xffffff0105037836 */ /* 0x000fe40000000000 */
[----:B------:R-:W3:Y:S04]  /*c860*/  LDL.LU.64 R70, [R1+0x200] ;  /* 0x0002000001467983 */ /* 0x000ee80000300a00 */
[----:B------:R-:W3:Y:S04]  /*c870*/  LDL.LU.64 R68, [R1+0x208] ;  /* 0x0002080001447983 */ /* 0x000ee80000300a00 */
[----:B------:R-:W3:Y:S04]  /*c880*/  LDL.LU.64 R66, [R1+0x210] ;  /* 0x0002100001427983 */ /* 0x000ee80000300a00 */
[----:B------:R-:W3:Y:S04]  /*c890*/  LDL.LU.64 R64, [R1+0x218] ;  /* 0x0002180001407983 */ /* 0x000ee80000300a00 */
[----:B------:R-:W3:Y:S01]  /*c8a0*/  LDL.LU.64 R62, [R1+0x228] ;  /* 0x00022800013e7983 */ /* 0x000ee20000300a00 */
[----:B------:R-:W-:-:S04]  /*c8b0*/  IMAD.WIDE R6, R134, 0x4, R138 ;  /* 0x0000000486067825 */ /* 0x000fc800078e028a */
[C---:B--2---:R-:W-:Y:S02]  /*c8c0*/  IMAD.WIDE R188, R134.reuse, 0x4, R60 ;  /* 0x0000000486bc7825 */ /* 0x044fe400078e023c */
[----:B------:R-:W2:Y:S02]  /*c8d0*/  LDL.LU.64 R60, [R1+0x230] ;  /* 0x00023000013c7983 */ /* 0x000ea40000300a00 */
[C---:B-----5:R-:W-:Y:S02]  /*c8e0*/  IMAD.WIDE R186, R134.reuse, 0x4, R58 ;  /* 0x0000000486ba7825 */ /* 0x060fe400078e023a */
[----:B------:R-:W5:Y:S02]  /*c8f0*/  LDL.LU.64 R58, [R1+0x238] ;  /* 0x00023800013a7983 */ /* 0x000f640000300a00 */
[C---:B------:R-:W-:Y:S02]  /*c900*/  IMAD.WIDE R4, R134.reuse, 0x4, R56 ;  /* 0x0000000486047825 */ /* 0x040fe400078e0238 */
[----:B------:R-:W2:Y:S04]  /*c910*/  LDL.LU.64 R56, [R1+0x240] ;  /* 0x0002400001387983 */ /* 0x000ea80000300a00 */
[----:B------:R1:W-:Y:S01]  /*c920*/  STL.64 [R1+0x38], R4 ;  /* 0x0000380401007387 */ /* 0x0003e20000100a00 */
[----:B------:R-:W-:-:S05]  /*c930*/  IMAD.WIDE R8, R134, 0x4, R104 ;  /* 0x0000000486087825 */ /* 0x000fca00078e0268 */
[----:B------:R1:W-:Y:S04]  /*c940*/  STL.64 [R1+0x48], R8 ;  /* 0x0000480801007387 */ /* 0x0003e80000100a00 */
[----:B------:R-:W2:Y:S01]  /*c950*/  LDL.LU.64 R138, [R1+0x7a0] ;  /* 0x0007a000018a7983 */ /* 0x000ea20000300a00 */
[----:B------:R-:W-:-:S03]  /*c960*/  IMAD.WIDE R156, R134, 0x4, R136 ;  /* 0x00000004869c7825 */ /* 0x000fc600078e0288 */
[----:B------:R1:W-:Y:S01]  /*c970*/  STL.64 [R1+0x30], R6 ;  /* 0x0000300601007387 */ /* 0x0003e20000100a00 */
[----:B------:R-:W-:-:S03]  /*c980*/  IMAD.WIDE R194, R134, 0x4, R140 ;  /* 0x0000000486c27825 */ /* 0x000fc600078e028c */
[----:B------:R-:W4:Y:S01]  /*c990*/  LDL.LU.64 R136, [R1+0x798] ;  /* 0x0007980001887983 */ /* 0x000f220000300a00 */
[----:B------:R-:W-:Y:S01]  /*c9a0*/  UIADD3 UR5, UPT, UPT, UR6, -0x100, URZ ;  /* 0xffffff0006057890 */ /* 0x000fe2000fffe0ff */
[----:B------:R-:W-:-:S03]  /*c9b0*/  IMAD.WIDE R238, R132, 0x4, R238 ;  /* 0x0000000484ee7825 */ /* 0x000fc600078e02ee */
[----:B------:R-:W-:Y:S01]  /*c9c0*/  UISETP.GE.U32.AND UP1, UPT, UR5, 0x7ffffe81, UPT ;  /* 0x7ffffe810500788c */ /* 0x000fe2000bf26070 */
[----:B------:R-:W-:Y:S01]  /*c9d0*/  IMAD.WIDE R240, R132, 0x4, R240 ;  /* 0x0000000484f07825 */ /* 0x000fe200078e02f0 */
[----:B------:R-:W-:Y:S01]  /*c9e0*/  LDGSTS.E [R133+0x101e8], desc[UR22][R238.64], !P1 ;  /* 0x101e8000ee857fae */ /* 0x000fe2000c9a1016 */
[----:B------:R-:W-:Y:S02]  /*c9f0*/  ISETP.GE.U32.AND P1, PT, R3, 0x7ffffe82, PT ;  /* 0x7ffffe820300780c */ /* 0x000fe40003f26070 */
[C---:B------:R-:W-:Y:S01]  /*ca00*/  IMAD.WIDE R184, R134.reuse, 0x4, R102 ;  /* 0x0000000486b87825 */ /* 0x040fe200078e0266 */
[----:B------:R-:W-:Y:S01]  /*ca10*/  LDGSTS.E [R133+0x101ec], desc[UR22][R240.64], !P6 ;  /* 0x101ec000f0857fae */ /* 0x000fe2000f1a1016 */
[----:B------:R-:W-:Y:S01]  /*ca20*/  PLOP3.LUT P6, PT, PT, PT, UP1, 0x80, 0x8 ;  /* 0x000000000008781c */ /* 0x000fe20003fcf018 */
[----:B------:R-:W1:Y:S01]  /*ca30*/  LDC R3, c[0x0][0x3a0] ;  /* 0x0000e800ff037b82 */ /* 0x000e620000000800 */
[----:B--2---:R-:W-:Y:S02]  /*ca40*/  IMAD.WIDE R142, R134, 0x4, R138 ;  /* 0x00000004868e7825 */ /* 0x004fe400078e028a */
[----:B------:R-:W2:Y:S04]  /*ca50*/  LDL.LU.64 R138, [R1+0x790] ;  /* 0x00079000018a7983 */ /* 0x000ea80000300a00 */
[----:B------:R-:W2:Y:S01]  /*ca60*/  LDL.LU.64 R140, [R1+0x788] ;  /* 0x00078800018c7983 */ /* 0x000ea20000300a00 */
[----:B---3--:R-:W-:-:S04]  /*ca70*/  IMAD.WIDE R202, R132, 0x4, R62 ;  /* 0x0000000484ca7825 */ /* 0x008fc800078e023e */
[C---:B------:R-:W-:Y:S01]  /*ca80*/  IMAD.WIDE R200, R132.reuse, 0x4, R60 ;  /* 0x0000000484c87825 */ /* 0x040fe200078e023c */
[----:B------:R-:W-:Y:S03]  /*ca90*/  LDGSTS.E [R133+0x101f0], desc[UR22][R202.64], !P4 ;  /* 0x101f0000ca857fae */ /* 0x000fe6000e1a1016 */
[C---:B-----5:R-:W-:Y:S01]  /*caa0*/  IMAD.WIDE R198, R132.reuse, 0x4, R58 ;  /* 0x0000000484c67825 */ /* 0x060fe200078e023a */
[----:B------:R-:W-:Y:S03]  /*cab0*/  LDGSTS.E [R133+0x101f4], desc[UR22][R200.64], !P5 ;  /* 0x101f4000c8857fae */ /* 0x000fe6000e9a1016 */
[----:B------:R-:W-:Y:S01]  /*cac0*/  IMAD.WIDE R196, R132, 0x4, R56 ;  /* 0x0000000484c47825 */ /* 0x000fe200078e0238 */
[----:B------:R-:W-:Y:S04]  /*cad0*/  LDGSTS.E [R133+0x101f8], desc[UR22][R198.64], !P1 ;  /* 0x101f8000c6857fae */ /* 0x000fe8000c9a1016 */
[----:B------:R-:W-:Y:S01]  /*cae0*/  LDGSTS.E [R133+0x101fc], desc[UR22][R196.64], !P6 ;  /* 0x101fc000c4857fae */ /* 0x000fe2000f1a1016 */
[----:B------:R-:W-:-:S03]  /*caf0*/  IMAD.WIDE R170, R134, 0x4, R88 ;  /* 0x0000000486aa7825 */ /* 0x000fc600078e0258 */
[----:B------:R-:W0:Y:S01]  /*cb00*/  LDGDEPBAR ;  /* 0x00000000000079af */ /* 0x000e220000000000 */
[----:B------:R-:W-:-:S03]  /*cb10*/  IMAD.WIDE R154, R134, 0x4, R74 ;  /* 0x00000004869a7825 */ /* 0x000fc600078e024a */
[----:B------:R-:W-:Y:S04]  /*cb20*/  LDGSTS.E [R252+0x28000], desc[UR22][R54.64], P3 ;  /* 0x2800000036fc7fae */ /* 0x000fe800099a1016 */
[----:B------:R-:W-:Y:S04]  /*cb30*/  LDGSTS.E [R252+0x28400], desc[UR22][R234.64], P3 ;  /* 0x28400000eafc7fae */ /* 0x000fe800099a1016 */
[----:B------:R-:W-:Y:S04]  /*cb40*/  LDGSTS.E [R252+0x28800], desc[UR22][R232.64], P3 ;  /* 0x28800000e8fc7fae */ /* 0x000fe800099a1016 */
[----:B------:R-:W-:Y:S04]  /*cb50*/  LDGSTS.E [R252+0x28c00], desc[UR22][R226.64], P3 ;  /* 0x28c00000e2fc7fae */ /* 0x000fe800099a1016 */
[----:B------:R-:W-:Y:S01]  /*cb60*/  LDGSTS.E [R252+0x29000], desc[UR22][R206.64], P3 ;  /* 0x29000000cefc7fae */ /* 0x000fe200099a1016 */
[----:B------:R-:W-:-:S03]  /*cb70*/  IMAD.WIDE R182, R134, 0x4, R100 ;  /* 0x0000000486b67825 */ /* 0x000fc600078e0264 */
[----:B------:R-:W-:Y:S01]  /*cb80*/  LDGSTS.E [R252+0x29400], desc[UR22][R184.64], P3 ;  /* 0x29400000b8fc7fae */ /* 0x000fe200099a1016 */
[----:B------:R-:W-:-:S03]  /*cb90*/  IMAD.WIDE R168, R134, 0x4, R86 ;  /* 0x0000000486a87825 */ /* 0x000fc600078e0256 */
[----:B------:R-:W-:Y:S01]  /*cba0*/  LDGSTS.E [R252+0x29800], desc[UR22][R170.64], P3 ;  /* 0x29800000aafc7fae */ /* 0x000fe200099a1016 */
[----:B------:R-:W-:-:S03]  /*cbb0*/  IMAD.WIDE R152, R134, 0x4, R72 ;  /* 0x0000000486987825 */ /* 0x000fc600078e0248 */
[----:B------:R-:W-:Y:S01]  /*cbc0*/  LDGSTS.E [R252+0x29c00], desc[UR22][R154.64], P3 ;  /* 0x29c000009afc7fae */ /* 0x000fe200099a1016 */
[----:B------:R-:W-:-:S04]  /*cbd0*/  IMAD.WIDE R180, R134, 0x4, R98 ;  /* 0x0000000486b47825 */ /* 0x000fc800078e0262 */
[----:B------:R-:W-:-:S04]  /*cbe0*/  IMAD.WIDE R166, R134, 0x4, R84 ;  /* 0x0000000486a67825 */ /* 0x000fc800078e0254 */
[----:B------:R-:W-:-:S04]  /*cbf0*/  IMAD.WIDE R150, R134, 0x4, R70 ;  /* 0x0000000486967825 */ /* 0x000fc800078e0246 */
[----:B------:R-:W-:-:S04]  /*cc00*/  IMAD.WIDE R178, R134, 0x4, R96 ;  /* 0x0000000486b27825 */ /* 0x000fc800078e0260 */
[----:B----4-:R-:W-:-:S04]  /*cc10*/  IMAD.WIDE R164, R134, 0x4, R82 ;  /* 0x0000000486a47825 */ /* 0x010fc800078e0252 */
[----:B------:R-:W-:-:S04]  /*cc20*/  IMAD.WIDE R148, R134, 0x4, R68 ;  /* 0x0000000486947825 */ /* 0x000fc800078e0244 */
        /* <DEDUP_REMOVED lines=8> */
[----:B-1----:R-:W-:Y:S01]  /*ccb0*/  VIADD R3, R3, 0xfffffefd ;  /* 0xfffffefd03037836 */ /* 0x002fe20000000000 */
[----:B--2---:R-:W-:Y:S04]  /*ccc0*/  LDGSTS.E [R141+0x28080], desc[UR22][R52.64], P3 ;  /* 0x28080000348d7fae */ /* 0x004fe800099a1016 */
[----:B------:R-:W-:Y:S04]  /*ccd0*/  LDGSTS.E [R141+0x28480], desc[UR22][R50.64], P3 ;  /* 0x28480000328d7fae */ /* 0x000fe800099a1016 */
        /* <DEDUP_REMOVED lines=42> */
[----:B------:R1:W-:Y:S04]  /*cf80*/  LDGSTS.E [R136+0x29300], desc[UR22][R4.64], P3 ;  /* 0x2930000004887fae */ /* 0x0003e800099a1016 */
[----:B------:R2:W-:Y:S04]  /*cf90*/  LDGSTS.E [R136+0x29700], desc[UR22][R172.64], P3 ;  /* 0x29700000ac887fae */ /* 0x0005e800099a1016 */
[----:B------:R2:W-:Y:S04]  /*cfa0*/  LDGSTS.E [R136+0x29b00], desc[UR22][R158.64], P3 ;  /* 0x29b000009e887fae */ /* 0x0005e800099a1016 */
[----:B------:R2:W-:Y:S01]  /*cfb0*/  LDGSTS.E [R136+0x29f00], desc[UR22][R142.64], P3 ;  /* 0x29f000008e887fae */ /* 0x0005e200099a1016 */
[----:B-1----:R-:W1:Y:S03]  /*cfc0*/  LDC R4, c[0x0][0x3a0] ;  /* 0x0000e800ff047b82 */ /* 0x002e660000000800 */
[----:B------:R2:W-:Y:S04]  /*cfd0*/  LDGSTS.E [R135+0x28380], desc[UR22][R16.64], P3 ;  /* 0x2838000010877fae */ /* 0x0005e800099a1016 */
[----:B------:R2:W-:Y:S04]  /*cfe0*/  LDGSTS.E [R135+0x28780], desc[UR22][R14.64], P3 ;  /* 0x287800000e877fae */ /* 0x0005e800099a1016 */
[----:B------:R2:W-:Y:S04]  /*cff0*/  LDGSTS.E [R135+0x28b80], desc[UR22][R12.64], P3 ;  /* 0x28b800000c877fae */ /* 0x0005e800099a1016 */
[----:B------:R2:W-:Y:S04]  /*d000*/  LDGSTS.E [R135+0x28f80], desc[UR22][R10.64], P3 ;  /* 0x28f800000a877fae */ /* 0x0005e800099a1016 */
[----:B------:R2:W-:Y:S04]  /*d010*/  LDGSTS.E [R135+0x29380], desc[UR22][R8.64], P3 ;  /* 0x2938000008877fae */ /* 0x0005e800099a1016 */
[----:B------:R2:W-:Y:S04]  /*d020*/  LDGSTS.E [R135+0x29780], desc[UR22][R6.64], P3 ;  /* 0x2978000006877fae */ /* 0x0005e800099a1016 */
[----:B------:R2:W-:Y:S04]  /*d030*/  LDGSTS.E [R135+0x29b80], desc[UR22][R156.64], P3 ;  /* 0x29b800009c877fae */ /* 0x0005e800099a1016 */
[----:B------:R2:W-:Y:S04]  /*d040*/  LDGSTS.E [R135+0x29f80], desc[UR22][R194.64], P3 ;  /* 0x29f80000c2877fae */ /* 0x0005e800099a1016 */
[----:B------:R-:W0:Y:S01]  /*d050*/  LDGDEPBAR ;  /* 0x00000000000079af */ /* 0x000e220000000000 */
[----:B-1----:R-:W-:Y:S01]  /*d060*/  VIADD R4, R4, 0xfffffefe ;  /* 0xfffffefe04047836 */ /* 0x002fe20000000000 */
[----:B------:R-:W-:-:S04]  /*d070*/  ISETP.GE.U32.AND P3, PT, R3, 0x7ffffe7e, PT ;  /* 0x7ffffe7e0300780c */ /* 0x000fc80003f66070 */
[----:B------:R-:W-:Y:S01]  /*d080*/  ISETP.GE.U32.AND P1, PT, R4, 0x7ffffe7f, PT ;  /* 0x7ffffe7f0400780c */ /* 0x000fe20003f26070 */
[----:B------:R-:W-:-:S04]  /*d090*/  DEPBAR.LE SB0, 0x2 ;  /* 0x000080800000791a */ /* 0x000fc80000000000 */
[----:B------:R-:W-:Y:S06]  /*d0a0*/  BAR.SYNC.DEFER_BLOCKING 0x0 ;  /* 0x0000000000007b1d */ /* 0x000fec0000010000 */
[----:B--2---:R-:W-:Y:S05]  /*d0b0*/  @!P0 BRA `(.L_x_6) ;  /* 0x0000000000848947 */ /* 0x004fea0003800000 */
[----:B------:R-:W-:Y:S04]  /*d0c0*/  LDS.128 R4, [R133] ;  /* 0x0000000085047984 */ /* 0x000fe80000000c00 */
[----:B------:R-:W-:Y:S04]  /*d0d0*/  LDS.128 R8, [R133+0x10] ;  /* 0x0000100085087984 */ /* 0x000fe80000000c00 */
        /* <DEDUP_REMOVED lines=29> */
[----:B------:R-:W1:Y:S02]  /*d2b0*/  LDS.128 R128, [R133+0x1f0] ;  /* 0x0001f00085807984 */ /* 0x000e640000000c00 */
[----:B-1----:R1:W-:Y:S02]  /*d2c0*/  STTM.x128 tmem[UR11+0x40], R4 ;  /* 0x00004004000079ed */ /* 0x0023e400083c000b */
.L_x_6:
[----:B-1----:R-:W2:Y:S01]  /*d2d0*/  LDL.LU.64 R10, [R1+0x5c0] ;  /* 0x0005c000010a7983 */ /* 0x002ea20000300a00 */
[----:B------:R-:W1:Y:S03]  /*d2e0*/  LDC R5, c[0x0][0x3a0] ;  /* 0x0000e800ff057b82 */ /* 0x000e660000000800 */
[----:B------:R-:W3:Y:S04]  /*d2f0*/  LDL.LU.64 R8, [R1+0x5b8] ;  /* 0x0005b80001087983 */ /* 0x000ee80000300a00 */
[----:B------:R-:W4:Y:S01]  /*d300*/  LDL.LU.64 R6, [R1+0x5b0] ;  /* 0x0005b00001067983 */ /* 0x000f220000300a00 */
[----:B------:R-:W-:Y:S01]  /*d310*/  SHF.R.S32.HI R4, RZ, 0x1f, R132 ;  /* 0x0000001fff047819 */ /* 0x000fe20000011484 */
[----:B------:R-:W-:Y:S01]  /*d320*/  UIADD3 UR6, UPT, UPT, UR6, -0x101, URZ ;  /* 0xfffffeff06067890 */ /* 0x000fe2000fffe0ff */
[C---:B------:R-:W-:Y:S01]  /*d330*/  SHF.L.U32 R3, R132.reuse, 0x2, RZ ;  /* 0x0000000284037819 */ /* 0x040fe200000006ff */
[----:B------:R-:W5:Y:S01]  /*d340*/  FENCE.VIEW.ASYNC.T ;  /* 0x00000000000073c6 */ /* 0x000f620000000200 */
[----:B------:R-:W-:Y:S01]  /*d350*/  SHF.L.U64.HI R132, R132, 0x2, R4 ;  /* 0x0000000284847819 */ /* 0x000fe20000010204 */
[----:B------:R-:W-:-:S02]  /*d360*/  UISETP.GE.U32.AND UP1, UPT, UR6, 0x7ffffe80, UPT ;  /* 0x7ffffe800600788c */ /* 0x000fc4000bf26070 */
[----:B------:R-:W-:Y:S01]  /*d370*/  UIADD3 UR12, UPT, UPT, UR10, 0x40, URZ ;  /* 0x000000400a0c7890 */ /* 0x000fe2000fffe0ff */
[----:B-----5:R-:W-:Y:S03]  /*d380*/  BAR.SYNC.DEFER_BLOCKING 0x0 ;  /* 0x0000000000007b1d */ /* 0x020fe60000010000 */
[----:B------:R-:W-:Y:S01]  /*d390*/  PLOP3.LUT P6, PT, PT, PT, UP1, 0x80, 0x8 ;  /* 0x000000000008781c */ /* 0x000fe20003fcf018 */
[----:B-1----:R-:W-:Y:S01]  /*d3a0*/  VIADD R5, R5, 0x7f ;  /* 0x0000007f05057836 */ /* 0x002fe20000000000 */
[-C--:B--2---:R-:W-:Y:S02]  /*d3b0*/  IADD3 R218, P0, PT, R10, R3.reuse, RZ ;  /* 0x000000030ada7210 */ /* 0x084fe40007f1e0ff */
[----:B---3--:R-:W-:-:S03]  /*d3c0*/  IADD3 R216, P4, PT, R8, R3, RZ ;  /* 0x0000000308d87210 */ /* 0x008fc60007f9e0ff */
[--C-:B------:R-:W-:Y:S01]  /*d3d0*/  IMAD.X R219, R11, 0x1, R132.reuse, P0 ;  /* 0x000000010bdb7824 */ /* 0x100fe200000e0684 */
[----:B------:R-:W-:Y:S02]  /*d3e0*/  ISETP.NE.U32.AND P0, PT, RZ, UR8, PT ;  /* 0x00000008ff007c0c */ /* 0x000fe4000bf05070 */
[----:B----4-:R-:W-:Y:S01]  /*d3f0*/  IADD3 R214, P5, PT, R6, R3, RZ ;  /* 0x0000000306d67210 */ /* 0x010fe20007fbe0ff */
[----:B------:R-:W-:Y:S01]  /*d400*/  IMAD.X R217, R9, 0x1, R132, P4 ;  /* 0x0000000109d97824 */ /* 0x000fe200020e0684 */
[----:B------:R-:W-:-:S03]  /*d410*/  ISETP.LT.OR P4, PT, R5, 0x80, P0 ;  /* 0x000000800500780c */ /* 0x000fc60000781670 */
[----:B------:R-:W-:-:S10]  /*d420*/  IMAD.X R215, R7, 0x1, R132, P5 ;  /* 0x0000000107d77824 */ /* 0x000fd400028e0684 */
[----:B------:R-:W-:Y:S05]  /*d430*/  @P4 BRA `(.L_x_7) ;  /* 0x0000000400444947 */ /* 0x000fea0003800000 */
[----:B------:R-:W-:Y:S01]  /*d440*/  UIADD3 UR18, UPT, UPT, UR9, 0x20000, URZ ;  /* 0x0002000009127890 */ /* 0x000fe2000fffe0ff */
[----:B------:R-:W-:Y:S01]  /*d450*/  UMOV UR20, URZ ;  /* 0x000000ff00147c82 */ /* 0x000fe20008000000 */
[----:B------:R-:W-:Y:S02]  /*d460*/  UIADD3 UR38, UPT, UPT, UR10, 0x48, URZ ;  /* 0x000000480a267890 */ /* 0x000fe4000fffe0ff */
[----:B------:R-:W-:Y:S02]  /*d470*/  USHF.R.U32.HI UR70, URZ, 0x4, UR18 ;  /* 0x00000004ff467899 */ /* 0x000fe40008011612 */
[----:B------:R-:W-:Y:S02]  /*d480*/  UIADD3 UR60, UPT, UPT, UR10, 0x50, URZ ;  /* 0x000000500a3c7890 */ /* 0x000fe4000fffe0ff */
[----:B------:R-:W-:Y:S02]  /*d490*/  USGXT.U32 UR70, UR70, 0xe ;  /* 0x0000000e4646789a */ /* 0x000fe40008000000 */
[----:B------:R-:W-:-:S02]  /*d4a0*/  UIADD3 UR75, UPT, UPT, UR10, 0x58, URZ ;  /* 0x000000580a4b7890 */ /* 0x000fc4000fffe0ff */
[----:B------:R-:W-:Y:S02]  /*d4b0*/  UIADD3 UR24, UP1, UPT, UR70, 0x2, URZ ;  /* 0x0000000246187890 */ /* 0x000fe4000ff3e0ff */
[----:B------:R-:W-:Y:S02]  /*d4c0*/  UIADD3 UR13, UPT, UPT, UR10, 0x60, URZ ;  /* 0x000000600a0d7890 */ /* 0x000fe4000fffe0ff */
[----:B------:R-:W-:Y:S02]  /*d4d0*/  UIADD3.X UR25, UPT, UPT, UR20, 0x40004040, URZ, UP1, !UPT ;  /* 0x4000404014197890 */ /* 0x000fe40008ffe4ff */
[----:B------:R-:W-:Y:S02]  /*d4e0*/  UIADD3 UR6, UPT, UPT, UR10, 0x68, URZ ;  /* 0x000000680a067890 */ /* 0x000fe4000fffe0ff */
[----:B------:R-:W-:Y:S02]  /*d4f0*/  UIADD3.64 UR58, UPT, UPT, UR24, 0x2, URZ ;  /* 0x00000002183a7897 */ /* 0x000fe4000fffe0ff */
[----:B------:R-:W-:-:S02]  /*d500*/  UIADD3.64 UR54, UPT, UPT, UR24, 0x4, URZ ;  /* 0x0000000418367897 */ /* 0x000fc4000fffe0ff */
[----:B------:R-:W-:Y:S02]  /*d510*/  UIADD3.64 UR52, UPT, UPT, UR24, 0x1fe, URZ ;  /* 0x000001fe18347897 */ /* 0x000fe4000fffe0ff */
[----:B------:R-:W-:Y:S01]  /*d520*/  UIADD3.64 UR50, UPT, UPT, UR24, 0x200, URZ ;  /* 0x0000020018327897 */ /* 0x000fe2000fffe0ff */
[----:B------:R-:W-:Y:S01]  /*d530*/  UMOV UR72, 0x0 ;  /* 0x0000000000487882 */ /* 0x000fe20000000000 */
[----:B------:R-:W-:Y:S01]  /*d540*/  UMOV UR73, 0x8100910 ;  /* 0x0810091000497882 */ /* 0x000fe20000000000 */
[----:B------:R-:W-:Y:S02]  /*d550*/  UIADD3 UR7, UPT, UPT, UR10, 0x70, URZ ;  /* 0x000000700a077890 */ /* 0x000fe4000fffe0ff */
[----:B------:R-:W-:Y:S01]  /*d560*/  UIADD3.64 UR48, UPT, UPT, UR24, 0x202, URZ ;  /* 0x0000020218307897 */ /* 0x000fe2000fffe0ff */
[----:B------:R-:W-:Y:S01]  /*d570*/  UMOV UR71, 0x40004040 ;  /* 0x4000404000477882 */ /* 0x000fe20000000000 */
[----:B------:R-:W-:Y:S01]  /*d580*/  UMOV UR66, 0x0 ;  /* 0x0000000000427882 */ /* 0x000fe20000000000 */
[----:B------:R-:W-:Y:S01]  /*d590*/  UMOV UR67, 0x8100910 ;  /* 0x0810091000437882 */ /* 0x000fe20000000000 */
[----:B------:R-:W-:-:S02]  /*d5a0*/  UIADD3 UR8, UPT, UPT, UR10, 0x78, URZ ;  /* 0x000000780a087890 */ /* 0x000fc4000fffe0ff */
[----:B------:R-:W-:Y:S01]  /*d5b0*/  UTCHMMA tmem[UR12], gdesc[UR70], tmem[UR10], tmem[UR72], idesc[UR73], !UPT ;  /* 0x00ff48460c0079ea */ /* 0x000fe2000f80000a */
[----:B------:R-:W-:Y:S02]  /*d5c0*/  UIADD3.64 UR46, UPT, UPT, UR24, 0x204, URZ ;  /* 0x00000204182e7897 */ /* 0x000fe4000fffe0ff */
[----:B------:R1:W-:Y:S01]  /*d5d0*/  UTCHMMA tmem[UR38], gdesc[UR24], tmem[UR10], tmem[UR66], idesc[UR67], UPT ;  /* 0x00ff4218260079ea */ /* 0x0003e2000b80000a */
[----:B------:R-:W-:Y:S01]  /*d5e0*/  UIADD3 UR14, UPT, UPT, UR10, 0x80, URZ ;  /* 0x000000800a0e7890 */ /* 0x000fe2000fffe0ff */
[----:B------:R-:W-:Y:S01]  /*d5f0*/  UMOV UR34, UR4 ;  /* 0x0000000400227c82 */ /* 0x000fe20008000000 */
[----:B------:R-:W-:Y:S01]  /*d600*/  UMOV UR35, URZ ;  /* 0x000000ff00237c82 */ /* 0x000fe20008000000 */
[----:B------:R-:W-:Y:S01]  /*d610*/  UIADD3.64 UR44, UPT, UPT, UR24, 0x3fe, URZ ;  /* 0x000003fe182c7897 */ /* 0x000fe2000fffe0ff */
[----:B------:R-:W-:Y:S01]  /*d620*/  UMOV UR56, 0x0 ;  /* 0x0000000000387882 */ /* 0x000fe20000000000 */
[----:B------:R-:W-:Y:S01]  /*d630*/  UMOV UR57, 0x8100910 ;  /* 0x0810091000397882 */ /* 0x000fe20000000000 */
[----:B------:R-:W-:-:S02]  /*d640*/  UIADD3 UR15, UPT, UPT, UR10, 0x88, URZ ;  /* 0x000000880a0f7890 */ /* 0x000fc4000fffe0ff */
[----:B------:R2:W-:Y:S01]  /*d650*/  UTCHMMA tmem[UR60], gdesc[UR58], tmem[UR10], tmem[UR56], idesc[UR57], UPT ;  /* 0x00ff383a3c0079ea */ /* 0x0005e2000b80000a */
[----:B------:R-:W-:Y:S01]  /*d660*/  UIADD3.64 UR42, UPT, UPT, UR24, 0x400, URZ ;  /* 0x00000400182a7897 */ /* 0x000fe2000fffe0ff */
[----:B------:R-:W-:Y:S01]  /*d670*/  UMOV UR28, 0x0 ;  /* 0x00000000001c7882 */ /* 0x000fe20000000000 */
[----:B------:R-:W-:Y:S01]  /*d680*/  UMOV UR29, 0x8100910 ;  /* 0x08100910001d7882 */ /* 0x000fe20000000000 */
[----:B------:R-:W-:Y:S02]  /*d690*/  UIADD3 UR16, UPT, UPT, UR10, 0x90, URZ ;  /* 0x000000900a107890 */ /* 0x000fe4000fffe0ff */
[----:B------:R3:W-:Y:S01]  /*d6a0*/  UTCHMMA tmem[UR75], gdesc[UR54], tmem[UR10], tmem[UR28], idesc[UR29], UPT ;  /* 0x00ff1c364b0079ea */ /* 0x0007e2000b80000a */
[----:B------:R-:W-:Y:S01]  /*d6b0*/  UMOV UR74, UR34 ;  /* 0x00000022004a7c82 */ /* 0x000fe20008000000 */
[----:B-1----:R-:W-:Y:S01]  /*d6c0*/  UIADD3.64 UR38, UPT, UPT, UR24, 0x402, URZ ;  /* 0x0000040218267897 */ /* 0x002fe2000fffe0ff */
[----:B------:R3:W-:Y:S01]  /*d6d0*/  UTCHMMA tmem[UR13], gdesc[UR52], tmem[UR10], tmem[UR72], idesc[UR73], UPT ;  /* 0x00ff48340d0079ea */ /* 0x0007e2000b80000a */
[----:B------:R-:W-:-:S02]  /*d6e0*/  UIADD3 UR17, UPT, UPT, UR10, 0x98, URZ ;  /* 0x000000980a117890 */ /* 0x000fc4000fffe0ff */
[----:B------:R-:W-:Y:S02]  /*d6f0*/  UIADD3.64 UR34, UPT, UPT, UR24, 0x404, URZ ;  /* 0x0000040418227897 */ /* 0x000fe4000fffe0ff */
[----:B------:R-:W-:Y:S02]  /*d700*/  UIADD3 UR18, UPT, UPT, UR10, 0xa0, URZ ;  /* 0x000000a00a127890 */ /* 0x000fe4000fffe0ff */
[----:B--2---:R-:W-:Y:S01]  /*d710*/  UIADD3.64 UR60, UPT, UPT, UR24, 0x5fe, URZ ;  /* 0x000005fe183c7897 */ /* 0x004fe2000fffe0ff */
[----:B------:R-:W-:Y:S01]  /*d720*/  UMOV UR58, 0x0 ;  /* 0x00000000003a7882 */ /* 0x000fe20000000000 */
[----:B------:R-:W-:Y:S01]  /*d730*/  UMOV UR59, 0x8100910 ;  /* 0x08100910003b7882 */ /* 0x000fe20000000000 */
[----:B------:R-:W-:Y:S02]  /*d740*/  UIADD3 UR19, UPT, UPT, UR10, 0xa8, URZ ;  /* 0x000000a80a137890 */ /* 0x000fe4000fffe0ff */
[----:B------:R3:W-:Y:S01]  /*d750*/  UTCHMMA tmem[UR6], gdesc[UR50], tmem[UR10], tmem[UR58], idesc[UR59], UPT ;  /* 0x00ff3a32060079ea */ /* 0x0007e2000b80000a */
[----:B------:R-:W-:Y:S01]  /*d760*/  UIADD3.64 UR62, UPT, UPT, UR24, 0x600, URZ ;  /* 0x00000600183e7897 */ /* 0x000fe2000fffe0ff */
[----:B------:R3:W-:Y:S01]  /*d770*/  UTCHMMA tmem[UR7], gdesc[UR48], tmem[UR10], tmem[UR56], idesc[UR57], UPT ;  /* 0x00ff3830070079ea */ /* 0x0007e2000b80000a */
[----:B------:R-:W-:-:S02]  /*d780*/  UIADD3 UR64, UPT, UPT, UR10, 0xb0, URZ ;  /* 0x000000b00a407890 */ /* 0x000fc4000fffe0ff */
[----:B------:R3:W-:Y:S01]  /*d790*/  UTCHMMA tmem[UR8], gdesc[UR46], tmem[UR10], tmem[UR66], idesc[UR67], UPT ;  /* 0x00ff422e080079ea */ /* 0x0007e2000b80000a */
[----:B------:R-:W-:Y:S01]  /*d7a0*/  UIADD3.64 UR68, UPT, UPT, UR24, 0x602, URZ ;  /* 0x0000060218447897 */ /* 0x000fe2000fffe0ff */
[----:B------:R3:W-:Y:S01]  /*d7b0*/  UTCHMMA tmem[UR14], gdesc[UR44], tmem[UR10], tmem[UR72], idesc[UR73], UPT ;  /* 0x00ff482c0e0079ea */ /* 0x0007e2000b80000a */
[----:B------:R-:W-:Y:S02]  /*d7c0*/  UIADD3 UR65, UPT, UPT, UR10, 0xb8, URZ ;  /* 0x000000b80a417890 */ /* 0x000fe4000fffe0ff */
[----:B------:R-:W-:Y:S01]  /*d7d0*/  UIADD3.64 UR70, UPT, UPT, UR24, 0x604, URZ ;  /* 0x0000060418467897 */ /* 0x000fe2000fffe0ff */
[----:B------:R-:W-:Y:S01]  /*d7e0*/  UMOV UR76, 0x0 ;  /* 0x00000000004c7882 */ /* 0x000fe20000000000 */
[----:B------:R-:W-:Y:S01]  /*d7f0*/  UMOV UR77, 0x8100910 ;  /* 0x08100910004d7882 */ /* 0x000fe20000000000 */
[----:B------:R-:W-:Y:S01]  /*d800*/  UMOV UR40, 0x0 ;  /* 0x0000000000287882 */ /* 0x000fe20000000000 */
[----:B------:R-:W-:Y:S01]  /*d810*/  UMOV UR41, 0x8100910 ;  /* 0x0810091000297882 */ /* 0x000fe20000000000 */
[----:B------:R-:W-:Y:S01]  /*d820*/  UMOV UR36, 0x0 ;  /* 0x0000000000247882 */ /* 0x000fe20000000000 */
[----:B------:R-:W-:Y:S01]  /*d830*/  UMOV UR37, 0x8100910 ;  /* 0x0810091000257882 */ /* 0x000fe20000000000 */
[----:B------:R3:W-:Y:S01]  /*d840*/  UTCHMMA tmem[UR15], gdesc[UR42], tmem[UR10], tmem[UR76], idesc[UR77], UPT ;  /* 0x00ff4c2a0f0079ea */ /* 0x0007e2000b80000a */
        /* <DEDUP_REMOVED lines=12> */
[----:B------:R3:W-:Y:S01]  /*d910*/  UTCHMMA tmem[UR64], gdesc[UR68], tmem[UR10], tmem[UR26], idesc[UR27], UPT ;  /* 0x00ff1a44400079ea */ /* 0x0007e2000b80000a */
[----:B------:R3:W-:Y:S01]  /*d920*/  UTCHMMA tmem[UR65], gdesc[UR70], tmem[UR10], tmem[UR20], idesc[UR21], UPT ;  /* 0x00ff1446410079ea */ /* 0x0007e2000b80000a */
[----:B------:R3:W-:Y:S01]  /*d930*/  UTCBAR [UR74], URZ ;  /* 0x000000ff4a0073e9 */ /* 0x0007e200080000ff */
[----:B------:R-:W-:Y:S01]  /*d940*/  NOP ;  /* 0x0000000000007918 */ /* 0x000fe20000000000 */
.L_x_7:
[----:B------:R-:W2:Y:S01]  /*d950*/  LDL.LU.64 R18, [R1+0x5a8] ;  /* 0x0005a80001127983 */ /* 0x000ea20000300a00 */
[----:B------:R-:W1:Y:S03]  /*d960*/  LDC R4, c[0x0][0x3a0] ;  /* 0x0000e800ff047b82 */ /* 0x000e660000000800 */
[----:B------:R-:W4:Y:S04]  /*d970*/  LDL.LU.64 R16, [R1+0x5a0] ;  /* 0x0005a00001107983 */ /* 0x000f280000300a00 */
[----:B------:R-:W5:Y:S01]  /*d980*/  LDL.LU.64 R14, [R1+0x598] ;  /* 0x00059800010e7983 */ /* 0x000f620000300a00 */
[----:B------:R-:W3:Y:S03]  /*d990*/  LDC R6, c[0x0][0x3a0] ;  /* 0x0000e800ff067b82 */ /* 0x000ee60000000800 */
[----:B------:R-:W5:Y:S04]  /*d9a0*/  LDL.LU.64 R12, [R1+0x590] ;  /* 0x00059000010c7983 */ /* 0x000f680000300a00 */
[----:B------:R-:W5:Y:S01]  /*d9b0*/  LDL.LU.64 R10, [R1+0x588] ;  /* 0x00058800010a7983 */ /* 0x000f620000300a00 */
[----:B------:R-:W3:Y:S03]  /*d9c0*/  LDC R5, c[0x0][0x3a0] ;  /* 0x0000e800ff057b82 */ /* 0x000ee60000000800 */
[----:B------:R-:W5:Y:S04]  /*d9d0*/  LDL.LU.64 R8, [R1+0x580] ;  /* 0x0005800001087983 */ /* 0x000f680000300a00 */
[----:B------:R-:W-:Y:S01]  /*d9e0*/  STL.64 [R1+0x7b8], R160 ;  /* 0x0007b8a001007387 */ /* 0x000fe20000100a00 */
[----:B-1----:R-:W-:Y:S01]  /*d9f0*/  VIADD R4, R4, 0xfffffefc ;  /* 0xfffffefc04047836 */ /* 0x002fe20000000000 */
[----:B------:R-:W1:Y:S02]  /*da00*/  LDC R0, c[0x0][0x3a0] ;  /* 0x0000e800ff007b82 */ /* 0x000e640000000800 */
[----:B------:R-:W-:Y:S06]  /*da10*/  STL.64 [R1+0x7b0], R144 ;  /* 0x0007b09001007387 */ /* 0x000fec0000100a00 */
[----:B------:R-:W-:Y:S01]  /*da20*/  BAR.SYNC.DEFER_BLOCKING 0x0 ;  /* 0x0000000000007b1d */ /* 0x000fe20000010000 */
[----:B------:R-:W-:Y:S01]  /*da30*/  ISETP.GE.U32.AND P4, PT, R4, 0x7ffffe7d, PT ;  /* 0x7ffffe7d0400780c */ /* 0x000fe20003f86070 */
[----:B---3--:R-:W-:-:S06]  /*da40*/  VIADD R4, R6, 0xfffffefa ;  /* 0xfffffefa06047836 */ /* 0x008fcc0000000000 */
[----:B------:R-:W3:Y:S01]  /*da50*/  LDC R6, c[0x0][0x3a0] ;  /* 0x0000e800ff067b82 */ /* 0x000ee20000000800 */
[----:B------:R-:W-:Y:S01]  /*da60*/  STL.64 [R1+0x7a8], R172 ;  /* 0x0007a8ac01007387 */ /* 0x000fe20000100a00 */
[----:B------:R-:W-:-:S03]  /*da70*/  VIADD R5, R5, 0xfffffefb ;  /* 0xfffffefb05057836 */ /* 0x000fc60000000000 */
[----:B------:R1:W-:Y:S04]  /*da80*/  STL.64 [R1+0x7a0], R158 ;  /* 0x0007a09e01007387 */ /* 0x0003e80000100a00 */
[----:B------:R1:W-:Y:S04]  /*da90*/  STL.64 [R1+0x798], R142 ;  /* 0x0007988e01007387 */ /* 0x0003e80000100a00 */
[----:B------:R1:W-:Y:S04]  /*daa0*/  STL.64 [R1+0x790], R156 ;  /* 0x0007909c01007387 */ /* 0x0003e80000100a00 */
[----:B------:R1:W-:Y:S04]  /*dab0*/  STL.64 [R1+0x788], R194 ;  /* 0x000788c201007387 */ /* 0x0003e80000100a00 */
[----:B------:R-:W-:Y:S01]  /*dac0*/  @!PT LDS RZ, [RZ] ;  /* 0x00000000fffff984 */ /* 0x000fe20000000800 */
[----:B------:R-:W-:Y:S01]  /*dad0*/  @!PT LDS RZ, [RZ] ;  /* 0x00000000fffff984 */ /* 0x000fe20000000800 */
[----:B------:R-:W-:Y:S01]  /*dae0*/  @!PT LDS RZ, [RZ] ;  /* 0x00000000fffff984 */ /* 0x000fe20000000800 */
[----:B------:R-:W-:Y:S04]  /*daf0*/  LDGSTS.E [R133], desc[UR22][R218.64], !P6 ;  /* 0x00000000da857fae */ /* 0x000fe8000f1a1016 */
[----:B------:R-:W-:Y:S01]  /*db00*/  LDGSTS.E [R133+0x4], desc[UR22][R216.64], !P1 ;  /* 0x00004000d8857fae */ /* 0x000fe2000c9a1016 */
[----:B------:R-:W-:-:S02]  /*db10*/  ISETP.GE.U32.AND P1, PT, R4, 0x7ffffe7b, PT ;  /* 0x7ffffe7b0400780c */ /* 0x000fc40003f26070 */
[----:B------:R-:W1:Y:S01]  /*db20*/  LDC R4, c[0x0][0x3a0] ;  /* 0x0000e800ff047b82 */ /* 0x000e620000000800 */
[----:B------:R-:W-:Y:S01]  /*db30*/  LDGSTS.E [R133+0x8], desc[UR22][R214.64], !P3 ;  /* 0x00008000d6857fae */ /* 0x000fe2000d9a1016 */
[----:B------:R-:W-:-:S06]  /*db40*/  ISETP.GE.U32.AND P3, PT, R5, 0x7ffffe7c, PT ;  /* 0x7ffffe7c0500780c */ /* 0x000fcc0003f66070 */
[----:B------:R-:W1:Y:S01]  /*db50*/  LDC R5, c[0x0][0x3a0] ;  /* 0x0000e800ff057b82 */ /* 0x000e620000000800 */
[----:B--2---:R-:W-:-:S05]  /*db60*/  IADD3 R212, P5, PT, R18, R3, RZ ;  /* 0x0000000312d47210 */ /* 0x004fca0007fbe0ff */
[--C-:B------:R-:W-:Y:S01]  /*db70*/  IMAD.X R213, R19, 0x1, R132.reuse, P5 ;  /* 0x0000000113d57824 */ /* 0x100fe200028e0684 */
[-C--:B----4-:R-:W-:Y:S01]  /*db80*/  IADD3 R210, P5, PT, R16, R3.reuse, RZ ;  /* 0x0000000310d27210 */ /* 0x090fe20007fbe0ff */
[----:B------:R-:W2:Y:S04]  /*db90*/  LDL.LU.64 R18, [R1+0x578] ;  /* 0x0005780001127983 */ /* 0x000ea80000300a00 */
[--C-:B------:R-:W-:Y:S01]  /*dba0*/  IMAD.X R211, R17, 0x1, R132.reuse, P5 ;  /* 0x0000000111d37824 */ /* 0x100fe200028e0684 */
[-C--:B-----5:R-:W-:Y:S01]  /*dbb0*/  IADD3 R130, P5, PT, R14, R3.reuse, RZ ;  /* 0x000000030e827210 */ /* 0x0a0fe20007fbe0ff */
[----:B------:R-:W4:Y:S04]  /*dbc0*/  LDL.LU.64 R16, [R1+0x570] ;  /* 0x0005700001107983 */ /* 0x000f280000300a00 */
[--C-:B------:R-:W-:Y:S01]  /*dbd0*/  IMAD.X R131, R15, 0x1, R132.reuse, P5 ;  /* 0x000000010f837824 */ /* 0x100fe200028e0684 */
[-C--:B------:R-:W-:Y:S01]  /*dbe0*/  IADD3 R126, P5, PT, R12, R3.reuse, RZ ;  /* 0x000000030c7e7210 */ /* 0x080fe20007fbe0ff */
[----:B------:R-:W5:Y:S04]  /*dbf0*/  LDL.LU.64 R14, [R1+0x568] ;  /* 0x00056800010e7983 */ /* 0x000f680000300a00 */
[--C-:B------:R-:W-:Y:S01]  /*dc00*/  IMAD.X R127, R13, 0x1, R132.reuse, P5 ;  /* 0x000000010d7f7824 */ /* 0x100fe200028e0684 */
[-C--:B------:R-:W-:Y:S01]  /*dc10*/  IADD3 R122, P5, PT, R10, R3.reuse, RZ ;  /* 0x000000030a7a7210 */ /* 0x080fe20007fbe0ff */
[----:B------:R-:W3:Y:S04]  /*dc20*/  LDL.LU.64 R12, [R1+0x560] ;  /* 0x00056000010c7983 */ /* 0x000ee80000300a00 */
[--C-:B------:R-:W-:Y:S01]  /*dc30*/  IMAD.X R123, R11, 0x1, R132.reuse, P5 ;  /* 0x000000010b7b7824 */ /* 0x100fe200028e0684 */
[----:B------:R-:W-:Y:S01]  /*dc40*/  IADD3 R118, P5, PT, R8, R3, RZ ;  /* 0x0000000308767210 */ /* 0x000fe20007fbe0ff */
[----:B------:R-:W3:Y:S04]  /*dc50*/  LDL.LU.64 R10, [R1+0x558] ;  /* 0x00055800010a7983 */ /* 0x000ee80000300a00 */
[----:B------:R-:W-:Y:S01]  /*dc60*/  IMAD.X R119, R9, 0x1, R132, P5 ;  /* 0x0000000109777824 */ /* 0x000fe200028e0684 */
[----:B------:R-:W-:Y:S04]  /*dc70*/  LDGSTS.E [R133+0xc], desc[UR22][R212.64], !P4 ;  /* 0x0000c000d4857fae */ /* 0x000fe8000e1a1016 */
[----:B------:R-:W3:Y:S01]  /*dc80*/  LDL.LU.64 R8, [R1+0x550] ;  /* 0x0005500001087983 */ /* 0x000ee20000300a00 */
[----:B-1----:R-:W-:-:S03]  /*dc90*/  VIADD R4, R4, 0xfffffef9 ;  /* 0xfffffef904047836 */ /* 0x002fc60000000000 */
[----:B------:R-:W-:Y:S01]  /*dca0*/  LDGSTS.E [R133+0x10], desc[UR22][R210.64], !P3 ;  /* 0x00010000d2857fae */ /* 0x000fe2000d9a1016 */
[----:B--2---:R-:W-:-:S03]  /*dcb0*/  IADD3 R114, P5, PT, R18, R3, RZ ;  /* 0x0000000312727210 */ /* 0x004fc60007fbe0ff */
[----:B------:R-:W-:Y:S02]  /*dcc0*/  LDGSTS.E [R133+0x14], desc[UR22][R130.64], !P1 ;  /* 0x0001400082857fae */ /* 0x000fe4000c9a1016 */
[--C-:B------:R-:W-:Y:S01]  /*dcd0*/  IMAD.X R115, R19, 0x1, R132.reuse, P5 ;  /* 0x0000000113737824 */ /* 0x100fe200028e0684 */
[-C--:B----4-:R-:W-:Y:S01]  /*dce0*/  IADD3 R110, P5, PT, R16, R3.reuse, RZ ;  /* 0x00000003106e7210 */ /* 0x090fe20007fbe0ff */
[----:B------:R-:W2:Y:S04]  /*dcf0*/  LDL.LU.64 R18, [R1+0x548] ;  /* 0x0005480001127983 */ /* 0x000ea80000300a00 */
[--C-:B------:R-:W-:Y:S01]  /*dd00*/  IMAD.X R111, R17, 0x1, R132.reuse, P5 ;  /* 0x00000001116f7824 */ /* 0x100fe200028e0684 */
[-C--:B-----5:R-:W-:Y:S01]  /*dd10*/  IADD3 R106, P5, PT, R14, R3.reuse, RZ ;  /* 0x000000030e6a7210 */ /* 0x0a0fe20007fbe0ff */
[----:B------:R-:W4:Y:S04]  /*dd20*/  LDL.LU.64 R16, [R1+0x540] ;  /* 0x0005400001107983 */ /* 0x000f280000300a00 */
[--C-:B------:R-:W-:Y:S01]  /*dd30*/  IMAD.X R107, R15, 0x1, R132.reuse, P5 ;  /* 0x000000010f6b7824 */ /* 0x100fe200028e0684 */
[-C--:B---3--:R-:W-:Y:S01]  /*dd40*/  IADD3 R102, P5, PT, R12, R3.reuse, RZ ;  /* 0x000000030c667210 */ /* 0x088fe20007fbe0ff */
[----:B------:R-:W3:Y:S04]  /*dd50*/  LDL.LU.64 R14, [R1+0x538] ;  /* 0x00053800010e7983 */ /* 0x000ee80000300a00 */
[--C-:B------:R-:W-:Y:S01]  /*dd60*/  IMAD.X R103, R13, 0x1, R132.reuse, P5 ;  /* 0x000000010d677824 */ /* 0x100fe200028e0684 */
[----:B------:R-:W-:Y:S01]  /*dd70*/  IADD3 R98, P5, PT, R10, R3, RZ ;  /* 0x000000030a627210 */ /* 0x000fe20007fbe0ff */
[----:B------:R-:W5:Y:S04]  /*dd80*/  LDL.LU.64 R12, [R1+0x530] ;  /* 0x00053000010c7983 */ /* 0x000f680000300a00 */
[----:B------:R-:W-:-:S02]  /*dd90*/  IMAD.X R99, R11, 0x1, R132, P5 ;  /* 0x000000010b637824 */ /* 0x000fc400028e0684 */
[----:B------:R-:W5:Y:S01]  /*dda0*/  LDL.LU.64 R10, [R1+0x528] ;  /* 0x00052800010a7983 */ /* 0x000f620000300a00 */
[----:B------:R-:W-:-:S05]  /*ddb0*/  IADD3 R94, P5, PT, R8, R3, RZ ;  /* 0x00000003085e7210 */ /* 0x000fca0007fbe0ff */
[----:B------:R-:W-:Y:S02]  /*ddc0*/  IMAD.X R95, R9, 0x1, R132, P5 ;  /* 0x00000001095f7824 */ /* 0x000fe400028e0684 */
[----:B------:R-:W5:Y:S01]  /*ddd0*/  LDL.LU.64 R8, [R1+0x520] ;  /* 0x0005200001087983 */ /* 0x000f620000300a00 */
[----:B--2---:R-:W-:-:S05]  /*dde0*/  IADD3 R90, P5, PT, R18, R3, RZ ;  /* 0x00000003125a7210 */ /* 0x004fca0007fbe0ff */
[--C-:B------:R-:W-:Y:S01]  /*ddf0*/  IMAD.X R91, R19, 0x1, R132.reuse, P5 ;  /* 0x00000001135b7824 */ /* 0x100fe200028e0684 */
[-C--:B----4-:R-:W-:Y:S01]  /*de00*/  IADD3 R86, P5, PT, R16, R3.reuse, RZ ;  /* 0x0000000310567210 */ /* 0x090fe20007fbe0ff */
[----:B------:R-:W2:Y:S04]  /*de10*/  LDL.LU.64 R18, [R1+0x518] ;  /* 0x0005180001127983 */ /* 0x000ea80000300a00 */
[--C-:B------:R-:W-:Y:S01]  /*de20*/  IMAD.X R87, R17, 0x1, R132.reuse, P5 ;  /* 0x0000000111577824 */ /* 0x100fe200028e0684 */
[-C--:B---3--:R-:W-:Y:S01]  /*de30*/  IADD3 R82, P5, PT, R14, R3.reuse, RZ ;  /* 0x000000030e527210 */ /* 0x088fe20007fbe0ff */
[----:B------:R-:W3:Y:S04]  /*de40*/  LDL.LU.64 R16, [R1+0x510] ;  /* 0x0005100001107983 */ /* 0x000ee80000300a00 */
[--C-:B------:R-:W-:Y:S01]  /*de50*/  IMAD.X R83, R15, 0x1, R132.reuse, P5 ;  /* 0x000000010f537824 */ /* 0x100fe200028e0684 */
[-C--:B-----5:R-:W-:Y:S01]  /*de60*/  IADD3 R78, P5, PT, R12, R3.reuse, RZ ;  /* 0x000000030c4e7210 */ /* 0x0a0fe20007fbe0ff */
[----:B------:R-:W4:Y:S04]  /*de70*/  LDL.LU.64 R14, [R1+0x508] ;  /* 0x00050800010e7983 */ /* 0x000f280000300a00 */
        /* <DEDUP_REMOVED lines=10> */
[-C--:B---3--:R-:W-:Y:S01]  /*df20*/  IADD3 R62, P5, PT, R16, R3.reuse, RZ ;  /* 0x00000003103e7210 */ /* 0x088fe20007fbe0ff */
[----:B------:R-:W2:Y:S04]  /*df30*/  LDL.LU.64 R18, [R1+0x4e8] ;  /* 0x0004e80001127983 */ /* 0x000ea80000300a00 */
[--C-:B------:R-:W-:Y:S01]  /*df40*/  IMAD.X R63, R17, 0x1, R132.reuse, P5 ;  /* 0x00000001113f7824 */ /* 0x100fe200028e0684 */
[-C--:B----4-:R-:W-:Y:S01]  /*df50*/  IADD3 R58, P5, PT, R14, R3.reuse, RZ ;  /* 0x000000030e3a7210 */ /* 0x090fe20007fbe0ff */
        /* <DEDUP_REMOVED lines=30> */
[----:B------:R-:W-:Y:S01]  /*e140*/  ISETP.GE.U32.AND P4, PT, R4, 0x7ffffe7a, PT ;  /* 0x7ffffe7a0400780c */ /* 0x000fe20003f86070 */
[----:B------:R-:W-:Y:S02]  /*e150*/  VIADD R4, R6, 0xfffffef7 ;  /* 0xfffffef706047836 */ /* 0x000fe40000000000 */
[----:B------:R-:W1:Y:S03]  /*e160*/  LDC R6, c[0x0][0x3a0] ;  /* 0x0000e800ff067b82 */ /* 0x000e660000000800 */
[----:B------:R-:W-:-:S05]  /*e170*/  ISETP.GE.U32.AND P1, PT, R4, 0x7ffffe78, PT ;  /* 0x7ffffe780400780c */ /* 0x000fca0003f26070 */
[----:B------:R-:W1:Y:S01]  /*e180*/  LDC R4, c[0x0][0x3a0] ;  /* 0x0000e800ff047b82 */ /* 0x000e620000000800 */
[----:B------:R-:W-:Y:S01]  /*e190*/  IADD3 R5, PT, PT, R5, -0x108, RZ ;  /* 0xfffffef805057810 */ /* 0x000fe20007ffe0ff */
[----:B------:R-:W-:Y:S03]  /*e1a0*/  LDGSTS.E [R133+0x18], desc[UR22][R126.64], !P4 ;  /* 0x000180007e857fae */ /* 0x000fe6000e1a1016 */
[----:B------:R-:W-:-:S03]  /*e1b0*/  ISETP.GE.U32.AND P3, PT, R5, 0x7ffffe79, PT ;  /* 0x7ffffe790500780c */ /* 0x000fc60003f66070 */
[----:B------:R-:W1:Y:S10]  /*e1c0*/  LDC R5, c[0x0][0x3a0] ;  /* 0x0000e800ff057b82 */ /* 0x000e740000000800 */
[----:B------:R-:W-:Y:S04]  /*e1d0*/  LDGSTS.E [R133+0x1c], desc[UR22][R122.64], !P3 ;  /* 0x0001c0007a857fae */ /* 0x000fe8000d9a1016 */
[----:B------:R-:W-:Y:S01]  /*e1e0*/  LDGSTS.E [R133+0x20], desc[UR22][R118.64], !P1 ;  /* 0x0002000076857fae */ /* 0x000fe2000c9a1016 */
[----:B-1----:R-:W-:-:S05]  /*e1f0*/  VIADD R4, R4, 0xfffffef6 ;  /* 0xfffffef604047836 */ /* 0x002fca0000000000 */
[----:B------:R-:W-:Y:S01]  /*e200*/  ISETP.GE.U32.AND P4, PT, R4, 0x7ffffe77, PT ;  /* 0x7ffffe770400780c */ /* 0x000fe20003f86070 */
[----:B------:R-:W-:Y:S02]  /*e210*/  VIADD R4, R6, 0xfffffef4 ;  /* 0xfffffef406047836 */ /* 0x000fe40000000000 */
[----:B------:R-:W1:Y:S03]  /*e220*/  LDC R6, c[0x0][0x3a0] ;  /* 0x0000e800ff067b82 */ /* 0x000e660000000800 */
[----:B------:R-:W-:-:S05]  /*e230*/  ISETP.GE.U32.AND P1, PT, R4, 0x7ffffe75, PT ;  /* 0x7ffffe750400780c */ /* 0x000fca0003f26070 */
[----:B------:R-:W1:Y:S01]  /*e240*/  LDC R4, c[0x0][0x3a0] ;  /* 0x0000e800ff047b82 */ /* 0x000e620000000800 */
[----:B------:R-:W-:Y:S01]  /*e250*/  VIADD R5, R5, 0xfffffef5 ;  /* 0xfffffef505057836 */ /* 0x000fe20000000000 */
[----:B------:R-:W-:Y:S04]  /*e260*/  LDGSTS.E [R133+0x24], desc[UR22][R114.64], !P4 ;  /* 0x0002400072857fae */ /* 0x000fe8000e1a1016 */
[----:B------:R-:W-:Y:S02]  /*e270*/  ISETP.GE.U32.AND P3, PT, R5, 0x7ffffe76, PT ;  /* 0x7ffffe760500780c */ /* 0x000fe40003f66070 */
[----:B------:R-:W2:Y:S11]  /*e280*/  LDC R5, c[0x0][0x3a0] ;  /* 0x0000e800ff057b82 */ /* 0x000eb60000000800 */
        /* <DEDUP_REMOVED lines=8> */
[-C--:B--2---:R-:W-:Y:S01]  /*e310*/  IADD3 R32, P5, PT, R18, R3.reuse, RZ ;  /* 0x0000000312207210 */ /* 0x084fe20007fbe0ff */
[----:B------:R-:W-:Y:S04]  /*e320*/  LDGSTS.E [R133+0x30], desc[UR22][R102.64], !P4 ;  /* 0x0003000066857fae */ /* 0x000fe8000e1a1016 */
        /* <DEDUP_REMOVED lines=13> */
[----:B------:R-:W2:Y:S01]  /*e400*/  LDL.LU.64 R10, [R1+0x468] ;  /* 0x00046800010a7983 */ /* 0x000ea20000300a00 */
[----:B------:R-:W-:-:S05]  /*e410*/  IADD3 R22, P5, PT, R8, R3, RZ ;  /* 0x0000000308167210 */ /* 0x000fca0007fbe0ff */
[----:B------:R-:W-:Y:S02]  /*e420*/  IMAD.X R23, R9, 0x1, R132, P5 ;  /* 0x0000000109177824 */ /* 0x000fe400028e0684 */
[----:B------:R-:W2:Y:S04]  /*e430*/  LDL.LU.64 R8, [R1+0x460] ;  /* 0x0004600001087983 */ /* 0x000ea80000300a00 */
[----:B------:R-:W2:Y:S01]  /*e440*/  LDL.LU.64 R68, [R1+0x458] ;  /* 0x0004580001447983 */ /* 0x000ea20000300a00 */
[----:B------:R-:W-:Y:S01]  /*e450*/  IADD3 R5, PT, PT, R5, -0x10e, RZ ;  /* 0xfffffef205057810 */ /* 0x000fe20007ffe0ff */
[----:B-1----:R-:W-:Y:S02]  /*e460*/  VIADD R4, R4, 0xfffffef0 ;  /* 0xfffffef004047836 */ /* 0x002fe40000000000 */
[----:B------:R-:W2:Y:S01]  /*e470*/  LDL.LU.64 R52, [R1+0x450] ;  /* 0x0004500001347983 */ /* 0x000ea20000300a00 */
[----:B------:R-:W-:-:S02]  /*e480*/  ISETP.GE.U32.AND P3, PT, R5, 0x7ffffe73, PT ;  /* 0x7ffffe730500780c */ /* 0x000fc40003f66070 */
[----:B------:R-:W1:Y:S01]  /*e490*/  LDC R5, c[0x0][0x3a0] ;  /* 0x0000e800ff057b82 */ /* 0x000e620000000800 */
[----:B------:R-:W-:Y:S01]  /*e4a0*/  ISETP.GE.U32.AND P4, PT, R4, 0x7ffffe71, PT ;  /* 0x7ffffe710400780c */ /* 0x000fe20003f86070 */
[----:B------:R-:W-:Y:S01]  /*e4b0*/  VIADD R4, R6, 0xfffffeee ;  /* 0xfffffeee06047836 */ /* 0x000fe20000000000 */
[----:B------:R-:W3:Y:S04]  /*e4c0*/  LDL.LU.64 R42, [R1+0x448] ;  /* 0x00044800012a7983 */ /* 0x000ee80000300a00 */
[----:B------:R-:W4:Y:S01]  /*e4d0*/  LDL.LU.64 R64, [R1+0x440] ;  /* 0x0004400001407983 */ /* 0x000f220000300a00 */
[----:B------:R-:W1:Y:S03]  /*e4e0*/  LDC R6, c[0x0][0x3a0] ;  /* 0x0000e800ff067b82 */ /* 0x000e660000000800 */
[----:B------:R-:W-:Y:S04]  /*e4f0*/  LDGSTS.E [R133+0x34], desc[UR22][R98.64], !P3 ;  /* 0x0003400062857fae */ /* 0x000fe8000d9a1016 */
[----:B------:R-:W-:Y:S01]  /*e500*/  LDGSTS.E [R133+0x38], desc[UR22][R94.64], !P1 ;  /* 0x000380005e857fae */ /* 0x000fe2000c9a1016 */
[----:B------:R-:W-:-:S02]  /*e510*/  ISETP.GE.U32.AND P1, PT, R4, 0x7ffffe6f, PT ;  /* 0x7ffffe6f0400780c */ /* 0x000fc40003f26070 */
[----:B------:R-:W1:Y:S01]  /*e520*/  LDC R4, c[0x0][0x3a0] ;  /* 0x0000e800ff047b82 */ /* 0x000e620000000800 */
[----:B------:R-:W-:Y:S04]  /*e530*/  LDGSTS.E [R133+0x3c], desc[UR22][R90.64], !P4 ;  /* 0x0003c0005a857fae */ /* 0x000fe8000e1a1016 */
[----:B------:R-:W5:Y:S01]  /*e540*/  LDL.LU.64 R56, [R1+0x438] ;  /* 0x0004380001387983 */ /* 0x000f620000300a00 */
[----:B-1----:R-:W-:-:S03]  /*e550*/  VIADD R5, R5, 0xfffffeef ;  /* 0xfffffeef05057836 */ /* 0x002fc60000000000 */
[----:B------:R-:W5:Y:S02]  /*e560*/  LDL.LU.64 R60, [R1+0x430] ;  /* 0x00043000013c7983 */ /* 0x000f640000300a00 */
[----:B------:R-:W-:Y:S02]  /*e570*/  ISETP.GE.U32.AND P3, PT, R5, 0x7ffffe70, PT ;  /* 0x7ffffe700500780c */ /* 0x000fe40003f66070 */
[----:B------:R-:W1:Y:S01]  /*e580*/  LDC R5, c[0x0][0x3a0] ;  /* 0x0000e800ff057b82 */ /* 0x000e620000000800 */
[----:B------:R-:W5:Y:S01]  /*e590*/  LDL.LU.64 R76, [R1+0x428] ;  /* 0x00042800014c7983 */ /* 0x000f620000300a00 */
[----:B------:R-:W-:-:S09]  /*e5a0*/  VIADD R4, R4, 0xfffffeed ;  /* 0xfffffeed04047836 */ /* 0x000fd20000000000 */
[----:B------:R-:W-:Y:S01]  /*e5b0*/  LDGSTS.E [R133+0x40], desc[UR22][R86.64], !P3 ;  /* 0x0004000056857fae */ /* 0x000fe2000d9a1016 */
[----:B------:R-:W-:Y:S01]  /*e5c0*/  ISETP.GE.U32.AND P4, PT, R4, 0x7ffffe6e, PT ;  /* 0x7ffffe6e0400780c */ /* 0x000fe20003f86070 */
[----:B------:R-:W-:Y:S02]  /*e5d0*/  VIADD R4, R6, 0xfffffeeb ;  /* 0xfffffeeb06047836 */ /* 0x000fe40000000000 */
[----:B------:R-:W-:Y:S01]  /*e5e0*/  LDGSTS.E [R133+0x44], desc[UR22][R82.64], !P1 ;  /* 0x0004400052857fae */ /* 0x000fe2000c9a1016 */
[----:B------:R-:W1:Y:S02]  /*e5f0*/  LDC R6, c[0x0][0x3a0] ;  /* 0x0000e800ff067b82 */ /* 0x000e640000000800 */
[----:B------:R-:W-:-:S06]  /*e600*/  ISETP.GE.U32.AND P1, PT, R4, 0x7ffffe6c, PT ;  /* 0x7ffffe6c0400780c */ /* 0x000fcc0003f26070 */
[----:B------:R-:W1:Y:S02]  /*e610*/  LDC R4, c[0x0][0x3a0] ;  /* 0x0000e800ff047b82 */ /* 0x000e640000000800 */
[----:B-1----:R-:W-:Y:S01]  /*e620*/  IADD3 R5, PT, PT, R5, -0x114, RZ ;  /* 0xfffffeec05057810 */ /* 0x002fe20007ffe0ff */
[----:B------:R-:W-:Y:S03]  /*e630*/  LDGSTS.E [R133+0x48], desc[UR22][R78.64], !P4 ;  /* 0x000480004e857fae */ /* 0x000fe6000e1a1016 */
[----:B------:R-:W-:Y:S02]  /*e640*/  ISETP.GE.U32.AND P3, PT, R5, 0x7ffffe6d, PT ;  /* 0x7ffffe6d0500780c */ /* 0x000fe40003f66070 */
[----:B------:R-:W1:Y:S11]  /*e650*/  LDC R5, c[0x0][0x3a0] ;  /* 0x0000e800ff057b82 */ /* 0x000e760000000800 */
[----:B------:R-:W-:Y:S04]  /*e660*/  LDGSTS.E [R133+0x4c], desc[UR22][R74.64], !P3 ;  /* 0x0004c0004a857fae */ /* 0x000fe8000d9a1016 */
[----:B------:R-:W-:Y:S01]  /*e670*/  LDGSTS.E [R133+0x50], desc[UR22][R70.64], !P1 ;  /* 0x0005000046857fae */ /* 0x000fe2000c9a1016 */
[----:B------:R-:W-:-:S05]  /*e680*/  VIADD R4, R4, 0xfffffeea ;  /* 0xfffffeea04047836 */ /* 0x000fca0000000000 */
[----:B------:R-:W-:Y:S01]  /*e690*/  ISETP.GE.U32.AND P4, PT, R4, 0x7ffffe6b, PT ;  /* 0x7ffffe6b0400780c */ /* 0x000fe20003f86070 */
[----:B------:R-:W-:Y:S02]  /*e6a0*/  VIADD R4, R6, 0xfffffee8 ;  /* 0xfffffee806047836 */ /* 0x000fe40000000000 */
[----:B------:R-:W1:Y:S03]  /*e6b0*/  LDC R6, c[0x0][0x3a0] ;  /* 0x0000e800ff067b82 */ /* 0x000e660000000800 */
[----:B------:R-:W-:-:S05]  /*e6c0*/  ISETP.GE.U32.AND P1, PT, R4, 0x7ffffe69, PT ;  /* 0x7ffffe690400780c */ /* 0x000fca0003f26070 */
[----:B------:R-:W1:Y:S02]  /*e6d0*/  LDC R4, c[0x0][0x3a0] ;  /* 0x0000e800ff047b82 */ /* 0x000e640000000800 */
[----:B-1----:R-:W-:Y:S01]  /*e6e0*/  VIADD R5, R5, 0xfffffee9 ;  /* 0xfffffee905057836 */ /* 0x002fe20000000000 */
[----:B------:R-:W-:Y:S04]  /*e6f0*/  LDGSTS.E [R133+0x54], desc[UR22][R66.64], !P4 ;  /* 0x0005400042857fae */ /* 0x000fe8000e1a1016 */
[----:B------:R-:W-:Y:S02]  /*e700*/  ISETP.GE.U32.AND P3, PT, R5, 0x7ffffe6a, PT ;  /* 0x7ffffe6a0500780c */ /* 0x000fe40003f66070 */
[----:B------:R-:W1:Y:S11]  /*e710*/  LDC R5, c[0x0][0x3a0] ;  /* 0x0000e800ff057b82 */ /* 0x000e760000000800 */
[----:B------:R-:W-:Y:S04]  /*e720*/  LDGSTS.E [R133+0x58], desc[UR22][R62.64], !P3 ;  /* 0x000580003e857fae */ /* 0x000fe8000d9a1016 */
[----:B------:R-:W-:Y:S01]  /*e730*/  LDGSTS.E [R133+0x5c], desc[UR22][R58.64], !P1 ;  /* 0x0005c0003a857fae */ /* 0x000fe2000c9a1016 */
[----:B------:R-:W-:-:S05]  /*e740*/  VIADD R4, R4, 0xfffffee7 ;  /* 0xfffffee704047836 */ /* 0x000fca0000000000 */
[----:B------:R-:W-:Y:S01]  /*e750*/  ISETP.GE.U32.AND P4, PT, R4, 0x7ffffe68, PT ;  /* 0x7ffffe680400780c */ /* 0x000fe20003f86070 */
[----:B------:R-:W-:Y:S02]  /*e760*/  VIADD R4, R6, 0xfffffee5 ;  /* 0xfffffee506047836 */ /* 0x000fe40000000000 */
[----:B------:R-:W2:Y:S03]  /*e770*/  LDC R6, c[0x0][0x3a0] ;  /* 0x0000e800ff067b82 */ /* 0x000ea60000000800 */
[----:B------:R-:W-:-:S05]  /*e780*/  ISETP.GE.U32.AND P1, PT, R4, 0x7ffffe66, PT ;  /* 0x7ffffe660400780c */ /* 0x000fca0003f26070 */
[----:B------:R-:W2:Y:S01]  /*e790*/  LDC R4, c[0x0][0x3a0] ;  /* 0x0000e800ff047b82 */ /* 0x000ea20000000800 */
[----:B-1----:R-:W-:Y:S01]  /*e7a0*/  IADD3 R5, PT, PT, R5, -0x11a, RZ ;  /* 0xfffffee605057810 */ /* 0x002fe20007ffe0ff */
[----:B------:R-:W-:Y:S03]  /*e7b0*/  LDGSTS.E [R133+0x60], desc[UR22][R54.64], !P4 ;  /* 0x0006000036857fae */ /* 0x000fe6000e1a1016 */
[----:B------:R-:W-:-:S03]  /*e7c0*/  ISETP.GE.U32.AND P3, PT, R5, 0x7ffffe67, PT ;  /* 0x7ffffe670500780c */ /* 0x000fc60003f66070 */
[----:B------:R-:W1:Y:S10]  /*e7d0*/  LDC R5, c[0x0][0x3a0] ;  /* 0x0000e800ff057b82 */ /* 0x000e740000000800 */
[----:B------:R-:W-:Y:S04]  /*e7e0*/  LDGSTS.E [R133+0x64], desc[UR22][R50.64], !P3 ;  /* 0x0006400032857fae */ /* 0x000fe8000d9a1016 */
[----:B------:R-:W-:Y:S01]  /*e7f0*/  LDGSTS.E [R133+0x68], desc[UR22][R48.64], !P1 ;  /* 0x0006800030857fae */ /* 0x000fe2000c9a1016 */
[----:B--2---:R-:W-:-:S05]  /*e800*/  VIADD R4, R4, 0xfffffee4 ;  /* 0xfffffee404047836 */ /* 0x004fca0000000000 */
[----:B------:R-:W-:Y:S01]  /*e810*/  ISETP.GE.U32.AND P4, PT, R4, 0x7ffffe65, PT ;  /* 0x7ffffe650400780c */ /* 0x000fe20003f86070 */
[----:B------:R-:W-:Y:S02]  /*e820*/  VIADD R4, R6, 0xfffffee2 ;  /* 0xfffffee206047836 */ /* 0x000fe40000000000 */
[----:B------:R-:W2:Y:S03]  /*e830*/  LDC R6, c[0x0][0x3a0] ;  /* 0x0000e800ff067b82 */ /* 0x000ea60000000800 */
[----:B------:R-:W-:-:S05]  /*e840*/  ISETP.GE.U32.AND P1, PT, R4, 0x7ffffe63, PT ;  /* 0x7ffffe630400780c */ /* 0x000fca0003f26070 */
[----:B------:R-:W2:Y:S01]  /*e850*/  LDC R4, c[0x0][0x3a0] ;  /* 0x0000e800ff047b82 */ /* 0x000ea20000000800 */
[----:B-1----:R-:W-:Y:S01]  /*e860*/  VIADD R5, R5, 0xfffffee3 ;  /* 0xfffffee305057836 */ /* 0x002fe20000000000 */
[----:B------:R-:W-:Y:S04]  /*e870*/  LDGSTS.E [R133+0x6c], desc[UR22][R46.64], !P4 ;  /* 0x0006c0002e857fae */ /* 0x000fe8000e1a1016 */
[----:B------:R-:W-:Y:S02]  /*e880*/  ISETP.GE.U32.AND P3, PT, R5, 0x7ffffe64, PT ;  /* 0x7ffffe640500780c */ /* 0x000fe40003f66070 */
[----:B------:R-:W1:Y:S11]  /*e890*/  LDC R5, c[0x0][0x3a0] ;  /* 0x0000e800ff057b82 */ /* 0x000e760000000800 */
[----:B------:R-:W-:Y:S04]  /*e8a0*/  LDGSTS.E [R133+0x70], desc[UR22][R44.64], !P3 ;  /* 0x000700002c857fae */ /* 0x000fe8000d9a1016 */
[----:B------:R-:W-:Y:S01]  /*e8b0*/  LDGSTS.E [R133+0x74], desc[UR22][R40.64], !P1 ;  /* 0x0007400028857fae */ /* 0x000fe2000c9a1016 */
[----:B------:R-:W-:-:S05]  /*e8c0*/  IADD3 R20, P5, PT, R18, R3, RZ ;  /* 0x0000000312147210 */ /* 0x000fca0007fbe0ff */
[----:B------:R-:W-:Y:S01]  /*e8d0*/  IMAD.X R21, R19, 0x1, R132, P5 ;  /* 0x0000000113157824 */ /* 0x000fe200028e0684 */
[----:B---3--:R-:W-:-:S05]  /*e8e0*/  IADD3 R18, P5, PT, R16, R3, RZ ;  /* 0x0000000310127210 */ /* 0x008fca0007fbe0ff */
[----:B------:R-:W-:Y:S01]  /*e8f0*/  IMAD.X R19, R17, 0x1, R132, P5 ;  /* 0x0000000111137824 */ /* 0x000fe200028e0684 */
[----:B----4-:R-:W-:-:S05]  /*e900*/  IADD3 R16, P5, PT, R14, R3, RZ ;  /* 0x000000030e107210 */ /* 0x010fca0007fbe0ff */
[----:B------:R-:W-:Y:S01]  /*e910*/  IMAD.X R17, R15, 0x1, R132, P5 ;  /* 0x000000010f117824 */ /* 0x000fe200028e0684 */
[----:B-----5:R-:W-:-:S05]  /*e920*/  IADD3 R14, P5, PT, R12, R3, RZ ;  /* 0x000000030c0e7210 */ /* 0x020fca0007fbe0ff */
[----:B------:R-:W-:Y:S01]  /*e930*/  IMAD.X R15, R13, 0x1, R132, P5 ;  /* 0x000000010d0f7824 */ /* 0x000fe200028e0684 */
[----:B------:R-:W-:-:S05]  /*e940*/  IADD3 R12, P5, PT, R10, R3, RZ ;  /* 0x000000030a0c7210 */ /* 0x000fca0007fbe0ff */
[----:B------:R-:W-:Y:S01]  /*e950*/  IMAD.X R13, R11, 0x1, R132, P5 ;  /* 0x000000010b0d7824 */ /* 0x000fe200028e0684 */
[----:B------:R-:W-:-:S05]  /*e960*/  IADD3 R10, P5, PT, R8, R3, RZ ;  /* 0x00000003080a7210 */ /* 0x000fca0007fbe0ff */
[----:B------:R-:W-:Y:S01]  /*e970*/  IMAD.X R11, R9, 0x1, R132, P5 ;  /* 0x00000001090b7824 */ /* 0x000fe200028e0684 */
[----:B------:R-:W-:-:S05]  /*e980*/  IADD3 R8, P5, PT, R68, R3, RZ ;  /* 0x0000000344087210 */ /* 0x000fca0007fbe0ff */
[----:B------:R-:W-:Y:S02]  /*e990*/  IMAD.X R9, R69, 0x1, R132, P5 ;  /* 0x0000000145097824 */ /* 0x000fe400028e0684 */
[----:B------:R-:W3:Y:S04]  /*e9a0*/  LDL.LU.64 R68, [R1+0x420] ;  /* 0x0004200001447983 */ /* 0x000ee80000300a00 */
[----:B------:R-:W4:Y:S01]  /*e9b0*/  LDL.LU.64 R72, [R1+0x418] ;  /* 0x0004180001487983 */ /* 0x000f220000300a00 */
[----:B--2---:R-:W-:Y:S01]  /*e9c0*/  VIADD R4, R4, 0xfffffee1 ;  /* 0xfffffee104047836 */ /* 0x004fe20000000000 */
[----:B-1----:R-:W-:Y:S02]  /*e9d0*/  IADD3 R5, PT, PT, R5, -0x120, RZ ;  /* 0xfffffee005057810 */ /* 0x002fe40007ffe0ff */
[----:B------:R-:W2:Y:S02]  /*e9e0*/  LDL.LU.64 R88, [R1+0x410] ;  /* 0x0004100001587983 */ /* 0x000ea40000300a00 */
[----:B------:R-:W-:Y:S01]  /*e9f0*/  ISETP.GE.U32.AND P4, PT, R4, 0x7ffffe62, PT ;  /* 0x7ffffe620400780c */ /* 0x000fe20003f86070 */
[----:B------:R-:W-:Y:S01]  /*ea00*/  VIADD R4, R6, 0xfffffedf ;  /* 0xfffffedf06047836 */ /* 0x000fe20000000000 */
[----:B------:R-:W-:Y:S01]  /*ea10*/  ISETP.GE.U32.AND P3, PT, R5, 0x7ffffe61, PT ;  /* 0x7ffffe610500780c */ /* 0x000fe20003f66070 */
[----:B------:R-:W1:Y:S01]  /*ea20*/  LDC R6, c[0x0][0x3a0] ;  /* 0x0000e800ff067b82 */ /* 0x000e620000000800 */
[----:B------:R-:W5:Y:S02]  /*ea30*/  LDL.LU.64 R80, [R1+0x408] ;  /* 0x0004080001507983 */ /* 0x000f640000300a00 */
[----:B------:R-:W-:-:S02]  /*ea40*/  ISETP.GE.U32.AND P1, PT, R4, 0x7ffffe60, PT ;  /* 0x7ffffe600400780c */ /* 0x000fc40003f26070 */
[----:B------:R-:W2:Y:S03]  /*ea50*/  LDL.LU.64 R84, [R1+0x400] ;  /* 0x0004000001547983 */ /* 0x000ea60000300a00 */
[----:B------:R-:W1:Y:S01]  /*ea60*/  LDC R4, c[0x0][0x3a0] ;  /* 0x0000e800ff047b82 */ /* 0x000e620000000800 */
[----:B------:R-:W2:Y:S04]  /*ea70*/  LDL.LU.64 R100, [R1+0x3f8] ;  /* 0x0003f80001647983 */ /* 0x000ea80000300a00 */
[----:B------:R-:W-:Y:S03]  /*ea80*/  LDGSTS.E [R133+0x78], desc[UR22][R38.64], !P4 ;  /* 0x0007800026857fae */ /* 0x000fe6000e1a1016 */
[----:B------:R-:W1:Y:S01]  /*ea90*/  LDC R5, c[0x0][0x3a0] ;  /* 0x0000e800ff057b82 */ /* 0x000e620000000800 */
[----:B------:R-:W-:Y:S04]  /*eaa0*/  LDGSTS.E [R133+0x7c], desc[UR22][R36.64], !P3 ;  /* 0x0007c00024857fae */ /* 0x000fe8000d9a1016 */
[----:B------:R-:W-:Y:S04]  /*eab0*/  LDGSTS.E [R133+0x80], desc[UR22][R34.64], !P1 ;  /* 0x0008000022857fae */ /* 0x000fe8000c9a1016 */
[----:B------:R-:W2:Y:S04]  /*eac0*/  LDL.LU.64 R92, [R1+0x3f0] ;  /* 0x0003f000015c7983 */ /* 0x000ea80000300a00 */
[----:B------:R-:W2:Y:S01]  /*ead0*/  LDL.LU.64 R96, [R1+0x3e8] ;  /* 0x0003e80001607983 */ /* 0x000ea20000300a00 */
[----:B-1----:R-:W-:-:S03]  /*eae0*/  VIADD R4, R4, 0xfffffede ;  /* 0xfffffede04047836 */ /* 0x002fc60000000000 */
[----:B------:R-:W2:Y:S02]  /*eaf0*/  LDL.LU.64 R112, [R1+0x3e0] ;  /* 0x0003e00001707983 */ /* 0x000ea40000300a00 */
[----:B------:R-:W-:Y:S01]  /*eb00*/  ISETP.GE.U32.AND P4, PT, R4, 0x7ffffe5f, PT ;  /* 0x7ffffe5f0400780c */ /* 0x000fe20003f86070 */
[----:B------:R-:W-:Y:S01]  /*eb10*/  VIADD R4, R6, 0xfffffedc ;  /* 0xfffffedc06047836 */ /* 0x000fe20000000000 */
[----:B------:R-:W2:Y:S01]  /*eb20*/  LDL.LU.64 R104, [R1+0x3d8] ;  /* 0x0003d80001687983 */ /* 0x000ea20000300a00 */
[----:B------:R-:W1:Y:S03]  /*eb30*/  LDC R6, c[0x0][0x3a0] ;  /* 0x0000e800ff067b82 */ /* 0x000e660000000800 */
[----:B------:R-:W-:Y:S01]  /*eb40*/  ISETP.GE.U32.AND P1, PT, R4, 0x7ffffe5d, PT ;  /* 0x7ffffe5d0400780c */ /* 0x000fe20003f26070 */
[----:B------:R-:W-:Y:S01]  /*eb50*/  VIADD R5, R5, 0xfffffedd ;  /* 0xfffffedd05057836 */ /* 0x000fe20000000000 */
[----:B------:R-:W2:Y:S03]  /*eb60*/  LDL.LU.64 R108, [R1+0x3d0] ;  /* 0x0003d000016c7983 */ /* 0x000ea60000300a00 */
[----:B------:R-:W1:Y:S01]  /*eb70*/  LDC R4, c[0x0][0x3a0] ;  /* 0x0000e800ff047b82 */ /* 0x000e620000000800 */
[----:B------:R-:W-:Y:S01]  /*eb80*/  ISETP.GE.U32.AND P3, PT, R5, 0x7ffffe5e, PT ;  /* 0x7ffffe5e0500780c */ /* 0x000fe20003f66070 */
[----:B------:R-:W-:Y:S04]  /*eb90*/  LDGSTS.E [R133+0x84], desc[UR22][R32.64], !P4 ;  /* 0x0008400020857fae */ /* 0x000fe8000e1a1016 */
[----:B------:R-:W2:Y:S02]  /*eba0*/  LDL.LU.64 R124, [R1+0x3c8] ;  /* 0x0003c800017c7983 */ /* 0x000ea40000300a00 */
[----:B------:R-:W1:Y:S02]  /*ebb0*/  LDC R5, c[0x0][0x3a0] ;  /* 0x0000e800ff057b82 */ /* 0x000e640000000800 */
[----:B------:R-:W2:Y:S04]  /*ebc0*/  LDL.LU.64 R116, [R1+0x3c0] ;  /* 0x0003c00001747983 */ /* 0x000ea80000300a00 */
[----:B------:R-:W-:Y:S04]  /*ebd0*/  LDGSTS.E [R133+0x88], desc[UR22][R30.64], !P3 ;  /* 0x000880001e857fae */ /* 0x000fe8000d9a1016 */
[----:B------:R-:W-:Y:S04]  /*ebe0*/  LDGSTS.E [R133+0x8c], desc[UR22][R28.64], !P1 ;  /* 0x0008c0001c857fae */ /* 0x000fe8000c9a1016 */
        /* <DEDUP_REMOVED lines=8> */
[----:B------:R-:W2:Y:S04]  /*ec70*/  LDL.LU.64 R160, [R1+0x3a0] ;  /* 0x0003a00001a07983 */ /* 0x000ea80000300a00 */
[----:B------:R-:W1:Y:S01]  /*ec80*/  LDC R4, c[0x0][0x3a0] ;  /* 0x0000e800ff047b82 */ /* 0x000e620000000800 */
[----:B------:R-:W-:Y:S01]  /*ec90*/  IADD3 R5, PT, PT, R5, -0x126, RZ ;  /* 0xfffffeda05057810 */ /* 0x000fe20007ffe0ff */
[----:B------:R-:W-:Y:S03]  /*eca0*/  LDGSTS.E [R133+0x90], desc[UR22][R26.64], !P4 ;  /* 0x000900001a857fae */ /* 0x000fe6000e1a1016 */
[----:B------:R-:W-:Y:S01]  /*ecb0*/  ISETP.GE.U32.AND P3, PT, R5, 0x7ffffe5b, PT ;  /* 0x7ffffe5b0500780c */ /* 0x000fe20003f66070 */
[----:B------:R-:W2:Y:S02]  /*ecc0*/  LDL.LU.64 R144, [R1+0x398] ;  /* 0x0003980001907983 */ /* 0x000ea40000300a00 */
[----:B------:R-:W1:Y:S02]  /*ecd0*/  LDC R5, c[0x0][0x3a0] ;  /* 0x0000e800ff057b82 */ /* 0x000e640000000800 */
[----:B------:R-:W2:Y:S04]  /*ece0*/  LDL.LU.64 R142, [R1+0x390] ;  /* 0x00039000018e7983 */ /* 0x000ea80000300a00 */
[----:B------:R-:W2:Y:S04]  /*ecf0*/  LDL.LU.64 R172, [R1+0x388] ;  /* 0x0003880001ac7983 */ /* 0x000ea80000300a00 */
        /* <DEDUP_REMOVED lines=11> */
[----:B------:R-:W1:Y:S11]  /*edb0*/  LDC R5, c[0x0][0x3a0] ;  /* 0x0000e800ff057b82 */ /* 0x000e760000000800 */
        /* <DEDUP_REMOVED lines=11> */
[----:B------:R-:W3:Y:S10]  /*ee70*/  LDC R5, c[0x0][0x3a0] ;  /* 0x0000e800ff057b82 */ /* 0x000ef40000000800 */
[----:B------:R-:W-:Y:S04]  /*ee80*/  LDGSTS.E [R133+0xac], desc[UR22][R12.64], !P3 ;  /* 0x000ac0000c857fae */ /* 0x000fe8000d9a1016 */
[----:B------:R-:W-:Y:S01]  /*ee90*/  LDGSTS.E [R133+0xb0], desc[UR22][R10.64], !P1 ;  /* 0x000b00000a857fae */ /* 0x000fe2000c9a1016 */
[----:B-1----:R-:W-:-:S05]  /*eea0*/  VIADD R4, R4, 0xfffffed2 ;  /* 0xfffffed204047836 */ /* 0x002fca0000000000 */
[----:B------:R-:W-:Y:S01]  /*eeb0*/  ISETP.GE.U32.AND P4, PT, R4, 0x7ffffe53, PT ;  /* 0x7ffffe530400780c */ /* 0x000fe20003f86070 */
[----:B------:R-:W-:Y:S01]  /*eec0*/  VIADD R4, R6, 0xfffffed0 ;  /* 0xfffffed006047836 */ /* 0x000fe20000000000 */
[-C--:B------:R-:W-:Y:S01]  /*eed0*/  IADD3 R6, P5, PT, R52, R3.reuse, RZ ;  /* 0x0000000334067210 */ /* 0x080fe20007fbe0ff */
[----:B---3--:R-:W-:Y:S01]  /*eee0*/  VIADD R5, R5, 0xfffffed1 ;  /* 0xfffffed105057836 */ /* 0x008fe20000000000 */
[----:B------:R-:W1:Y:S02]  /*eef0*/  LDC R52, c[0x0][0x3a0] ;  /* 0x0000e800ff347b82 */ /* 0x000e640000000800 */
[----:B------:R-:W-:Y:S01]  /*ef00*/  ISETP.GE.U32.AND P1, PT, R4, 0x7ffffe51, PT ;  /* 0x7ffffe510400780c */ /* 0x000fe20003f26070 */
[----:B------:R-:W-:Y:S01]  /*ef10*/  IMAD.X R7, R53, 0x1, R132, P5 ;  /* 0x0000000135077824 */ /* 0x000fe200028e0684 */
[----:B------:R-:W-:-:S04]  /*ef20*/  IADD3 R4, P5, PT, R42, R3, RZ ;  /* 0x000000032a047210 */ /* 0x000fc80007fbe0ff */
[----:B------:R-:W3:Y:S01]  /*ef30*/  LDC R42, c[0x0][0x3a0] ;  /* 0x0000e800ff2a7b82 */ /* 0x000ee20000000800 */
[----:B------:R-:W-:Y:S01]  /*ef40*/  ISETP.GE.U32.AND P3, PT, R5, 0x7ffffe52, PT ;  /* 0x7ffffe520500780c */ /* 0x000fe20003f66070 */
[----:B------:R-:W-:Y:S01]  /*ef50*/  IMAD.X R5, R43, 0x1, R132, P5 ;  /* 0x000000012b057824 */ /* 0x000fe200028e0684 */
[----:B------:R-:W-:Y:S05]  /*ef60*/  LDGSTS.E [R133+0xb4], desc[UR22][R8.64], !P4 ;  /* 0x000b400008857fae */ /* 0x000fea000e1a1016 */
[----:B------:R-:W4:Y:S06]  /*ef70*/  LDC R43, c[0x0][0x3a0] ;  /* 0x0000e800ff2b7b82 */ /* 0x000f2c0000000800 */
[----:B------:R-:W-:Y:S04]  /*ef80*/  LDGSTS.E [R133+0xb8], desc[UR22][R6.64], !P3 ;  /* 0x000b800006857fae */ /* 0x000fe8000d9a1016 */
[----:B------:R-:W-:Y:S01]  /*ef90*/  LDGSTS.E [R133+0xbc], desc[UR22][R4.64], !P1 ;  /* 0x000bc00004857fae */ /* 0x000fe2000c9a1016 */
[----:B---3--:R-:W-:-:S05]  /*efa0*/  VIADD R42, R42, 0xfffffecf ;  /* 0xfffffecf2a2a7836 */ /* 0x008fca0000000000 */
[----:B------:R-:W-:Y:S01]  /*efb0*/  ISETP.GE.U32.AND P4, PT, R42, 0x7ffffe50, PT ;  /* 0x7ffffe502a00780c */ /* 0x000fe20003f86070 */
[----:B-1----:R-:W-:Y:S01]  /*efc0*/  VIADD R42, R52, 0xfffffecd ;  /* 0xfffffecd342a7836 */ /* 0x002fe20000000000 */
[----:B----4-:R-:W-:-:S04]  /*efd0*/  IADD3 R43, PT, PT, R43, -0x132, RZ ;  /* 0xfffffece2b2b7810 */ /* 0x010fc80007ffe0ff */
[----:B------:R-:W-:Y:S02]  /*efe0*/  ISETP.GE.U32.AND P1, PT, R42, 0x7ffffe4e, PT ;  /* 0x7ffffe4e2a00780c */ /* 0x000fe40003f26070 */
[-C--:B------:R-:W-:Y:S02]  /*eff0*/  IADD3 R42, P5, PT, R64, R3.reuse, RZ ;  /* 0x00000003402a7210 */ /* 0x080fe40007fbe0ff */
[----:B------:R-:W-:Y:S01]  /*f000*/  ISETP.GE.U32.AND P3, PT, R43, 0x7ffffe4f, PT ;  /* 0x7ffffe4f2b00780c */ /* 0x000fe20003f66070 */
[----:B------:R-:W1:Y:S02]  /*f010*/  LDC R64, c[0x0][0x3a0] ;  /* 0x0000e800ff407b82 */ /* 0x000e640000000800 */
[----:B------:R-:W-:Y:S01]  /*f020*/  IMAD.X R43, R65, 0x1, R132, P5 ;  /* 0x00000001412b7824 */ /* 0x000fe200028e0684 */
[----:B------:R-:W-:-:S04]  /*f030*/  IADD3 R52, P5, PT, R56, R3, RZ ;  /* 0x0000000338347210 */ /* 0x000fc80007fbe0ff */
[----:B------:R-:W-:Y:S01]  /*f040*/  LDGSTS.E [R133+0xc0], desc[UR22][R42.64], !P4 ;  /* 0x000c00002a857fae */ /* 0x000fe2000e1a1016 */
[--C-:B------:R-:W-:Y:S01]  /*f050*/  IMAD.X R53, R57, 0x1, R132.reuse, P5 ;  /* 0x0000000139357824 */ /* 0x100fe200028e0684 */
[----:B------:R-:W-:Y:S02]  /*f060*/  IADD3 R56, P5, PT, R60, R3, RZ ;  /* 0x000000033c387210 */ /* 0x000fe40007fbe0ff */
[----:B------:R-:W3:Y:S02]  /*f070*/  LDC R60, c[0x0][0x3a0] ;  /* 0x0000e800ff3c7b82 */ /* 0x000ee40000000800 */
[----:B------:R-:W-:Y:S01]  /*f080*/  LDGSTS.E [R133+0xc4], desc[UR22][R52.64], !P3 ;  /* 0x000c400034857fae */ /* 0x000fe2000d9a1016 */
[----:B------:R-:W-:-:S05]  /*f090*/  IMAD.X R57, R61, 0x1, R132, P5 ;  /* 0x000000013d397824 */ /* 0x000fca00028e0684 */
[----:B------:R-:W4:Y:S01]  /*f0a0*/  LDC R61, c[0x0][0x3a0] ;  /* 0x0000e800ff3d7b82 */ /* 0x000f220000000800 */
[----:B------:R-:W-:Y:S01]  /*f0b0*/  LDGSTS.E [R133+0xc8], desc[UR22][R56.64], !P1 ;  /* 0x000c800038857fae */ /* 0x000fe2000c9a1016 */
[----:B---3--:R-:W-:-:S05]  /*f0c0*/  VIADD R60, R60, 0xfffffecc ;  /* 0xfffffecc3c3c7836 */ /* 0x008fca0000000000 */
[----:B------:R-:W-:Y:S01]  /*f0d0*/  ISETP.GE.U32.AND P4, PT, R60, 0x7ffffe4d, PT ;  /* 0x7ffffe4d3c00780c */ /* 0x000fe20003f86070 */
[----:B-1----:R-:W-:Y:S02]  /*f0e0*/  VIADD R60, R64, 0xfffffeca ;  /* 0xfffffeca403c7836 */ /* 0x002fe40000000000 */
[----:B----4-:R-:W-:-:S03]  /*f0f0*/  VIADD R61, R61, 0xfffffecb ;  /* 0xfffffecb3d3d7836 */ /* 0x010fc60000000000 */
        /* <DEDUP_REMOVED lines=16> */
[----:B-1----:R-:W-:Y:S01]  /*f200*/  VIADD R72, R76, 0xfffffec7 ;  /* 0xfffffec74c487836 */ /* 0x002fe20000000000 */
[----:B----4-:R-:W-:-:S04]  /*f210*/  IADD3 R73, PT, PT, R73, -0x138, RZ ;  /* 0xfffffec849497810 */ /* 0x010fc80007ffe0ff */
[----:B------:R-:W-:Y:S02]  /*f220*/  ISETP.GE.U32.AND P1, PT, R72, 0x7ffffe48, PT ;  /* 0x7ffffe484800780c */ /* 0x000fe40003f26070 */
[-C--:B--2---:R-:W-:Y:S02]  /*f230*/  IADD3 R72, P5, PT, R88, R3.reuse, RZ ;  /* 0x0000000358487210 */ /* 0x084fe40007fbe0ff */
[----:B------:R-:W-:Y:S01]  /*f240*/  ISETP.GE.U32.AND P3, PT, R73, 0x7ffffe49, PT ;  /* 0x7ffffe494900780c */ /* 0x000fe20003f66070 */
[----:B------:R-:W1:Y:S02]  /*f250*/  LDC R88, c[0x0][0x3a0] ;  /* 0x0000e800ff587b82 */ /* 0x000e640000000800 */
[----:B------:R-:W-:Y:S01]  /*f260*/  IMAD.X R73, R89, 0x1, R132, P5 ;  /* 0x0000000159497824 */ /* 0x000fe200028e0684 */
[----:B-----5:R-:W-:-:S04]  /*f270*/  IADD3 R76, P5, PT, R80, R3, RZ ;  /* 0x00000003504c7210 */ /* 0x020fc80007fbe0ff */
[----:B------:R-:W-:Y:S01]  /*f280*/  LDGSTS.E [R133+0xd8], desc[UR22][R72.64], !P4 ;  /* 0x000d800048857fae */ /* 0x000fe2000e1a1016 */
[--C-:B------:R-:W-:Y:S01]  /*f290*/  IMAD.X R77, R81, 0x1, R132.reuse, P5 ;  /* 0x00000001514d7824 */ /* 0x100fe200028e0684 */
[----:B------:R-:W-:Y:S02]  /*f2a0*/  IADD3 R80, P5, PT, R84, R3, RZ ;  /* 0x0000000354507210 */ /* 0x000fe40007fbe0ff */
[----:B------:R-:W2:Y:S02]  /*f2b0*/  LDC R84, c[0x0][0x3a0] ;  /* 0x0000e800ff547b82 */ /* 0x000ea40000000800 */
[----:B------:R-:W-:Y:S01]  /*f2c0*/  LDGSTS.E [R133+0xdc], desc[UR22][R76.64], !P3 ;  /* 0x000dc0004c857fae */ /* 0x000fe2000d9a1016 */
[----:B------:R-:W-:-:S05]  /*f2d0*/  IMAD.X R81, R85, 0x1, R132, P5 ;  /* 0x0000000155517824 */ /* 0x000fca00028e0684 */
[----:B------:R-:W3:Y:S01]  /*f2e0*/  LDC R85, c[0x0][0x3a0] ;  /* 0x0000e800ff557b82 */ /* 0x000ee20000000800 */
[----:B------:R-:W-:Y:S01]  /*f2f0*/  LDGSTS.E [R133+0xe0], desc[UR22][R80.64], !P1 ;  /* 0x000e000050857fae */ /* 0x000fe2000c9a1016 */
[----:B--2---:R-:W-:-:S05]  /*f300*/  VIADD R84, R84, 0xfffffec6 ;  /* 0xfffffec654547836 */ /* 0x004fca0000000000 */
[----:B------:R-:W-:Y:S01]  /*f310*/  ISETP.GE.U32.AND P4, PT, R84, 0x7ffffe47, PT ;  /* 0x7ffffe475400780c */ /* 0x000fe20003f86070 */
[----:B-1----:R-:W-:Y:S02]  /*f320*/  VIADD R84, R88, 0xfffffec4 ;  /* 0xfffffec458547836 */ /* 0x002fe40000000000 */
[----:B---3--:R-:W-:-:S03]  /*f330*/  VIADD R85, R85, 0xfffffec5 ;  /* 0xfffffec555557836 */ /* 0x008fc60000000000 */
        /* <DEDUP_REMOVED lines=16> */
[----:B-1----:R-:W-:Y:S01]  /*f440*/  VIADD R96, R100, 0xfffffec1 ;  /* 0xfffffec164607836 */ /* 0x002fe20000000000 */
[----:B---3--:R-:W-:-:S04]  /*f450*/  IADD3 R97, PT, PT, R97, -0x13e, RZ ;  /* 0xfffffec261617810 */ /* 0x008fc80007ffe0ff */
        /* <DEDUP_REMOVED lines=37> */
[----:B------:R-:W-:Y:S02]  /*f6b0*/  IADD3 R120, P5, PT, R158, R3, RZ ;  /* 0x000000039e787210 */ /* 0x000fe40007fbe0ff */
[----:B------:R-:W-:-:S03]  /*f6c0*/  ISETP.GE.U32.AND P3, PT, R121, 0x7ffffe3d, PT ;  /* 0x7ffffe3d7900780c */ /* 0x000fc60003f66070 */
[----:B------:R-:W-:Y:S02]  /*f6d0*/  IMAD.X R121, R159, 0x1, R132, P5 ;  /* 0x000000019f797824 */ /* 0x000fe400028e0684 */
[----:B------:R-:W2:Y:S04]  /*f6e0*/  LDL.LU.64 R158, [R1+0x380] ;  /* 0x00038000019e7983 */ /* 0x000ea80000300a00 */
[----:B------:R-:W3:Y:S04]  /*f6f0*/  LDL.LU.64 R156, [R1+0x378] ;  /* 0x00037800019c7983 */ /* 0x000ee80000300a00 */
[----:B------:R-:W4:Y:S01]  /*f700*/  LDL.LU.64 R194, [R1+0x370] ;  /* 0x0003700001c27983 */ /* 0x000f220000300a00 */
[----:B------:R-:W-:-:S03]  /*f710*/  IADD3 R124, P5, PT, R128, R3, RZ ;  /* 0x00000003807c7210 */ /* 0x000fc60007fbe0ff */
[----:B------:R-:W-:Y:S02]  /*f720*/  LDGSTS.E [R133+0x108], desc[UR22][R120.64], !P4 ;  /* 0x0010800078857fae */ /* 0x000fe4000e1a1016 */
[--C-:B------:R-:W-:Y:S01]  /*f730*/  IMAD.X R125, R129, 0x1, R132.reuse, P5 ;  /* 0x00000001817d7824 */ /* 0x100fe200028e0684 */
[----:B------:R-:W-:Y:S02]  /*f740*/  IADD3 R128, P5, PT, R160, R3, RZ ;  /* 0x00000003a0807210 */ /* 0x000fe40007fbe0ff */
[----:B------:R-:W1:Y:S02]  /*f750*/  LDC R160, c[0x0][0x3a0] ;  /* 0x0000e800ffa07b82 */ /* 0x000e640000000800 */
[----:B------:R-:W-:Y:S01]  /*f760*/  LDGSTS.E [R133+0x10c], desc[UR22][R124.64], !P3 ;  /* 0x0010c0007c857fae */ /* 0x000fe2000d9a1016 */
[----:B------:R-:W-:-:S05]  /*f770*/  IMAD.X R129, R161, 0x1, R132, P5 ;  /* 0x00000001a1817824 */ /* 0x000fca00028e0684 */
[----:B------:R-:W5:Y:S01]  /*f780*/  LDC R161, c[0x0][0x3a0] ;  /* 0x0000e800ffa17b82 */ /* 0x000f620000000800 */
[----:B------:R-:W-:Y:S01]  /*f790*/  VIADD R0, R0, 0xfffffeb8 ;  /* 0xfffffeb800007836 */ /* 0x000fe20000000000 */
[----:B------:R-:W-:Y:S01]  /*f7a0*/  LDGSTS.E [R133+0x110], desc[UR22][R128.64], !P1 ;  /* 0x0011000080857fae */ /* 0x000fe2000c9a1016 */
[----:B-1----:R-:W-:-:S05]  /*f7b0*/  VIADD R160, R160, 0xfffffeb9 ;  /* 0xfffffeb9a0a07836 */ /* 0x002fca0000000000 */
[----:B------:R-:W-:Y:S02]  /*f7c0*/  ISETP.GE.U32.AND P3, PT, R160, 0x7ffffe3a, PT ;  /* 0x7ffffe3aa000780c */ /* 0x000fe40003f66070 */
[----:B------:R-:W-:Y:S01]  /*f7d0*/  IADD3 R160, P5, PT, R144, R3, RZ ;  /* 0x0000000390a07210 */ /* 0x000fe20007fbe0ff */
[----:B-----5:R-:W-:-:S05]  /*f7e0*/  VIADD R161, R161, 0xfffffeba ;  /* 0xfffffebaa1a17836 */ /* 0x020fca0000000000 */
[----:B------:R-:W-:Y:S01]  /*f7f0*/  ISETP.GE.U32.AND P4, PT, R161, 0x7ffffe3b, PT ;  /* 0x7ffffe3ba100780c */ /* 0x000fe20003f86070 */
[----:B------:R-:W-:Y:S01]  /*f800*/  IMAD.X R161, R145, 0x1, R132, P5 ;  /* 0x0000000191a17824 */ /* 0x000fe200028e0684 */
[----:B------:R-:W-:-:S05]  /*f810*/  IADD3 R144, P5, PT, R142, R3, RZ ;  /* 0x000000038e907210 */ /* 0x000fca0007fbe0ff */
[--C-:B------:R-:W-:Y:S01]  /*f820*/  IMAD.X R145, R143, 0x1, R132.reuse, P5 ;  /* 0x000000018f917824 */ /* 0x100fe200028e0684 */
[----:B------:R-:W-:Y:S02]  /*f830*/  IADD3 R142, P5, PT, R172, R3, RZ ;  /* 0x00000003ac8e7210 */ /* 0x000fe40007fbe0ff */
[----:B------:R-:W-:Y:S01]  /*f840*/  ISETP.GE.U32.AND P1, PT, R0, 0x7ffffe39, PT ;  /* 0x7ffffe390000780c */ /* 0x000fe20003f26070 */
[----:B------:R1:W-:Y:S01]  /*f850*/  STL.64 [R1+0x60], R160 ;  /* 0x000060a001007387 */ /* 0x0003e20000100a00 */
[----:B------:R-:W5:Y:S01]  /*f860*/  LDC R0, c[0x0][0x3a0] ;  /* 0x0000e800ff007b82 */ /* 0x000f620000000800 */
[----:B------:R-:W-:Y:S02]  /*f870*/  IMAD.X R143, R173, 0x1, R132, P5 ;  /* 0x00000001ad8f7824 */ /* 0x000fe400028e0684 */
[----:B------:R1:W-:Y:S04]  /*f880*/  LDGSTS.E [R133+0x114], desc[UR22][R160.64], !P4 ;  /* 0x00114000a0857fae */ /* 0x0003e8000e1a1016 */
[----:B------:R1:W-:Y:S04]  /*f890*/  STL.64 [R1+0x68], R144 ;  /* 0x0000689001007387 */ /* 0x0003e80000100a00 */
[----:B------:R-:W-:Y:S04]  /*f8a0*/  LDGSTS.E [R133+0x118], desc[UR22][R144.64], !P3 ;  /* 0x0011800090857fae */ /* 0x000fe8000d9a1016 */
[----:B------:R1:W-:Y:S02]  /*f8b0*/  STL.64 [R1+0x70], R142 ;  /* 0x0000708e01007387 */ /* 0x0003e40000100a00 */
[----:B-1----:R-:W1:Y:S02]  /*f8c0*/  LDC R160, c[0x0][0x3a0] ;  /* 0x0000e800ffa07b82 */ /* 0x002e640000000800 */
[----:B------:R-:W-:Y:S04]  /*f8d0*/  LDGSTS.E [R133+0x11c], desc[UR22][R142.64], !P1 ;  /* 0x0011c0008e857fae */ /* 0x000fe8000c9a1016 */
[----:B------:R-:W4:Y:S02]  /*f8e0*/  LDL.LU.64 R144, [R1+0x368] ;  /* 0x0003680001907983 */ /* 0x000f240000300a00 */
[----:B------:R-:W5:Y:S02]  /*f8f0*/  LDC R161, c[0x0][0x3a0] ;  /* 0x0000e800ffa17b82 */ /* 0x000f640000000800 */
[----:B------:R-:W4:Y:S04]  /*f900*/  LDL.LU.64 R142, [R1+0x360] ;  /* 0x00036000018e7983 */ /* 0x000f280000300a00 */
[----:B------:R-:W4:Y:S01]  /*f910*/  LDL.LU.64 R172, [R1+0x358] ;  /* 0x0003580001ac7983 */ /* 0x000f220000300a00 */
[----:B-1----:R-:W-:-:S04]  /*f920*/  IADD3 R160, PT, PT, R160, -0x14a, RZ ;  /* 0xfffffeb6a0a07810 */ /* 0x002fc80007ffe0ff */
[----:B------:R-:W-:Y:S01]  /*f930*/  ISETP.GE.U32.AND P3, PT, R160, 0x7ffffe37, PT ;  /* 0x7ffffe37a000780c */ /* 0x000fe20003f66070 */
[----:B-----5:R-:W-:-:S05]  /*f940*/  VIADD R161, R161, 0xfffffeb7 ;  /* 0xfffffeb7a1a17836 */ /* 0x020fca0000000000 */
[----:B------:R-:W-:Y:S01]  /*f950*/  ISETP.GE.U32.AND P4, PT, R161, 0x7ffffe38, PT ;  /* 0x7ffffe38a100780c */ /* 0x000fe20003f86070 */
[----:B------:R-:W-:-:S05]  /*f960*/  VIADD R0, R0, 0xfffffeb5 ;  /* 0xfffffeb500007836 */ /* 0x000fca0000000000 */
[----:B------:R-:W-:Y:S02]  /*f970*/  ISETP.GE.U32.AND P1, PT, R0, 0x7ffffe36, PT ;  /* 0x7ffffe360000780c */ /* 0x000fe40003f26070 */
[----:B------:R-:W1:Y:S01]  /*f980*/  LDC R0, c[0x0][0x3a0] ;  /* 0x0000e800ff007b82 */ /* 0x000e620000000800 */
[----:B--2---:R-:W-:-:S05]  /*f990*/  IADD3 R160, P5, PT, R158, R3, RZ ;  /* 0x000000039ea07210 */ /* 0x004fca0007fbe0ff */
[----:B------:R-:W-:Y:S01]  /*f9a0*/  IMAD.X R161, R159, 0x1, R132, P5 ;  /* 0x000000019fa17824 */ /* 0x000fe200028e0684 */
[----:B---3--:R-:W-:-:S04]  /*f9b0*/  IADD3 R158, P5, PT, R156, R3, RZ ;  /* 0x000000039c9e7210 */ /* 0x008fc80007fbe0ff */
[----:B------:R2:W-:Y:S01]  /*f9c0*/  LDGSTS.E [R133+0x120], desc[UR22][R160.64], !P4 ;  /* 0x00120000a0857fae */ /* 0x0005e2000e1a1016 */
[--C-:B------:R-:W-:Y:S01]  /*f9d0*/  IMAD.X R159, R157, 0x1, R132.reuse, P5 ;  /* 0x000000019d9f7824 */ /* 0x100fe200028e0684 */
[----:B----4-:R-:W-:Y:S02]  /*f9e0*/  IADD3 R156, P5, PT, R194, R3, RZ ;  /* 0x00000003c29c7210 */ /* 0x010fe40007fbe0ff */
[----:B------:R2:W-:Y:S03]  /*f9f0*/  STL.64 [R1+0x78], R160 ;  /* 0x000078a001007387 */ /* 0x0005e60000100a00 */
[----:B------:R-:W-:Y:S01]  /*fa00*/  IMAD.X R157, R195, 0x1, R132, P5 ;  /* 0x00000001c39d7824 */ /* 0x000fe200028e0684 */
[----:B------:R3:W-:Y:S04]  /*fa10*/  STL.64 [R1+0x80], R158 ;  /* 0x0000809e01007387 */ /* 0x0007e80000100a00 */
[----:B------:R-:W-:Y:S04]  /*fa20*/  LDGSTS.E [R133+0x124], desc[UR22][R158.64], !P3 ;  /* 0x001240009e857fae */ /* 0x000fe8000d9a1016 */
[----:B------:R4:W-:Y:S01]  /*fa30*/  STL.64 [R1+0x88], R156 ;  /* 0x0000889c01007387 */ /* 0x0009e20000100a00 */
[----:B--2---:R-:W2:Y:S03]  /*fa40*/  LDC R160, c[0x0][0x3a0] ;  /* 0x0000e800ffa07b82 */ /* 0x004ea60000000800 */
[----:B------:R-:W-:Y:S04]  /*fa50*/  LDGSTS.E [R133+0x128], desc[UR22][R156.64], !P1 ;  /* 0x001280009c857fae */ /* 0x000fe8000c9a1016 */
[----:B---3--:R-:W3:Y:S01]  /*fa60*/  LDL.LU.64 R158, [R1+0x350] ;  /* 0x00035000019e7983 */ /* 0x008ee20000300a00 */
[----:B------:R-:W5:Y:S03]  /*fa70*/  LDC R161, c[0x0][0x3a0] ;  /* 0x0000e800ffa17b82 */ /* 0x000f660000000800 */
[----:B----4-:R-:W4:Y:S04]  /*fa80*/  LDL.LU.64 R156, [R1+0x348] ;  /* 0x00034800019c7983 */ /* 0x010f280000300a00 */
[----:B------:R-:W4:Y:S01]  /*fa90*/  LDL.LU.64 R194, [R1+0x340] ;  /* 0x0003400001c27983 */ /* 0x000f220000300a00 */
[----:B--2---:R-:W-:-:S05]  /*faa0*/  VIADD R160, R160, 0xfffffeb3 ;  /* 0xfffffeb3a0a07836 */ /* 0x004fca0000000000 */
[----:B------:R-:W-:Y:S01]  /*fab0*/  ISETP.GE.U32.AND P3, PT, R160, 0x7ffffe34, PT ;  /* 0x7ffffe34a000780c */ /* 0x000fe20003f66070 */
[----:B-----5:R-:W-:-:S05]  /*fac0*/  VIADD R161, R161, 0xfffffeb4 ;  /* 0xfffffeb4a1a17836 */ /* 0x020fca0000000000 */
[----:B------:R-:W-:Y:S01]  /*fad0*/  ISETP.GE.U32.AND P4, PT, R161, 0x7ffffe35, PT ;  /* 0x7ffffe35a100780c */ /* 0x000fe20003f86070 */
[----:B-1----:R-:W-:-:S05]  /*fae0*/  VIADD R0, R0, 0xfffffeb2 ;  /* 0xfffffeb200007836 */ /* 0x002fca0000000000 */
[----:B------:R-:W-:Y:S02]  /*faf0*/  ISETP.GE.U32.AND P1, PT, R0, 0x7ffffe33, PT ;  /* 0x7ffffe330000780c */ /* 0x000fe40003f26070 */
[----:B------:R-:W1:Y:S01]  /*fb00*/  LDC R0, c[0x0][0x3a0] ;  /* 0x0000e800ff007b82 */ /* 0x000e620000000800 */
[----:B------:R-:W-:-:S05]  /*fb10*/  IADD3 R160, P5, PT, R144, R3, RZ ;  /* 0x0000000390a07210 */ /* 0x000fca0007fbe0ff */
[----:B------:R-:W-:Y:S01]  /*fb20*/  IMAD.X R161, R145, 0x1, R132, P5 ;  /* 0x0000000191a17824 */ /* 0x000fe200028e0684 */
[----:B------:R-:W-:-:S04]  /*fb30*/  IADD3 R144, P5, PT, R142, R3, RZ ;  /* 0x000000038e907210 */ /* 0x000fc80007fbe0ff */
[----:B------:R2:W-:Y:S01]  /*fb40*/  LDGSTS.E [R133+0x12c], desc[UR22][R160.64], !P4 ;  /* 0x0012c000a0857fae */ /* 0x0005e2000e1a1016 */
[--C-:B------:R-:W-:Y:S01]  /*fb50*/  IMAD.X R145, R143, 0x1, R132.reuse, P5 ;  /* 0x000000018f917824 */ /* 0x100fe200028e0684 */
[----:B------:R-:W-:Y:S02]  /*fb60*/  IADD3 R142, P5, PT, R172, R3, RZ ;  /* 0x00000003ac8e7210 */ /* 0x000fe40007fbe0ff */
[----:B------:R2:W-:Y:S03]  /*fb70*/  STL.64 [R1+0x90], R160 ;  /* 0x000090a001007387 */ /* 0x0005e60000100a00 */
[----:B------:R-:W-:Y:S01]  /*fb80*/  IMAD.X R143, R173, 0x1, R132, P5 ;  /* 0x00000001ad8f7824 */ /* 0x000fe200028e0684 */
[----:B------:R5:W-:Y:S04]  /*fb90*/  STL.64 [R1+0x98], R144 ;  /* 0x0000989001007387 */ /* 0x000be80000100a00 */
[----:B------:R-:W-:Y:S01]  /*fba0*/  LDGSTS.E [R133+0x130], desc[UR22][R144.64], !P3 ;  /* 0x0013000090857fae */ /* 0x000fe2000d9a1016 */
[----:B--2---:R-:W2:Y:S03]  /*fbb0*/  LDC R160, c[0x0][0x3a0] ;  /* 0x0000e800ffa07b82 */ /* 0x004ea60000000800 */
[----:B------:R1:W-:Y:S04]  /*fbc0*/  STL.64 [R1+0xa0], R142 ;  /* 0x0000a08e01007387 */ /* 0x0003e80000100a00 */
[----:B------:R-:W-:Y:S01]  /*fbd0*/  LDGSTS.E [R133+0x134], desc[UR22][R142.64], !P1 ;  /* 0x001340008e857fae */ /* 0x000fe2000c9a1016 */
[----:B------:R-:W2:Y:S03]  /*fbe0*/  LDC R161, c[0x0][0x3a0] ;  /* 0x0000e800ffa17b82 */ /* 0x000ea60000000800 */
[----:B-----5:R-:W5:Y:S04]  /*fbf0*/  LDL.LU.64 R144, [R1+0x338] ;  /* 0x0003380001907983 */ /* 0x020f680000300a00 */
[----:B-1----:R-:W5:Y:S04]  /*fc00*/  LDL.LU.64 R142, [R1+0x330] ;  /* 0x00033000018e7983 */ /* 0x002f680000300a00 */
[----:B------:R-:W5:Y:S01]  /*fc10*/  LDL.LU.64 R172, [R1+0x328] ;  /* 0x0003280001ac7983 */ /* 0x000f620000300a00 */
[----:B--2---:R-:W-:-:S04]  /*fc20*/  IADD3 R160, PT, PT, R160, -0x150, RZ ;  /* 0xfffffeb0a0a07810 */ /* 0x004fc80007ffe0ff */
[----:B------:R-:W-:Y:S01]  /*fc30*/  ISETP.GE.U32.AND P3, PT, R160, 0x7ffffe31, PT ;  /* 0x7ffffe31a000780c */ /* 0x000fe20003f66070 */
[----:B------:R-:W-:-:S05]  /*fc40*/  VIADD R161, R161, 0xfffffeb1 ;  /* 0xfffffeb1a1a17836 */ /* 0x000fca0000000000 */
[----:B------:R-:W-:Y:S01]  /*fc50*/  ISETP.GE.U32.AND P4, PT, R161, 0x7ffffe32, PT ;  /* 0x7ffffe32a100780c */ /* 0x000fe20003f86070 */
[----:B------:R-:W-:-:S05]  /*fc60*/  VIADD R0, R0, 0xfffffeaf ;  /* 0xfffffeaf00007836 */ /* 0x000fca0000000000 */
[----:B------:R-:W-:Y:S02]  /*fc70*/  ISETP.GE.U32.AND P1, PT, R0, 0x7ffffe30, PT ;  /* 0x7ffffe300000780c */ /* 0x000fe40003f26070 */
[----:B------:R-:W1:Y:S01]  /*fc80*/  LDC R0, c[0x0][0x3a0] ;  /* 0x0000e800ff007b82 */ /* 0x000e620000000800 */
[----:B---3--:R-:W-:-:S05]  /*fc90*/  IADD3 R160, P5, PT, R158, R3, RZ ;  /* 0x000000039ea07210 */ /* 0x008fca0007fbe0ff */
[----:B------:R-:W-:Y:S01]  /*fca0*/  IMAD.X R161, R159, 0x1, R132, P5 ;  /* 0x000000019fa17824 */ /* 0x000fe200028e0684 */
[----:B----4-:R-:W-:-:S04]  /*fcb0*/  IADD3 R158, P5, PT, R156, R3, RZ ;  /* 0x000000039c9e7210 */ /* 0x010fc80007fbe0ff */
        /* <DEDUP_REMOVED lines=10> */
[----:B------:R-:W1:Y:S03]  /*fd60*/  LDC R161, c[0x0][0x3a0] ;  /* 0x0000e800ffa17b82 */ /* 0x000e660000000800 */
[----:B---3--:R-:W3:Y:S04]  /*fd70*/  LDL.LU.64 R158, [R1+0x320] ;  /* 0x00032000019e7983 */ /* 0x008ee80000300a00 */
[----:B----4-:R-:W4:Y:S04]  /*fd80*/  LDL.LU.64 R156, [R1+0x318] ;  /* 0x00031800019c7983 */ /* 0x010f280000300a00 */
[----:B------:R-:W4:Y:S01]  /*fd90*/  LDL.LU.64 R194, [R1+0x310] ;  /* 0x0003100001c27983 */ /* 0x000f220000300a00 */
[----:B--2---:R-:W-:-:S05]  /*fda0*/  VIADD R160, R160, 0xfffffead ;  /* 0xfffffeada0a07836 */ /* 0x004fca0000000000 */
[----:B------:R-:W-:Y:S01]  /*fdb0*/  ISETP.GE.U32.AND P3, PT, R160, 0x7ffffe2e, PT ;  /* 0x7ffffe2ea000780c */ /* 0x000fe20003f66070 */
[----:B-1----:R-:W-:-:S05]  /*fdc0*/  VIADD R161, R161, 0xfffffeae ;  /* 0xfffffeaea1a17836 */ /* 0x002fca0000000000 */
[----:B------:R-:W-:Y:S01]  /*fdd0*/  ISETP.GE.U32.AND P4, PT, R161, 0x7ffffe2f, PT ;  /* 0x7ffffe2fa100780c */ /* 0x000fe20003f86070 */
[----:B------:R-:W-:-:S05]  /*fde0*/  VIADD R0, R0, 0xfffffeac ;  /* 0xfffffeac00007836 */ /* 0x000fca0000000000 */
[----:B------:R-:W-:Y:S02]  /*fdf0*/  ISETP.GE.U32.AND P1, PT, R0, 0x7ffffe2d, PT ;  /* 0x7ffffe2d0000780c */ /* 0x000fe40003f26070 */
[----:B------:R-:W1:Y:S01]  /*fe00*/  LDC R0, c[0x0][0x3a0] ;  /* 0x0000e800ff007b82 */ /* 0x000e620000000800 */
[----:B-----5:R-:W-:-:S05]  /*fe10*/  IADD3 R160, P5, PT, R144, R3, RZ ;  /* 0x0000000390a07210 */ /* 0x020fca0007fbe0ff */
        /* <DEDUP_REMOVED lines=122> */
[----:B------:R-:W-:Y:S01]  /*105c0*/  LDGSTS.E [R133+0x180], desc[UR22][R160.64], !P4 ;  /* 0x00180000a0857fae */ /* 0x000fe2000e1a1016 */
[--C-:B------:R-:W-:Y:S01]  /*105d0*/  IMAD.X R159, R157, 0x1, R132.reuse, P5 ;  /* 0x000000019d9f7824 */ /* 0x100fe200028e0684 */
[----:B------:R-:W-:Y:S02]  /*105e0*/  IADD3 R156, P5, PT, R194, R3, RZ ;  /* 0x00000003c29c7210 */ /* 0x000fe40007fbe0ff */
[----:B------:R2:W-:Y:S03]  /*105f0*/  STL.64 [R1+0x138], R160 ;  /* 0x000138a001007387 */ /* 0x0005e60000100a00 */
[----:B------:R-:W-:Y:S01]  /*10600*/  IMAD.X R157, R195, 0x1, R132, P5 ;  /* 0x00000001c39d7824 */ /* 0x000fe200028e0684 */
[----:B------:R3:W-:Y:S04]  /*10610*/  STL.64 [R1+0x140], R158 ;  /* 0x0001409e01007387 */ /* 0x0007e80000100a00 */
[----:B------:R4:W-:Y:S04]  /*10620*/  STL.64 [R1+0x148], R156 ;  /* 0x0001489c01007387 */ /* 0x0009e80000100a00 */
[----:B--2---:R-:W2:Y:S04]  /*10630*/  LDL.LU.64 R160, [R1+0x288] ;  /* 0x0002880001a07983 */ /* 0x004ea80000300a00 */
[----:B------:R3:W-:Y:S04]  /*10640*/  LDGSTS.E [R133+0x184], desc[UR22][R158.64], !P3 ;  /* 0x001840009e857fae */ /* 0x0007e8000d9a1016 */
[----:B------:R-:W-:Y:S01]  /*10650*/  LDGSTS.E [R133+0x188], desc[UR22][R156.64], !P1 ;  /* 0x001880009c857fae */ /* 0x000fe2000c9a1016 */
[----:B---3--:R-:W3:Y:S03]  /*10660*/  LDC R159, c[0x0][0x3a0] ;  /* 0x0000e800ff9f7b82 */ /* 0x008ee60000000800 */
[----:B----4-:R-:W4:Y:S04]  /*10670*/  LDL.LU.64 R156, [R1+0x280] ;  /* 0x00028000019c7983 */ /* 0x010f280000300a00 */
[----:B------:R-:W4:Y:S01]  /*10680*/  LDL.LU.64 R194, [R1+0x278] ;  /* 0x0002780001c27983 */ /* 0x000f220000300a00 */
[----:B------:R-:W1:Y:S01]  /*10690*/  LDC R158, c[0x0][0x3a0] ;  /* 0x0000e800ff9e7b82 */ /* 0x000e620000000800 */
[----:B---3--:R-:W-:-:S05]  /*106a0*/  VIADD R159, R159, 0xfffffe9c ;  /* 0xfffffe9c9f9f7836 */ /* 0x008fca0000000000 */
[----:B------:R-:W-:Y:S01]  /*106b0*/  ISETP.GE.U32.AND P4, PT, R159, 0x7ffffe1d, PT ;  /* 0x7ffffe1d9f00780c */ /* 0x000fe20003f86070 */
[----:B-1----:R-:W-:-:S05]  /*106c0*/  VIADD R158, R158, 0xfffffe9b ;  /* 0xfffffe9b9e9e7836 */ /* 0x002fca0000000000 */
[----:B------:R-:W-:Y:S02]  /*106d0*/  ISETP.GE.U32.AND P3, PT, R158, 0x7ffffe1c, PT ;  /* 0x7ffffe1c9e00780c */ /* 0x000fe40003f66070 */
[----:B-----5:R-:W-:-:S05]  /*106e0*/  IADD3 R158, P5, PT, R144, R3, RZ ;  /* 0x00000003909e7210 */ /* 0x020fca0007fbe0ff */
[----:B------:R-:W-:Y:S01]  /*106f0*/  IMAD.X R159, R145, 0x1, R132, P5 ;  /* 0x00000001919f7824 */ /* 0x000fe200028e0684 */
[----:B------:R-:W-:Y:S01]  /*10700*/  IADD3 R144, P5, PT, R142, R3, RZ ;  /* 0x000000038e907210 */ /* 0x000fe20007fbe0ff */
[----:B------:R-:W-:-:S03]  /*10710*/  VIADD R0, R0, 0xfffffe9a ;  /* 0xfffffe9a00007836 */ /* 0x000fc60000000000 */
[----:B------:R1:W-:Y:S04]  /*10720*/  STL.64 [R1+0x150], R158 ;  /* 0x0001509e01007387 */ /* 0x0003e80000100a00 */
[----:B------:R1:W-:Y:S01]  /*10730*/  LDGSTS.E [R133+0x18c], desc[UR22][R158.64], !P4 ;  /* 0x0018c0009e857fae */ /* 0x0003e2000e1a1016 */
[--C-:B------:R-:W-:Y:S01]  /*10740*/  IMAD.X R145, R143, 0x1, R132.reuse, P5 ;  /* 0x000000018f917824 */ /* 0x100fe200028e0684 */
[----:B------:R-:W-:Y:S02]  /*10750*/  IADD3 R142, P5, PT, R172, R3, RZ ;  /* 0x00000003ac8e7210 */ /* 0x000fe40007fbe0ff */
[----:B------:R-:W-:Y:S01]  /*10760*/  ISETP.GE.U32.AND P1, PT, R0, 0x7ffffe1b, PT ;  /* 0x7ffffe1b0000780c */ /* 0x000fe20003f26070 */
[----:B------:R-:W3:Y:S01]  /*10770*/  LDC R172, c[0x0][0x3a0] ;  /* 0x0000e800ffac7b82 */ /* 0x000ee20000000800 */
[----:B------:R-:W-:Y:S07]  /*10780*/  LDGSTS.E [R133+0x190], desc[UR22][R144.64], !P3 ;  /* 0x0019000090857fae */ /* 0x000fee000d9a1016 */
[----:B-1----:R-:W1:Y:S01]  /*10790*/  LDC R158, c[0x0][0x3a0] ;  /* 0x0000e800ff9e7b82 */ /* 0x002e620000000800 */
[----:B------:R-:W-:Y:S01]  /*107a0*/  IMAD.X R143, R173, 0x1, R132, P5 ;  /* 0x00000001ad8f7824 */ /* 0x000fe200028e0684 */
[----:B------:R5:W-:Y:S04]  /*107b0*/  STL.64 [R1+0x158], R144 ;  /* 0x0001589001007387 */ /* 0x000be80000100a00 */
[----:B------:R5:W-:Y:S02]  /*107c0*/  STL.64 [R1+0x160], R142 ;  /* 0x0001608e01007387 */ /* 0x000be40000100a00 */
[----:B------:R-:W2:Y:S02]  /*107d0*/  LDC R0, c[0x0][0x3a0] ;  /* 0x0000e800ff007b82 */ /* 0x000ea40000000800 */
[----:B------:R-:W-:Y:S04]  /*107e0*/  LDGSTS.E [R133+0x194], desc[UR22][R142.64], !P1 ;  /* 0x001940008e857fae */ /* 0x000fe8000c9a1016 */
[----:B-----5:R-:W5:Y:S04]  /*107f0*/  LDL.LU.64 R144, [R1+0x270] ;  /* 0x0002700001907983 */ /* 0x020f680000300a00 */
[----:B------:R-:W5:Y:S01]  /*10800*/  LDL.LU.64 R142, [R1+0x268] ;  /* 0x00026800018e7983 */ /* 0x000f620000300a00 */
[----:B-1----:R-:W-:-:S03]  /*10810*/  VIADD R173, R158, 0xfffffe99 ;  /* 0xfffffe999ead7836 */ /* 0x002fc60000000000 */
[----:B------:R-:W5:Y:S01]  /*10820*/  LDL.LU.64 R158, [R1+0x260] ;  /* 0x00026000019e7983 */ /* 0x000f620000300a00 */
[----:B---3--:R-:W-:-:S04]  /*10830*/  IADD3 R172, PT, PT, R172, -0x168, RZ ;  /* 0xfffffe98acac7810 */ /* 0x008fc80007ffe0ff */
[----:B------:R-:W-:Y:S02]  /*10840*/  ISETP.GE.U32.AND P3, PT, R172, 0x7ffffe19, PT ;  /* 0x7ffffe19ac00780c */ /* 0x000fe40003f66070 */
[----:B------:R-:W-:Y:S02]  /*10850*/  ISETP.GE.U32.AND P4, PT, R173, 0x7ffffe1a, PT ;  /* 0x7ffffe1aad00780c */ /* 0x000fe40003f86070 */
[----:B--2---:R-:W-:-:S05]  /*10860*/  IADD3 R172, P5, PT, R160, R3, RZ ;  /* 0x00000003a0ac7210 */ /* 0x004fca0007fbe0ff */
[----:B------:R-:W-:Y:S01]  /*10870*/  IMAD.X R173, R161, 0x1, R132, P5 ;  /* 0x00000001a1ad7824 */ /* 0x000fe200028e0684 */
[----:B----4-:R-:W-:-:S05]  /*10880*/  IADD3 R160, P5, PT, R156, R3, RZ ;  /* 0x000000039ca07210 */ /* 0x010fca0007fbe0ff */
[----:B------:R-:W-:Y:S01]  /*10890*/  LDGSTS.E [R133+0x198], desc[UR22][R172.64], !P4 ;  /* 0x00198000ac857fae */ /* 0x000fe2000e1a1016 */
[--C-:B------:R-:W-:Y:S01]  /*108a0*/  IMAD.X R161, R157, 0x1, R132.reuse, P5 ;  /* 0x000000019da17824 */ /* 0x100fe200028e0684 */
[----:B------:R-:W-:Y:S02]  /*108b0*/  IADD3 R156, P5, PT, R194, R3, RZ ;  /* 0x00000003c29c7210 */ /* 0x000fe40007fbe0ff */
[----:B------:R1:W-:Y:S03]  /*108c0*/  STL.64 [R1+0x168], R172 ;  /* 0x000168ac01007387 */ /* 0x0003e60000100a00 */
[----:B------:R-:W-:Y:S01]  /*108d0*/  IMAD.X R157, R195, 0x1, R132, P5 ;  /* 0x00000001c39d7824 */ /* 0x000fe200028e0684 */
[----:B------:R2:W-:Y:S04]  /*108e0*/  STL.64 [R1+0x170], R160 ;  /* 0x000170a001007387 */ /* 0x0005e80000100a00 */
[----:B------:R3:W-:Y:S04]  /*108f0*/  STL.64 [R1+0x178], R156 ;  /* 0x0001789c01007387 */ /* 0x0007e80000100a00 */
[----:B------:R-:W4:Y:S04]  /*10900*/  LDL.LU.64 R194, [R1+0x258] ;  /* 0x0002580001c27983 */ /* 0x000f280000300a00 */
[----:B-1----:R-:W4:Y:S04]  /*10910*/  LDL.LU.64 R172, [R1+0x250] ;  /* 0x0002500001ac7983 */ /* 0x002f280000300a00 */
[----:B------:R-:W-:Y:S04]  /*10920*/  LDGSTS.E [R133+0x19c], desc[UR22][R160.64], !P3 ;  /* 0x0019c000a0857fae */ /* 0x000fe8000d9a1016 */
[----:B--2---:R-:W2:Y:S01]  /*10930*/  LDL.LU.64 R160, [R1+0x28] ;  /* 0x0000280001a07983 */ /* 0x004ea20000300a00 */
[----:B------:R-:W-:-:S05]  /*10940*/  VIADD R0, R0, 0xfffffe97 ;  /* 0xfffffe9700007836 */ /* 0x000fca0000000000 */
[----:B------:R-:W-:Y:S02]  /*10950*/  ISETP.GE.U32.AND P1, PT, R0, 0x7ffffe18, PT ;  /* 0x7ffffe180000780c */ /* 0x000fe40003f26070 */
[----:B------:R-:W1:Y:S11]  /*10960*/  LDC R0, c[0x0][0x3a0] ;  /* 0x0000e800ff007b82 */ /* 0x000e760000000800 */
[----:B------:R3:W-:Y:S02]  /*10970*/  LDGSTS.E [R133+0x1a0], desc[UR22][R156.64], !P1 ;  /* 0x001a00009c857fae */ /* 0x0007e4000c9a1016 */
[----:B---3--:R-:W3:Y:S08]  /*10980*/  LDC R156, c[0x0][0x3a0] ;  /* 0x0000e800ff9c7b82 */ /* 0x008ef00000000800 */
[----:B------:R-:W1:Y:S01]  /*10990*/  LDC R157, c[0x0][0x3a0] ;  /* 0x0000e800ff9d7b82 */ /* 0x000e620000000800 */
[----:B---3--:R-:W-:-:S05]  /*109a0*/  VIADD R156, R156, 0xfffffe95 ;  /* 0xfffffe959c9c7836 */ /* 0x008fca0000000000 */
[----:B------:R-:W-:Y:S02]  /*109b0*/  ISETP.GE.U32.AND P3, PT, R156, 0x7ffffe16, PT ;  /* 0x7ffffe169c00780c */ /* 0x000fe40003f66070 */
[----:B-----5:R-:W-:Y:S01]  /*109c0*/  IADD3 R156, P5, PT, R144, R3, RZ ;  /* 0x00000003909c7210 */ /* 0x020fe20007fbe0ff */
[----:B-1----:R-:W-:-:S05]  /*109d0*/  VIADD R157, R157, 0xfffffe96 ;  /* 0xfffffe969d9d7836 */ /* 0x002fca0000000000 */
[----:B------:R-:W-:Y:S01]  /*109e0*/  ISETP.GE.U32.AND P4, PT, R157, 0x7ffffe17, PT ;  /* 0x7ffffe179d00780c */ /* 0x000fe20003f86070 */
[----:B------:R-:W-:Y:S01]  /*109f0*/  IMAD.X R157, R145, 0x1, R132, P5 ;  /* 0x00000001919d7824 */ /* 0x000fe200028e0684 */
[----:B------:R-:W-:Y:S01]  /*10a00*/  IADD3 R144, P5, PT, R142, R3, RZ ;  /* 0x000000038e907210 */ /* 0x000fe20007fbe0ff */
[----:B------:R-:W-:-:S04]  /*10a10*/  VIADD R0, R0, 0xfffffe94 ;  /* 0xfffffe9400007836 */ /* 0x000fc80000000000 */
[--C-:B------:R-:W-:Y:S01]  /*10a20*/  IMAD.X R145, R143, 0x1, R132.reuse, P5 ;  /* 0x000000018f917824 */ /* 0x100fe200028e0684 */
[----:B------:R-:W-:Y:S02]  /*10a30*/  IADD3 R142, P5, PT, R158, R3, RZ ;  /* 0x000000039e8e7210 */ /* 0x000fe40007fbe0ff */
[----:B------:R-:W-:Y:S01]  /*10a40*/  ISETP.GE.U32.AND P1, PT, R0, 0x7ffffe15, PT ;  /* 0x7ffffe150000780c */ /* 0x000fe20003f26070 */
[----:B------:R1:W-:Y:S01]  /*10a50*/  STL.64 [R1+0x180], R156 ;  /* 0x0001809c01007387 */ /* 0x0003e20000100a00 */
[----:B------:R-:W3:Y:S01]  /*10a60*/  LDC R0, c[0x0][0x3a0] ;  /* 0x0000e800ff007b82 */ /* 0x000ee20000000800 */
[----:B------:R-:W-:Y:S02]  /*10a70*/  IMAD.X R143, R159, 0x1, R132, P5 ;  /* 0x000000019f8f7824 */ /* 0x000fe400028e0684 */
[----:B------:R-:W-:Y:S04]  /*10a80*/  STL.64 [R1+0x188], R144 ;  /* 0x0001889001007387 */ /* 0x000fe80000100a00 */
[----:B------:R5:W-:Y:S04]  /*10a90*/  STL.64 [R1+0x190], R142 ;  /* 0x0001908e01007387 */ /* 0x000be80000100a00 */
[----:B------:R-:W3:Y:S04]  /*10aa0*/  LDL.LU.64 R158, [R1+0x20] ;  /* 0x00002000019e7983 */ /* 0x000ee80000300a00 */
[----:B------:R1:W-:Y:S04]  /*10ab0*/  LDGSTS.E [R133+0x1a4], desc[UR22][R156.64], !P4 ;  /* 0x001a40009c857fae */ /* 0x0003e8000e1a1016 */
[----:B------:R-:W-:Y:S04]  /*10ac0*/  LDGSTS.E [R133+0x1a8], desc[UR22][R144.64], !P3 ;  /* 0x001a800090857fae */ /* 0x000fe8000d9a1016 */
[----:B------:R-:W-:Y:S01]  /*10ad0*/  LDGSTS.E [R133+0x1ac], desc[UR22][R142.64], !P1 ;  /* 0x001ac0008e857fae */ /* 0x000fe2000c9a1016 */
[----:B-1----:R-:W1:Y:S03]  /*10ae0*/  LDC R156, c[0x0][0x3a0] ;  /* 0x0000e800ff9c7b82 */ /* 0x002e660000000800 */
[----:B-----5:R-:W5:Y:S05]  /*10af0*/  LDL.LU.64 R142, [R1+0x18] ;  /* 0x00001800018e7983 */ /* 0x020f6a0000300a00 */
[----:B------:R-:W1:Y:S01]  /*10b00*/  LDC R157, c[0x0][0x3a0] ;  /* 0x0000e800ff9d7b82 */ /* 0x000e620000000800 */
[----:B------:R-:W5:Y:S01]  /*10b10*/  LDL.LU.64 R144, [R1+0x10] ;  /* 0x0000100001907983 */ /* 0x000f620000300a00 */
[----:B-1----:R-:W-:-:S04]  /*10b20*/  IADD3 R156, PT, PT, R156, -0x16e, RZ ;  /* 0xfffffe929c9c7810 */ /* 0x002fc80007ffe0ff */
[----:B------:R-:W-:Y:S01]  /*10b30*/  ISETP.GE.U32.AND P3, PT, R156, 0x7ffffe13, PT ;  /* 0x7ffffe139c00780c */ /* 0x000fe20003f66070 */
[----:B------:R-:W-:-:S05]  /*10b40*/  VIADD R157, R157, 0xfffffe93 ;  /* 0xfffffe939d9d7836 */ /* 0x000fca0000000000 */
[----:B------:R-:W-:Y:S02]  /*10b50*/  ISETP.GE.U32.AND P4, PT, R157, 0x7ffffe14, PT ;  /* 0x7ffffe149d00780c */ /* 0x000fe40003f86070 */
[----:B----4-:R-:W-:-:S05]  /*10b60*/  IADD3 R156, P5, PT, R194, R3, RZ ;  /* 0x00000003c29c7210 */ /* 0x010fca0007fbe0ff */
[----:B------:R-:W-:Y:S01]  /*10b70*/  IMAD.X R157, R195, 0x1, R132, P5 ;  /* 0x00000001c39d7824 */ /* 0x000fe200028e0684 */
[----:B------:R-:W-:-:S05]  /*10b80*/  IADD3 R194, P5, PT, R172, R3, RZ ;  /* 0x00000003acc27210 */ /* 0x000fca0007fbe0ff */
[----:B------:R-:W-:Y:S01]  /*10b90*/  LDGSTS.E [R133+0x1b0], desc[UR22][R156.64], !P4 ;  /* 0x001b00009c857fae */ /* 0x000fe2000e1a1016 */
[----:B------:R-:W-:-:S03]  /*10ba0*/  IMAD.X R195, R173, 0x1, R132, P5 ;  /* 0x00000001adc37824 */ /* 0x000fc600028e0684 */
[----:B------:R1:W-:Y:S04]  /*10bb0*/  STL.64 [R1+0x198], R156 ;  /* 0x0001989c01007387 */ /* 0x0003e80000100a00 */
[----:B------:R-:W-:Y:S01]  /*10bc0*/  LDGSTS.E [R133+0x1b4], desc[UR22][R194.64], !P3 ;  /* 0x001b4000c2857fae */ /* 0x000fe2000d9a1016 */
[----:B--2---:R-:W-:-:S05]  /*10bd0*/  IADD3 R172, P5, PT, R160, R3, RZ ;  /* 0x00000003a0ac7210 */ /* 0x004fca0007fbe0ff */
[----:B------:R-:W-:Y:S02]  /*10be0*/  IMAD.X R173, R161, 0x1, R132, P5 ;  /* 0x00000001a1ad7824 */ /* 0x000fe400028e0684 */
[----:B------:R-:W2:Y:S04]  /*10bf0*/  LDL.LU.64 R160, [R1+0x7b8] ;  /* 0x0007b80001a07983 */ /* 0x000ea80000300a00 */
[----:B------:R4:W-:Y:S04]  /*10c00*/  STL.64 [R1+0x1a0], R194 ;  /* 0x0001a0c201007387 */ /* 0x0009e80000100a00 */
[----:B-1----:R-:W2:Y:S04]  /*10c10*/  LDL.LU.64 R156, [R1+0x8] ;  /* 0x00000800019c7983 */ /* 0x002ea80000300a00 */
[----:B------:R1:W-:Y:S04]  /*10c20*/  STL.64 [R1+0x1a8], R172 ;  /* 0x0001a8ac01007387 */ /* 0x0003e80000100a00 */
[----:B----4-:R-:W4:Y:S01]  /*10c30*/  LDL.LU.64 R194, [R1] ;  /* 0x0000000001c27983 */ /* 0x010f220000300a00 */
[----:B---3--:R-:W-:-:S05]  /*10c40*/  VIADD R0, R0, 0xfffffe91 ;  /* 0xfffffe9100007836 */ /* 0x008fca0000000000 */
[----:B------:R-:W-:Y:S02]  /*10c50*/  ISETP.GE.U32.AND P1, PT, R0, 0x7ffffe12, PT ;  /* 0x7ffffe120000780c */ /* 0x000fe40003f26070 */
[----:B------:R-:W3:Y:S11]  /*10c60*/  LDC R0, c[0x0][0x3a0] ;  /* 0x0000e800ff007b82 */ /* 0x000ef60000000800 */
[----:B------:R1:W-:Y:S02]  /*10c70*/  LDGSTS.E [R133+0x1b8], desc[UR22][R172.64], !P1 ;  /* 0x001b8000ac857fae */ /* 0x0003e4000c9a1016 */
[----:B-1----:R-:W1:Y:S08]  /*10c80*/  LDC R172, c[0x0][0x3a0] ;  /* 0x0000e800ffac7b82 */ /* 0x002e700000000800 */
[----:B------:R-:W3:Y:S02]  /*10c90*/  LDC R173, c[0x0][0x3a0] ;  /* 0x0000e800ffad7b82 */ /* 0x000ee40000000800 */
[----:B---3--:R-:W-:-:S02]  /*10ca0*/  VIADD R0, R0, 0xfffffe8e ;  /* 0xfffffe8e00007836 */ /* 0x008fc40000000000 */
[----:B-1----:R-:W-:-:S05]  /*10cb0*/  VIADD R172, R172, 0xfffffe8f ;  /* 0xfffffe8facac7836 */ /* 0x002fca0000000000 */
[----:B------:R-:W-:Y:S01]  /*10cc0*/  ISETP.GE.U32.AND P3, PT, R172, 0x7ffffe10, PT ;  /* 0x7ffffe10ac00780c */ /* 0x000fe20003f66070 */
[----:B------:R-:W-:Y:S01]  /*10cd0*/  VIADD R173, R173, 0xfffffe90 ;  /* 0xfffffe90adad7836 */ /* 0x000fe20000000000 */
[----:B------:R-:W-:-:S04]  /*10ce0*/  IADD3 R172, P5, PT, R158, R3, RZ ;  /* 0x000000039eac7210 */ /* 0x000fc80007fbe0ff */
[----:B------:R-:W-:Y:S01]  /*10cf0*/  ISETP.GE.U32.AND P4, PT, R173, 0x7ffffe11, PT ;  /* 0x7ffffe11ad00780c */ /* 0x000fe20003f86070 */
[----:B------:R-:W-:Y:S01]  /*10d00*/  IMAD.X R173, R159, 0x1, R132, P5 ;  /* 0x000000019fad7824 */ /* 0x000fe200028e0684 */
[----:B------:R-:W-:Y:S02]  /*10d10*/  ISETP.GE.U32.AND P1, PT, R0, 0x7ffffe0f, PT ;  /* 0x7ffffe0f0000780c */ /* 0x000fe40003f26070 */
[----:B------:R-:W1:Y:S02]  /*10d20*/  LDC R0, c[0x0][0x3a0] ;  /* 0x0000e800ff007b82 */ /* 0x000e640000000800 */
[----:B------:R3:W-:Y:S07]  /*10d30*/  STL.64 [R1+0x1b0], R172 ;  /* 0x0001b0ac01007387 */ /* 0x0007ee0000100a00 */
[----:B------:R-:W-:Y:S01]  /*10d40*/  LDGSTS.E [R133+0x1bc], desc[UR22][R172.64], !P4 ;  /* 0x001bc000ac857fae */ /* 0x000fe2000e1a1016 */
[----:B-----5:R-:W-:-:S05]  /*10d50*/  IADD3 R158, P5, PT, R142, R3, RZ ;  /* 0x000000038e9e7210 */ /* 0x020fca0007fbe0ff */
[----:B------:R-:W-:Y:S01]  /*10d60*/  IMAD.X R159, R143, 0x1, R132, P5 ;  /* 0x000000018f9f7824 */ /* 0x000fe200028e0684 */
[----:B------:R-:W-:-:S04]  /*10d70*/  IADD3 R142, P5, PT, R144, R3, RZ ;  /* 0x00000003908e7210 */ /* 0x000fc80007fbe0ff */
[----:B------:R-:W-:Y:S01]  /*10d80*/  LDGSTS.E [R133+0x1c0], desc[UR22][R158.64], !P3 ;  /* 0x001c00009e857fae */ /* 0x000fe2000d9a1016 */
[----:B------:R-:W-:-:S03]  /*10d90*/  IMAD.X R143, R145, 0x1, R132, P5 ;  /* 0x00000001918f7824 */ /* 0x000fc600028e0684 */
[----:B------:R-:W5:Y:S04]  /*10da0*/  LDL.LU.64 R144, [R1+0x7b0] ;  /* 0x0007b00001907983 */ /* 0x000f680000300a00 */
[----:B---3--:R-:W3:Y:S04]  /*10db0*/  LDL.LU.64 R172, [R1+0x7a8] ;  /* 0x0007a80001ac7983 */ /* 0x008ee80000300a00 */
[----:B------:R1:W-:Y:S04]  /*10dc0*/  STL.64 [R1+0x1b8], R158 ;  /* 0x0001b89e01007387 */ /* 0x0003e80000100a00 */
[----:B------:R1:W-:Y:S04]  /*10dd0*/  LDGSTS.E [R133+0x1c4], desc[UR22][R142.64], !P1 ;  /* 0x001c40008e857fae */ /* 0x0003e8000c9a1016 */
[----:B-1----:R-:W3:Y:S04]  /*10de0*/  LDL.LU.64 R158, [R1+0x7a0] ;  /* 0x0007a000019e7983 */ /* 0x002ee80000300a00 */
[----:B------:R1:W-:Y:S02]  /*10df0*/  STL.64 [R1+0x1c0], R142 ;  /* 0x0001c08e01007387 */ /* 0x0003e40000100a00 */
[----:B-1----:R-:W1:Y:S08]  /*10e00*/  LDC R142, c[0x0][0x3a0] ;  /* 0x0000e800ff8e7b82 */ /* 0x002e700000000800 */
[----:B------:R-:W1:Y:S02]  /*10e10*/  LDC R143, c[0x0][0x3a0] ;  /* 0x0000e800ff8f7b82 */ /* 0x000e640000000800 */
[----:B-1----:R-:W-:-:S05]  /*10e20*/  VIADD R142, R142, 0xfffffe8b ;  /* 0xfffffe8b8e8e7836 */ /* 0x002fca0000000000 */
[----:B------:R-:W-:Y:S02]  /*10e30*/  ISETP.GE.U32.AND P1, PT, R142, 0x7ffffe0c, PT ;  /* 0x7ffffe0c8e00780c */ /* 0x000fe40003f26070 */
[----:B------:R-:W-:-:S04]  /*10e40*/  IADD3 R143, PT, PT, R143, -0x174, RZ ;  /* 0xfffffe8c8f8f7810 */ /* 0x000fc80007ffe0ff */
[----:B------:R-:W-:Y:S01]  /*10e50*/  ISETP.GE.U32.AND P3, PT, R143, 0x7ffffe0d, PT ;  /* 0x7ffffe0d8f00780c */ /* 0x000fe20003f66070 */
[----:B------:R-:W-:-:S05]  /*10e60*/  VIADD R0, R0, 0xfffffe8d ;  /* 0xfffffe8d00007836 */ /* 0x000fca0000000000 */
[----:B------:R-:W-:Y:S02]  /*10e70*/  ISETP.GE.U32.AND P4, PT, R0, 0x7ffffe0e, PT ;  /* 0x7ffffe0e0000780c */ /* 0x000fe40003f86070 */
[----:B--2---:R-:W-:-:S05]  /*10e80*/  IADD3 R142, P5, PT, R156, R3, RZ ;  /* 0x000000039c8e7210 */ /* 0x004fca0007fbe0ff */
[----:B------:R-:W-:Y:S01]  /*10e90*/  IMAD.X R143, R157, 0x1, R132, P5 ;  /* 0x000000019d8f7824 */ /* 0x000fe200028e0684 */
[----:B----4-:R-:W-:-:S05]  /*10ea0*/  IADD3 R156, P5, PT, R194, R3, RZ ;  /* 0x00000003c29c7210 */ /* 0x010fca0007fbe0ff */
[----:B------:R-:W-:Y:S01]  /*10eb0*/  LDGSTS.E [R133+0x1c8], desc[UR22][R142.64], !P4 ;  /* 0x001c80008e857fae */ /* 0x000fe2000e1a1016 */
[--C-:B------:R-:W-:Y:S01]  /*10ec0*/  IMAD.X R157, R195, 0x1, R132.reuse, P5 ;  /* 0x00000001c39d7824 */ /* 0x100fe200028e0684 */
[----:B------:R-:W-:Y:S02]  /*10ed0*/  IADD3 R194, P5, PT, R250, R3, RZ ;  /* 0x00000003fac27210 */ /* 0x000fe40007fbe0ff */
[----:B------:R-:W1:Y:S02]  /*10ee0*/  LDC R250, c[0x0][0x3a0] ;  /* 0x0000e800fffa7b82 */ /* 0x000e640000000800 */
[----:B------:R-:W-:Y:S01]  /*10ef0*/  LDGSTS.E [R133+0x1cc], desc[UR22][R156.64], !P3 ;  /* 0x001cc0009c857fae */ /* 0x000fe2000d9a1016 */
[----:B------:R-:W-:-:S05]  /*10f00*/  IMAD.X R195, R251, 0x1, R132, P5 ;  /* 0x00000001fbc37824 */ /* 0x000fca00028e0684 */
[----:B------:R-:W2:Y:S01]  /*10f10*/  LDC R251, c[0x0][0x3a0] ;  /* 0x0000e800fffb7b82 */ /* 0x000ea20000000800 */
[----:B------:R-:W-:Y:S01]  /*10f20*/  LDGSTS.E [R133+0x1d0], desc[UR22][R194.64], !P1 ;  /* 0x001d0000c2857fae */ /* 0x000fe2000c9a1016 */
[----:B-1----:R-:W-:-:S05]  /*10f30*/  VIADD R250, R250, 0xfffffe8a ;  /* 0xfffffe8afafa7836 */ /* 0x002fca0000000000 */
[----:B------:R-:W-:Y:S02]  /*10f40*/  ISETP.GE.U32.AND P4, PT, R250, 0x7ffffe0b, PT ;  /* 0x7ffffe0bfa00780c */ /* 0x000fe40003f86070 */
[----:B------:R-:W1:Y:S01]  /*10f50*/  LDC R250, c[0x0][0x3a0] ;  /* 0x0000e800fffa7b82 */ /* 0x000e620000000800 */
[----:B--2---:R-:W-:Y:S01]  /*10f60*/  VIADD R251, R251, 0xfffffe89 ;  /* 0xfffffe89fbfb7836 */ /* 0x004fe20000000000 */
[----:B------:R2:W-:Y:S04]  /*10f70*/  STL.64 [R1+0x1c8], R142 ;  /* 0x0001c88e01007387 */ /* 0x0005e80000100a00 */
[----:B------:R-:W-:Y:S01]  /*10f80*/  ISETP.GE.U32.AND P3, PT, R251, 0x7ffffe0a, PT ;  /* 0x7ffffe0afb00780c */ /* 0x000fe20003f66070 */
[----:B--2---:R-:W2:Y:S01]  /*10f90*/  LDL.LU.64 R142, [R1+0x798] ;  /* 0x00079800018e7983 */ /* 0x004ea20000300a00 */
[----:B-1----:R-:W-:-:S05]  /*10fa0*/  VIADD R250, R250, 0xfffffe88 ;  /* 0xfffffe88fafa7836 */ /* 0x002fca0000000000 */
[----:B------:R-:W-:Y:S02]  /*10fb0*/  ISETP.GE.U32.AND P1, PT, R250, 0x7ffffe09, PT ;  /* 0x7ffffe09fa00780c */ /* 0x000fe40003f26070 */
[-C--:B------:R-:W-:Y:S01]  /*10fc0*/  IADD3 R250, P5, PT, R248, R3.reuse, RZ ;  /* 0x00000003f8fa7210 */ /* 0x080fe20007fbe0ff */
[----:B------:R1:W-:Y:S04]  /*10fd0*/  STL.64 [R1+0x1d0], R156 ;  /* 0x0001d09c01007387 */ /* 0x0003e80000100a00 */
[----:B------:R-:W-:Y:S01]  /*10fe0*/  IMAD.X R251, R249, 0x1, R132, P5 ;  /* 0x00000001f9fb7824 */ /* 0x000fe200028e0684 */
[----:B------:R-:W-:Y:S01]  /*10ff0*/  IADD3 R248, P5, PT, R246, R3, RZ ;  /* 0x00000003f6f87210 */ /* 0x000fe20007fbe0ff */
[----:B------:R-:W-:Y:S01]  /*11000*/  IMAD.MOV.U32 R246, RZ, RZ, R250 ;  /* 0x000000fffff67224 */ /* 0x000fe200078e00fa */
[----:B-1----:R-:W4:Y:S03]  /*11010*/  LDL.LU.64 R156, [R1+0x790] ;  /* 0x00079000019c7983 */ /* 0x002f260000300a00 */
[----:B------:R-:W-:Y:S01]  /*11020*/  IMAD.X R249, R247, 0x1, R132, P5 ;  /* 0x00000001f7f97824 */ /* 0x000fe200028e0684 */
[----:B------:R1:W-:Y:S01]  /*11030*/  STL.64 [R1+0x1d8], R194 ;  /* 0x0001d8c201007387 */ /* 0x0003e20000100a00 */
[----:B------:R-:W-:-:S05]  /*11040*/  IMAD.MOV.U32 R247, RZ, RZ, R251 ;  /* 0x000000fffff77224 */ /* 0x000fca00078e00fb */
[----:B------:R5:W-:Y:S04]  /*11050*/  LDGSTS.E [R133+0x1d4], desc[UR22][R246.64], !P4 ;  /* 0x001d4000f6857fae */ /* 0x000be8000e1a1016 */
[----:B------:R-:W-:Y:S04]  /*11060*/  LDGSTS.E [R133+0x1d8], desc[UR22][R248.64], !P3 ;  /* 0x001d8000f8857fae */ /* 0x000fe8000d9a1016 */
[----:B-1----:R-:W2:Y:S04]  /*11070*/  LDL.LU.64 R194, [R1+0x788] ;  /* 0x0007880001c27983 */ /* 0x002ea80000300a00 */
[----:B------:R1:W-:Y:S01]  /*11080*/  STL.64 [R1+0x1e0], R250 ;  /* 0x0001e0fa01007387 */ /* 0x0003e20000100a00 */
[----:B-----5:R-:W5:Y:S01]  /*11090*/  LDC R246, c[0x0][0x3a0] ;  /* 0x0000e800fff67b82 */ /* 0x020f620000000800 */
[----:B-1----:R-:W-:-:S07]  /*110a0*/  IADD3 R250, P5, PT, R244, R3, RZ ;  /* 0x00000003f4fa7210 */ /* 0x002fce0007fbe0ff */
[----:B------:R-:W1:Y:S01]  /*110b0*/  LDC R244, c[0x0][0x3a0] ;  /* 0x0000e800fff47b82 */ /* 0x000e620000000800 */
[----:B------:R-:W-:Y:S01]  /*110c0*/  IADD3.X R251, PT, PT, R245, R132, RZ, P5, !PT ;  /* 0x00000084f5fb7210 */ /* 0x000fe20002ffe4ff */
[----:B------:R-:W-:Y:S06]  /*110d0*/  STL.64 [R1+0x1e8], R248 ;  /* 0x0001e8f801007387 */ /* 0x000fec0000100a00 */
[----:B------:R-:W3:Y:S01]  /*110e0*/  LDC R245, c[0x0][0x3a0] ;  /* 0x0000e800fff57b82 */ /* 0x000ee20000000800 */
[----:B------:R1:W-:Y:S04]  /*110f0*/  STL.64 [R1+0x1f0], R250 ;  /* 0x0001f0fa01007387 */ /* 0x0003e80000100a00 */
[----:B------:R1:W-:Y:S02]  /*11100*/  LDGSTS.E [R133+0x1dc], desc[UR22][R250.64], !P1 ;  /* 0x001dc000fa857fae */ /* 0x0003e4000c9a1016 */
[----:B-1----:R-:W-:-:S05]  /*11110*/  VIADD R244, R244, 0xfffffe87 ;  /* 0xfffffe87f4f47836 */ /* 0x002fca0000000000 */
[----:B------:R-:W-:Y:S01]  /*11120*/  ISETP.GE.U32.AND P4, PT, R244, 0x7ffffe08, PT ;  /* 0x7ffffe08f400780c */ /* 0x000fe20003f86070 */
[----:B-----5:R-:W-:Y:S01]  /*11130*/  VIADD R244, R246, 0xfffffe85 ;  /* 0xfffffe85f6f47836 */ /* 0x020fe20000000000 */
[----:B------:R-:W-:Y:S01]  /*11140*/  IADD3 R246, P5, PT, R242, R3, RZ ;  /* 0x00000003f2f67210 */ /* 0x000fe20007fbe0ff */
[----:B---3--:R-:W-:-:S04]  /*11150*/  VIADD R245, R245, 0xfffffe86 ;  /* 0xfffffe86f5f57836 */ /* 0x008fc80000000000 */
[--C-:B------:R-:W-:Y:S01]  /*11160*/  IMAD.X R247, R243, 0x1, R132.reuse, P5 ;  /* 0x00000001f3f77824 */ /* 0x100fe200028e0684 */
[-C--:B------:R-:W-:Y:S02]  /*11170*/  IADD3 R250, P5, PT, R236, R3.reuse, RZ ;  /* 0x00000003ecfa7210 */ /* 0x080fe40007fbe0ff */
[----:B------:R-:W-:Y:S02]  /*11180*/  ISETP.GE.U32.AND P3, PT, R245, 0x7ffffe07, PT ;  /* 0x7ffffe07f500780c */ /* 0x000fe40003f66070 */
[----:B------:R-:W-:Y:S01]  /*11190*/  ISETP.GE.U32.AND P1, PT, R244, 0x7ffffe06, PT ;  /* 0x7ffffe06f400780c */ /* 0x000fe20003f26070 */
[--C-:B------:R-:W-:Y:S01]  /*111a0*/  IMAD.X R251, R237, 0x1, R132.reuse, P5 ;  /* 0x00000001edfb7824 */ /* 0x100fe200028e0684 */
[-C--:B------:R-:W-:Y:S01]  /*111b0*/  IADD3 R248, P5, PT, R238, R3.reuse, RZ ;  /* 0x00000003eef87210 */ /* 0x080fe20007fbe0ff */
[----:B------:R-:W-:Y:S01]  /*111c0*/  STL.64 [R1+0x1f8], R246 ;  /* 0x0001f8f601007387 */ /* 0x000fe20000100a00 */
[----:B------:R-:W1:Y:S03]  /*111d0*/  LDC R245, c[0x0][0x3a0] ;  /* 0x0000e800fff57b82 */ /* 0x000e660000000800 */
[--C-:B------:R-:W-:Y:S01]  /*111e0*/  IMAD.X R249, R239, 0x1, R132.reuse, P5 ;  /* 0x00000001eff97824 */ /* 0x100fe200028e0684 */
[----:B------:R-:W-:Y:S04]  /*111f0*/  LDGSTS.E [R133+0x1e0], desc[UR22][R246.64], !P4 ;  /* 0x001e0000f6857fae */ /* 0x000fe8000e1a1016 */
[----:B------:R3:W-:Y:S01]  /*11200*/  STL.64 [R1+0x200], R250 ;  /* 0x000200fa01007387 */ /* 0x0007e20000100a00 */
[----:B------:R-:W5:Y:S03]  /*11210*/  LDC R244, c[0x0][0x3a0] ;  /* 0x0000e800fff47b82 */ /* 0x000f660000000800 */
[----:B------:R3:W-:Y:S04]  /*11220*/  LDGSTS.E [R133+0x1e4], desc[UR22][R250.64], !P3 ;  /* 0x001e4000fa857fae */ /* 0x0007e8000d9a1016 */
[----:B------:R1:W-:Y:S04]  /*11230*/  STL.64 [R1+0x208], R248 ;  /* 0x000208f801007387 */ /* 0x0003e80000100a00 */
[----:B------:R-:W-:Y:S01]  /*11240*/  LDGSTS.E [R133+0x1e8], desc[UR22][R248.64], !P1 ;  /* 0x001e8000f8857fae */ /* 0x000fe2000c9a1016 */
[-C--:B------:R-:W-:Y:S01]  /*11250*/  IADD3 R242, P4, PT, R240, R3.reuse, RZ ;  /* 0x00000003f0f27210 */ /* 0x080fe20007f9e0ff */
[----:B-1----:R-:W-:Y:S01]  /*11260*/  VIADD R236, R245, 0xfffffe83 ;  /* 0xfffffe83f5ec7836 */ /* 0x002fe20000000000 */
[----:B------:R-:W1:Y:S01]  /*11270*/  S2R R0, SR_TID.X ;  /* 0x0000000000007919 */ /* 0x000e620000002100 */
[----:B---3--:R-:W3:Y:S01]  /*11280*/  LDC R251, c[0x0][0x3a0] ;  /* 0x0000e800fffb7b82 */ /* 0x008ee20000000800 */
[----:B------:R-:W2:Y:S01]  /*11290*/  LDL.LU.64 R248, [R1+0x5d8] ;  /* 0x0005d80001f87983 */ /* 0x000ea20000300a00 */
[----:B------:R-:W-:Y:S01]  /*112a0*/  IMAD.X R243, R241, 0x1, R132, P4 ;  /* 0x00000001f1f37824 */ /* 0x000fe200020e0684 */
[----:B------:R-:W-:Y:S01]  /*112b0*/  IADD3 R238, P4, PT, R202, R3, RZ ;  /* 0x00000003caee7210 */ /* 0x000fe20007f9e0ff */
[----:B-----5:R-:W-:Y:S01]  /*112c0*/  VIADD R237, R244, 0xfffffe84 ;  /* 0xfffffe84f4ed7836 */ /* 0x020fe20000000000 */
[----:B------:R-:W-:-:S03]  /*112d0*/  ISETP.GE.U32.AND P1, PT, R236, 0x7ffffe04, PT ;  /* 0x7ffffe04ec00780c */ /* 0x000fc60003f26070 */
[----:B------:R-:W5:Y:S01]  /*112e0*/  LDC R202, c[0x0][0x3a0] ;  /* 0x0000e800ffca7b82 */ /* 0x000f620000000800 */
[----:B------:R-:W-:Y:S01]  /*112f0*/  IMAD.X R239, R203, 0x1, R132, P4 ;  /* 0x00000001cbef7824 */ /* 0x000fe200020e0684 */
[----:B------:R-:W-:-:S06]  /*11300*/  ISETP.GE.U32.AND P3, PT, R237, 0x7ffffe05, PT ;  /* 0x7ffffe05ed00780c */ /* 0x000fcc0003f66070 */
[----:B------:R-:W1:Y:S08]  /*11310*/  LDC R203, c[0x0][0x3a0] ;  /* 0x0000e800ffcb7b82 */ /* 0x000e700000000800 */
[----:B------:R-:W3:Y:S01]  /*11320*/  LDC R236, c[0x0][0x3a0] ;  /* 0x0000e800ffec7b82 */ /* 0x000ee20000000800 */
[----:B------:R-:W-:Y:S04]  /*11330*/  STL.64 [R1+0x210], R242 ;  /* 0x000210f201007387 */ /* 0x000fe80000100a00 */
[----:B------:R-:W-:Y:S04]  /*11340*/  LDGSTS.E [R133+0x1ec], desc[UR22][R242.64], !P3 ;  /* 0x001ec000f2857fae */ /* 0x000fe8000d9a1016 */
[----:B------:R1:W-:Y:S04]  /*11350*/  STL.64 [R1+0x218], R238 ;  /* 0x000218ee01007387 */ /* 0x0003e80000100a00 */
[----:B------:R1:W-:Y:S01]  /*11360*/  LDGSTS.E [R133+0x1f0], desc[UR22][R238.64], !P1 ;  /* 0x001f0000ee857fae */ /* 0x0003e2000c9a1016 */
[----:B------:R-:W-:Y:S01]  /*11370*/  IADD3 R240, P4, PT, R200, R3, RZ ;  /* 0x00000003c8f07210 */ /* 0x000fe20007f9e0ff */
[----:B-1----:R-:W-:Y:S01]  /*11380*/  VIADD R203, R203, 0xfffffe82 ;  /* 0xfffffe82cbcb7836 */ /* 0x002fe20000000000 */
[----:B-----5:R-:W-:-:S02]  /*11390*/  IADD3 R202, PT, PT, R202, -0x17f, RZ ;  /* 0xfffffe81caca7810 */ /* 0x020fc40007ffe0ff */
[----:B------:R-:W-:Y:S01]  /*113a0*/  IADD3 R238, P5, PT, R198, R3, RZ ;  /* 0x00000003c6ee7210 */ /* 0x000fe20007fbe0ff */
[----:B---3--:R-:W-:-:S04]  /*113b0*/  VIADD R237, R236, 0xfffffe80 ;  /* 0xfffffe80eced7836 */ /* 0x008fc80000000000 */
[--C-:B------:R-:W-:Y:S01]  /*113c0*/  IMAD.X R239, R199, 0x1, R132.reuse, P5 ;  /* 0x00000001c7ef7824 */ /* 0x100fe200028e0684 */
[----:B------:R-:W-:Y:S01]  /*113d0*/  IADD3 R200, P5, PT, R196, R3, RZ ;  /* 0x00000003c4c87210 */ /* 0x000fe20007fbe0ff */
[--C-:B------:R-:W-:Y:S01]  /*113e0*/  IMAD.X R241, R201, 0x1, R132.reuse, P4 ;  /* 0x00000001c9f17824 */ /* 0x100fe200020e0684 */
[----:B------:R-:W-:Y:S02]  /*113f0*/  ISETP.GE.U32.AND P3, PT, R203, 0x7ffffe03, PT ;  /* 0x7ffffe03cb00780c */ /* 0x000fe40003f66070 */
[----:B------:R-:W-:Y:S01]  /*11400*/  ISETP.GE.U32.AND P1, PT, R202, 0x7ffffe02, PT ;  /* 0x7ffffe02ca00780c */ /* 0x000fe20003f26070 */
[----:B------:R-:W-:Y:S01]  /*11410*/  IMAD.X R201, R197, 0x1, R132, P5 ;  /* 0x00000001c5c97824 */ /* 0x000fe200028e0684 */
[----:B------:R-:W-:Y:S01]  /*11420*/  ISETP.GE.U32.AND P4, PT, R237, 0x7ffffe01, PT ;  /* 0x7ffffe01ed00780c */ /* 0x000fe20003f86070 */
[----:B------:R-:W-:Y:S04]  /*11430*/  STL.64 [R1+0x220], R240 ;  /* 0x000220f001007387 */ /* 0x000fe80000100a00 */
[----:B------:R-:W-:Y:S04]  /*11440*/  STL.64 [R1+0x228], R238 ;  /* 0x000228ee01007387 */ /* 0x000fe80000100a00 */
[----:B------:R1:W-:Y:S04]  /*11450*/  STL.64 [R1+0x230], R200 ;  /* 0x000230c801007387 */ /* 0x0003e80000100a00 */
[----:B------:R-:W3:Y:S01]  /*11460*/  LDL.LU.64 R242, [R1+0x5e8] ;  /* 0x0005e80001f27983 */ /* 0x000ee20000300a00 */
[----:B------:R-:W-:-:S03]  /*11470*/  LOP3.LUT R0, R0, 0x7f, RZ, 0xc0, !PT ;  /* 0x0000007f00007812 */ /* 0x000fc600078ec0ff */
[----:B------:R-:W5:Y:S04]  /*11480*/  LDL.LU.64 R246, [R1+0x5c8] ;  /* 0x0005c80001f67983 */ /* 0x000f680000300a00 */
[----:B------:R-:W-:Y:S01]  /*11490*/  LDGSTS.E [R133+0x1f4], desc[UR22][R240.64], !P3 ;  /* 0x001f4000f0857fae */ /* 0x000fe2000d9a1016 */
[----:B------:R-:W-:-:S03]  /*114a0*/  VIADD R251, R251, 0x7f ;  /* 0x0000007ffbfb7836 */ /* 0x000fc60000000000 */
[----:B------:R-:W-:Y:S01]  /*114b0*/  LDGSTS.E [R133+0x1f8], desc[UR22][R238.64], !P1 ;  /* 0x001f8000ee857fae */ /* 0x000fe2000c9a1016 */
[----:B------:R-:W-:-:S03]  /*114c0*/  ISETP.GE.AND P3, PT, R0, UR5, PT ;  /* 0x0000000500007c0c */ /* 0x000fc6000bf66270 */
[----:B------:R1:W-:Y:S01]  /*114d0*/  LDGSTS.E [R133+0x1fc], desc[UR22][R200.64], !P4 ;  /* 0x001fc000c8857fae */ /* 0x0003e2000e1a1016 */
[----:B------:R-:W-:Y:S02]  /*114e0*/  ISETP.GT.AND P1, PT, R251, 0x17f, PT ;  /* 0x0000017ffb00780c */ /* 0x000fe40003f24270 */
[----:B------:R-:W-:Y:S01]  /*114f0*/  SEL R196, RZ, 0x4, P3 ;  /* 0x00000004ffc47807 */ /* 0x000fe20001800000 */
[----:B------:R-:W0:Y:S01]  /*11500*/  LDGDEPBAR ;  /* 0x00000000000079af */ /* 0x000e220000000000 */
[----:B-1----:R-:W-:-:S04]  /*11510*/  SHF.R.S32.HI R133, RZ, 0x1f, R134 ;  /* 0x0000001fff857819 */ /* 0x002fc80000011486 */
[C---:B------:R-:W-:Y:S01]  /*11520*/  SHF.L.U64.HI R133, R134.reuse, 0x2, R133 ;  /* 0x0000000286857819 */ /* 0x040fe20000010285 */
[----:B------:R-:W-:Y:S01]  /*11530*/  IMAD.SHL.U32 R134, R134, 0x4, RZ ;  /* 0x0000000486867824 */ /* 0x000fe200078e00ff */
[----:B------:R-:W-:-:S04]  /*11540*/  SEL R196, R196, RZ, P1 ;  /* 0x000000ffc4c47207 */ /* 0x000fc80000800000 */
[----:B------:R-:W-:Y:S02]  /*11550*/  ISETP.NE.U32.AND P1, PT, R196, RZ, PT ;  /* 0x000000ffc400720c */ /* 0x000fe40003f25070 */
[----:B--2---:R-:W-:-:S05]  /*11560*/  IADD3 R198, P3, PT, R248, R134, RZ ;  /* 0x00000086f8c67210 */ /* 0x004fca0007f7e0ff */
[----:B------:R-:W-:Y:S01]  /*11570*/  IMAD.X R199, R249, 0x1, R133, P3 ;  /* 0x00000001f9c77824 */ /* 0x000fe200018e0685 */
[----:B------:R-:W-:-:S05]  /*11580*/  IADD3 R196, P3, PT, R234, R134, RZ ;  /* 0x00000086eac47210 */ /* 0x000fca0007f7e0ff */
[----:B------:R1:W-:Y:S01]  /*11590*/  LDGSTS.E [R252+0x30000], desc[UR22][R198.64], P1 ;  /* 0x30000000c6fc7fae */ /* 0x0003e200089a1016 */
[--C-:B------:R-:W-:Y:S01]  /*115a0*/  IMAD.X R197, R235, 0x1, R133.reuse, P3 ;  /* 0x00000001ebc57824 */ /* 0x100fe200018e0685 */
[-C--:B------:R-:W-:Y:S02]  /*115b0*/  IADD3 R200, P3, PT, R232, R134.reuse, RZ ;  /* 0x00000086e8c87210 */ /* 0x080fe40007f7e0ff */
[----:B------:R1:W-:Y:S03]  /*115c0*/  STL.64 [R1+0x238], R198 ;  /* 0x000238c601007387 */ /* 0x0003e60000100a00 */
[----:B------:R-:W-:Y:S01]  /*115d0*/  IMAD.X R201, R233, 0x1, R133, P3 ;  /* 0x00000001e9c97824 */ /* 0x000fe200018e0685 */
[----:B------:R2:W-:Y:S04]  /*115e0*/  STL.64 [R1+0x278], R196 ;  /* 0x000278c401007387 */ /* 0x0005e80000100a00 */
[----:B------:R2:W-:Y:S01]  /*115f0*/  LDGSTS.E [R252+0x30400], desc[UR22][R196.64], P1 ;  /* 0x30400000c4fc7fae */ /* 0x0005e200089a1016 */
[----:B-1----:R-:W-:-:S03]  /*11600*/  IADD3 R198, P3, PT, R226, R134, RZ ;  /* 0x00000086e2c67210 */ /* 0x002fc60007f7e0ff */
[----:B------:R1:W-:Y:S02]  /*11610*/  STL.64 [R1+0x2f8], R200 ;  /* 0x0002f8c801007387 */ /* 0x0003e40000100a00 */
[----:B------:R-:W-:Y:S02]  /*11620*/  IMAD.X R199, R227, 0x1, R133, P3 ;  /* 0x00000001e3c77824 */ /* 0x000fe400018e0685 */
[----:B------:R1:W-:Y:S01]  /*11630*/  LDGSTS.E [R252+0x30800], desc[UR22][R200.64], P1 ;  /* 0x30800000c8fc7fae */ /* 0x0003e200089a1016 */
[----:B--2---:R-:W-:-:S03]  /*11640*/  IADD3 R196, P3, PT, R206, R134, RZ ;  /* 0x00000086cec47210 */ /* 0x004fc60007f7e0ff */
[----:B------:R2:W-:Y:S02]  /*11650*/  STL.64 [R1+0x338], R198 ;  /* 0x000338c601007387 */ /* 0x0005e40000100a00 */
[----:B------:R-:W-:Y:S02]  /*11660*/  IMAD.X R197, R207, 0x1, R133, P3 ;  /* 0x00000001cfc57824 */ /* 0x000fe400018e0685 */
[----:B------:R2:W-:Y:S04]  /*11670*/  LDGSTS.E [R252+0x30c00], desc[UR22][R198.64], P1 ;  /* 0x30c00000c6fc7fae */ /* 0x0005e800089a1016 */
[----:B------:R4:W-:Y:S04]  /*11680*/  STL.64 [R1+0x378], R196 ;  /* 0x000378c401007387 */ /* 0x0009e80000100a00 */
[----:B------:R-:W5:Y:S01]  /*11690*/  LDL.LU.64 R248, [R1+0x600] ;  /* 0x0006000001f87983 */ /* 0x000f620000300a00 */
[----:B-1----:R-:W-:-:S03]  /*116a0*/  IADD3 R200, P3, PT, R184, R134, RZ ;  /* 0x00000086b8c87210 */ /* 0x002fc60007f7e0ff */
[----:B------:R4:W-:Y:S01]  /*116b0*/  LDGSTS.E [R252+0x31000], desc[UR22][R196.64], P1 ;  /* 0x31000000c4fc7fae */ /* 0x0009e200089a1016 */
[----:B------:R-:W-:Y:S02]  /*116c0*/  IADD3.X R201, PT, PT, R185, R133, RZ, P3, !PT ;  /* 0x00000085b9c97210 */ /* 0x000fe40001ffe4ff */
[----:B--2---:R-:W-:-:S03]  /*116d0*/  IADD3 R198, P3, PT, R170, R134, RZ ;  /* 0x00000086aac67210 */ /* 0x004fc60007f7e0ff */
[----:B------:R-:W-:Y:S02]  /*116e0*/  LDGSTS.E [R252+0x31400], desc[UR22][R200.64], P1 ;  /* 0x31400000c8fc7fae */ /* 0x000fe400089a1016 */
[--C-:B------:R-:W-:Y:S01]  /*116f0*/  IMAD.X R199, R171, 0x1, R133.reuse, P3 ;  /* 0x00000001abc77824 */ /* 0x100fe200018e0685 */
[-C--:B----4-:R-:W-:Y:S01]  /*11700*/  IADD3 R196, P3, PT, R154, R134.reuse, RZ ;  /* 0x000000869ac47210 */ /* 0x090fe20007f7e0ff */
[----:B------:R-:W-:Y:S04]  /*11710*/  STL.64 [R1+0x3b8], R200 ;  /* 0x0003b8c801007387 */ /* 0x000fe80000100a00 */
[----:B------:R-:W-:Y:S01]  /*11720*/  IMAD.X R197, R155, 0x1, R133, P3 ;  /* 0x000000019bc57824 */ /* 0x000fe200018e0685 */
[----:B------:R-:W-:Y:S01]  /*11730*/  STL.64 [R1+0x3f8], R198 ;  /* 0x0003f8c601007387 */ /* 0x000fe20000100a00 */
[----:B---3--:R-:W-:-:S03]  /*11740*/  IADD3 R170, P3, PT, R242, R134, RZ ;  /* 0x00000086f2aa7210 */ /* 0x008fc60007f7e0ff */
[----:B------:R-:W2:Y:S02]  /*11750*/  LDL.LU.64 R238, [R1+0x5e0] ;  /* 0x0005e00001ee7983 */ /* 0x000ea40000300a00 */
[--C-:B------:R-:W-:Y:S01]  /*11760*/  IMAD.X R171, R243, 0x1, R133.reuse, P3 ;  /* 0x00000001f3ab7824 */ /* 0x100fe200018e0685 */
[-C--:B-----5:R-:W-:Y:S01]  /*11770*/  IADD3 R154, P3, PT, R246, R134.reuse, RZ ;  /* 0x00000086f69a7210 */ /* 0x0a0fe20007f7e0ff */
[----:B------:R-:W-:Y:S04]  /*11780*/  LDGSTS.E [R252+0x31800], desc[UR22][R198.64], P1 ;  /* 0x31800000c6fc7fae */ /* 0x000fe800089a1016 */
[--C-:B------:R-:W-:Y:S01]  /*11790*/  IMAD.X R155, R247, 0x1, R133.reuse, P3 ;  /* 0x00000001f79b7824 */ /* 0x100fe200018e0685 */
[----:B------:R-:W-:Y:S01]  /*117a0*/  IADD3 R184, P3, PT, R230, R134, RZ ;  /* 0x00000086e6b87210 */ /* 0x000fe20007f7e0ff */
[----:B------:R-:W-:Y:S04]  /*117b0*/  STL.64 [R1+0x438], R196 ;  /* 0x000438c401007387 */ /* 0x000fe80000100a00 */
[----:B------:R-:W-:Y:S01]  /*117c0*/  LDGSTS.E [R252+0x31c00], desc[UR22][R196.64], P1 ;  /* 0x31c00000c4fc7fae */ /* 0x000fe200089a1016 */
[----:B------:R-:W-:-:S03]  /*117d0*/  IMAD.X R185, R231, 0x1, R133, P3 ;  /* 0x00000001e7b97824 */ /* 0x000fc600018e0685 */
[----:B------:R1:W-:Y:S04]  /*117e0*/  STL.64 [R1+0x240], R170 ;  /* 0x000240aa01007387 */ /* 0x0003e80000100a00 */
[----:B------:R1:W-:Y:S04]  /*117f0*/  LDGSTS.E [R141+0x30080], desc[UR22][R170.64], P1 ;  /* 0x30080000aa8d7fae */ /* 0x0003e800089a1016 */
[----:B------:R3:W-:Y:S04]  /*11800*/  STL.64 [R1+0x280], R154 ;  /* 0x0002809a01007387 */ /* 0x0007e80000100a00 */
[----:B------:R3:W-:Y:S01]  /*11810*/  LDGSTS.E [R141+0x30480], desc[UR22][R154.64], P1 ;  /* 0x304800009a8d7fae */ /* 0x0007e200089a1016 */
[----:B-1----:R-:W-:-:S03]  /*11820*/  IADD3 R170, P3, PT, R224, R134, RZ ;  /* 0x00000086e0aa7210 */ /* 0x002fc60007f7e0ff */
[----:B------:R1:W-:Y:S02]  /*11830*/  STL.64 [R1+0x2c0], R184 ;  /* 0x0002c0b801007387 */ /* 0x0003e40000100a00 */
[----:B------:R-:W-:Y:S02]  /*11840*/  IMAD.X R171, R225, 0x1, R133, P3 ;  /* 0x00000001e1ab7824 */ /* 0x000fe400018e0685 */
[----:B------:R1:W-:Y:S01]  /*11850*/  LDGSTS.E [R141+0x30880], desc[UR22][R184.64], P1 ;  /* 0x30880000b88d7fae */ /* 0x0003e200089a1016 */
[----:B---3--:R-:W-:-:S03]  /*11860*/  IADD3 R154, P3, PT, R204, R134, RZ ;  /* 0x00000086cc9a7210 */ /* 0x008fc60007f7e0ff */
[----:B------:R3:W-:Y:S02]  /*11870*/  STL.64 [R1+0x300], R170 ;  /* 0x000300aa01007387 */ /* 0x0007e40000100a00 */
[----:B------:R-:W-:Y:S02]  /*11880*/  IMAD.X R155, R205, 0x1, R133, P3 ;  /* 0x00000001cd9b7824 */ /* 0x000fe400018e0685 */
[----:B------:R3:W-:Y:S01]  /*11890*/  LDGSTS.E [R141+0x30c80], desc[UR22][R170.64], P1 ;  /* 0x30c80000aa8d7fae */ /* 0x0007e200089a1016 */
[----:B-1----:R-:W-:-:S03]  /*118a0*/  IADD3 R184, P3, PT, R182, R134, RZ ;  /* 0x00000086b6b87210 */ /* 0x002fc60007f7e0ff */
[----:B------:R1:W-:Y:S02]  /*118b0*/  STL.64 [R1+0x340], R154 ;  /* 0x0003409a01007387 */ /* 0x0003e40000100a00 */
[----:B------:R-:W-:Y:S02]  /*118c0*/  IMAD.X R185, R183, 0x1, R133, P3 ;  /* 0x00000001b7b97824 */ /* 0x000fe400018e0685 */
[----:B------:R1:W-:Y:S01]  /*118d0*/  LDGSTS.E [R141+0x31080], desc[UR22][R154.64], P1 ;  /* 0x310800009a8d7fae */ /* 0x0003e200089a1016 */
[----:B---3--:R-:W-:-:S03]  /*118e0*/  IADD3 R170, P3, PT, R168, R134, RZ ;  /* 0x00000086a8aa7210 */ /* 0x008fc60007f7e0ff */
[----:B------:R-:W-:Y:S02]  /*118f0*/  STL.64 [R1+0x380], R184 ;  /* 0x000380b801007387 */ /* 0x000fe40000100a00 */
[----:B------:R-:W-:Y:S02]  /*11900*/  IMAD.X R171, R169, 0x1, R133, P3 ;  /* 0x00000001a9ab7824 */ /* 0x000fe400018e0685 */
[----:B------:R-:W-:Y:S01]  /*11910*/  LDGSTS.E [R141+0x31480], desc[UR22][R184.64], P1 ;  /* 0x31480000b88d7fae */ /* 0x000fe200089a1016 */
[----:B-1----:R-:W-:-:S03]  /*11920*/  IADD3 R154, P3, PT, R152, R134, RZ ;  /* 0x00000086989a7210 */ /* 0x002fc60007f7e0ff */
[----:B------:R-:W-:Y:S04]  /*11930*/  STL.64 [R1+0x3c0], R170 ;  /* 0x0003c0aa01007387 */ /* 0x000fe80000100a00 */
[----:B------:R-:W3:Y:S01]  /*11940*/  LDL.LU.64 R242, [R1+0x618] ;  /* 0x0006180001f27983 */ /* 0x000ee20000300a00 */
[----:B------:R-:W-:-:S03]  /*11950*/  IMAD.X R155, R153, 0x1, R133, P3 ;  /* 0x00000001999b7824 */ /* 0x000fc600018e0685 */
[----:B------:R-:W-:Y:S04]  /*11960*/  LDGSTS.E [R141+0x31880], desc[UR22][R170.64], P1 ;  /* 0x31880000aa8d7fae */ /* 0x000fe800089a1016 */
[----:B------:R1:W-:Y:S04]  /*11970*/  STL.64 [R1+0x400], R154 ;  /* 0x0004009a01007387 */ /* 0x0003e80000100a00 */
[----:B------:R1:W-:Y:S04]  /*11980*/  LDGSTS.E [R141+0x31c80], desc[UR22][R154.64], P1 ;  /* 0x31c800009a8d7fae */ /* 0x0003e800089a1016 */
[----:B------:R-:W4:Y:S01]  /*11990*/  LDL.LU.64 R246, [R1+0x5f8] ;  /* 0x0005f80001f67983 */ /* 0x000f220000300a00 */
[----:B-1----:R-:W-:-:S05]  /*119a0*/  IADD3 R154, P3, PT, R248, R134, RZ ;  /* 0x00000086f89a7210 */ /* 0x002fca0007f7e0ff */
[----:B------:R-:W-:Y:S02]  /*119b0*/  IMAD.X R155, R249, 0x1, R133, P3 ;  /* 0x00000001f99b7824 */ /* 0x000fe400018e0685 */
[----:B------:R-:W5:Y:S04]  /*119c0*/  LDL.LU.64 R248, [R1+0x5d0] ;  /* 0x0005d00001f87983 */ /* 0x000f680000300a00 */
[----:B------:R1:W-:Y:S04]  /*119d0*/  STL.64 [R1+0x248], R154 ;  /* 0x0002489a01007387 */ /* 0x0003e80000100a00 */
[----:B------:R1:W-:Y:S01]  /*119e0*/  LDGSTS.E [R140+0x30100], desc[UR22][R154.64], P1 ;  /* 0x301000009a8c7fae */ /* 0x0003e200089a1016 */
[----:B--2---:R-:W-:-:S04]  /*119f0*/  IADD3 R152, P3, PT, R238, R134, RZ ;  /* 0x00000086ee987210 */ /* 0x004fc80007f7e0ff */
[----:B------:R-:W-:Y:S02]  /*11a00*/  IADD3.X R153, PT, PT, R239, R133, RZ, P3, !PT ;  /* 0x00000085ef997210 */ /* 0x000fe40001ffe4ff */
[----:B------:R-:W-:-:S03]  /*11a10*/  IADD3 R168, P3, PT, R228, R134, RZ ;  /* 0x00000086e4a87210 */ /* 0x000fc60007f7e0ff */
[----:B------:R2:W-:Y:S02]  /*11a20*/  LDGSTS.E [R140+0x30500], desc[UR22][R152.64], P1 ;  /* 0x30500000988c7fae */ /* 0x0005e400089a1016 */
[--C-:B------:R-:W-:Y:S01]  /*11a30*/  IMAD.X R169, R229, 0x1, R133.reuse, P3 ;  /* 0x00000001e5a97824 */ /* 0x100fe200018e0685 */
[-C--:B-1----:R-:W-:Y:S01]  /*11a40*/  IADD3 R154, P3, PT, R222, R134.reuse, RZ ;  /* 0x00000086de9a7210 */ /* 0x082fe20007f7e0ff */
[----:B------:R2:W-:Y:S04]  /*11a50*/  STL.64 [R1+0x288], R152 ;  /* 0x0002889801007387 */ /* 0x0005e80000100a00 */
[----:B------:R-:W-:Y:S01]  /*11a60*/  IMAD.X R155, R223, 0x1, R133, P3 ;  /* 0x00000001df9b7824 */ /* 0x000fe200018e0685 */
[----:B------:R1:W-:Y:S04]  /*11a70*/  STL.64 [R1+0x2c8], R168 ;  /* 0x0002c8a801007387 */ /* 0x0003e80000100a00 */
[----:B------:R1:W-:Y:S01]  /*11a80*/  LDGSTS.E [R140+0x30900], desc[UR22][R168.64], P1 ;  /* 0x30900000a88c7fae */ /* 0x0003e200089a1016 */
[----:B--2---:R-:W-:-:S03]  /*11a90*/  IADD3 R152, P3, PT, R192, R134, RZ ;  /* 0x00000086c0987210 */ /* 0x004fc60007f7e0ff */
[----:B------:R2:W-:Y:S02]  /*11aa0*/  STL.64 [R1+0x308], R154 ;  /* 0x0003089a01007387 */ /* 0x0005e40000100a00 */
[----:B------:R-:W-:Y:S02]  /*11ab0*/  IMAD.X R153, R193, 0x1, R133, P3 ;  /* 0x00000001c1997824 */ /* 0x000fe400018e0685 */
[----:B------:R2:W-:Y:S01]  /*11ac0*/  LDGSTS.E [R140+0x30d00], desc[UR22][R154.64], P1 ;  /* 0x30d000009a8c7fae */ /* 0x0005e200089a1016 */
[----:B-1----:R-:W-:-:S03]  /*11ad0*/  IADD3 R168, P3, PT, R180, R134, RZ ;  /* 0x00000086b4a87210 */ /* 0x002fc60007f7e0ff */
[----:B------:R1:W-:Y:S02]  /*11ae0*/  STL.64 [R1+0x348], R152 ;  /* 0x0003489801007387 */ /* 0x0003e40000100a00 */
[----:B------:R-:W-:Y:S02]  /*11af0*/  IMAD.X R169, R181, 0x1, R133, P3 ;  /* 0x00000001b5a97824 */ /* 0x000fe400018e0685 */
[----:B------:R1:W-:Y:S01]  /*11b00*/  LDGSTS.E [R140+0x31100], desc[UR22][R152.64], P1 ;  /* 0x31100000988c7fae */ /* 0x0003e200089a1016 */
[----:B--2---:R-:W-:-:S03]  /*11b10*/  IADD3 R154, P3, PT, R166, R134, RZ ;  /* 0x00000086a69a7210 */ /* 0x004fc60007f7e0ff */
[----:B------:R-:W-:Y:S02]  /*11b20*/  STL.64 [R1+0x388], R168 ;  /* 0x000388a801007387 */ /* 0x000fe40000100a00 */
[----:B------:R-:W-:Y:S02]  /*11b30*/  IMAD.X R155, R167, 0x1, R133, P3 ;  /* 0x00000001a79b7824 */ /* 0x000fe400018e0685 */
[----:B------:R-:W-:Y:S01]  /*11b40*/  LDGSTS.E [R140+0x31500], desc[UR22][R168.64], P1 ;  /* 0x31500000a88c7fae */ /* 0x000fe200089a1016 */
[----:B-1----:R-:W-:-:S03]  /*11b50*/  IADD3 R152, P3, PT, R150, R134, RZ ;  /* 0x0000008696987210 */ /* 0x002fc60007f7e0ff */
[----:B------:R-:W-:Y:S02]  /*11b60*/  STL.64 [R1+0x3c8], R154 ;  /* 0x0003c89a01007387 */ /* 0x000fe40000100a00 */
[----:B------:R-:W-:Y:S02]  /*11b70*/  IMAD.X R153, R151, 0x1, R133, P3 ;  /* 0x0000000197997824 */ /* 0x000fe400018e0685 */
[----:B------:R-:W2:Y:S04]  /*11b80*/  LDL.LU.64 R244, [R1+0x630] ;  /* 0x0006300001f47983 */ /* 0x000ea80000300a00 */
[----:B------:R5:W-:Y:S04]  /*11b90*/  STL.64 [R1+0x408], R152 ;  /* 0x0004089801007387 */ /* 0x000be80000100a00 */
[----:B------:R-:W2:Y:S04]  /*11ba0*/  LDL.LU.64 R238, [R1+0x610] ;  /* 0x0006100001ee7983 */ /* 0x000ea80000300a00 */
[----:B------:R-:W-:Y:S04]  /*11bb0*/  LDGSTS.E [R140+0x31900], desc[UR22][R154.64], P1 ;  /* 0x319000009a8c7fae */ /* 0x000fe800089a1016 */
[----:B------:R4:W-:Y:S01]  /*11bc0*/  LDGSTS.E [R140+0x31d00], desc[UR22][R152.64], P1 ;  /* 0x31d00000988c7fae */ /* 0x0009e200089a1016 */
[----:B---3--:R-:W-:-:S05]  /*11bd0*/  IADD3 R150, P3, PT, R242, R134, RZ ;  /* 0x00000086f2967210 */ /* 0x008fca0007f7e0ff */
[----:B------:R-:W-:Y:S02]  /*11be0*/  IMAD.X R151, R243, 0x1, R133, P3 ;  /* 0x00000001f3977824 */ /* 0x000fe400018e0685 */
[----:B------:R-:W3:Y:S01]  /*11bf0*/  LDL.LU.64 R242, [R1+0x5f0] ;  /* 0x0005f00001f27983 */ /* 0x000ee20000300a00 */
[----:B----4-:R-:W-:-:S03]  /*11c00*/  IADD3 R140, P3, PT, R246, R134, RZ ;  /* 0x00000086f68c7210 */ /* 0x010fc60007f7e0ff */
[----:B------:R1:W-:Y:S02]  /*11c10*/  LDGSTS.E [R139+0x30180], desc[UR22][R150.64], P1 ;  /* 0x30180000968b7fae */ /* 0x0003e400089a1016 */
[----:B------:R-:W-:Y:S02]  /*11c20*/  IMAD.X R141, R247, 0x1, R133, P3 ;  /* 0x00000001f78d7824 */ /* 0x000fe400018e0685 */
[----:B------:R1:W-:Y:S04]  /*11c30*/  STL.64 [R1+0x250], R150 ;  /* 0x0002509601007387 */ /* 0x0003e80000100a00 */
[----:B------:R4:W-:Y:S04]  /*11c40*/  STL.64 [R1+0x290], R140 ;  /* 0x0002908c01007387 */ /* 0x0009e80000100a00 */
[----:B------:R4:W-:Y:S01]  /*11c50*/  LDGSTS.E [R139+0x30580], desc[UR22][R140.64], P1 ;  /* 0x305800008c8b7fae */ /* 0x0009e200089a1016 */
[----:B-----5:R-:W-:-:S05]  /*11c60*/  IADD3 R152, P3, PT, R248, R134, RZ ;  /* 0x00000086f8987210 */ /* 0x020fca0007f7e0ff */
[----:B------:R-:W-:Y:S01]  /*11c70*/  IMAD.X R153, R249, 0x1, R133, P3 ;  /* 0x00000001f9997824 */ /* 0x000fe200018e0685 */
[----:B-1----:R-:W-:-:S04]  /*11c80*/  IADD3 R150, P3, PT, R220, R134, RZ ;  /* 0x00000086dc967210 */ /* 0x002fc80007f7e0ff */
[----:B------:R1:W-:Y:S01]  /*11c90*/  LDGSTS.E [R139+0x30980], desc[UR22][R152.64], P1 ;  /* 0x30980000988b7fae */ /* 0x0003e200089a1016 */
[--C-:B------:R-:W-:Y:S01]  /*11ca0*/  IMAD.X R151, R221, 0x1, R133.reuse, P3 ;  /* 0x00000001dd977824 */ /* 0x100fe200018e0685 */
[-C--:B----4-:R-:W-:Y:S02]  /*11cb0*/  IADD3 R140, P3, PT, R190, R134.reuse, RZ ;  /* 0x00000086be8c7210 */ /* 0x090fe40007f7e0ff */
[----:B------:R1:W-:Y:S03]  /*11cc0*/  STL.64 [R1+0x2d0], R152 ;  /* 0x0002d09801007387 */ /* 0x0003e60000100a00 */
[----:B------:R-:W-:Y:S01]  /*11cd0*/  IMAD.X R141, R191, 0x1, R133, P3 ;  /* 0x00000001bf8d7824 */ /* 0x000fe200018e0685 */
[----:B------:R4:W-:Y:S04]  /*11ce0*/  STL.64 [R1+0x310], R150 ;  /* 0x0003109601007387 */ /* 0x0009e80000100a00 */
[----:B------:R4:W-:Y:S01]  /*11cf0*/  LDGSTS.E [R139+0x30d80], desc[UR22][R150.64], P1 ;  /* 0x30d80000968b7fae */ /* 0x0009e200089a1016 */
[----:B-1----:R-:W-:-:S03]  /*11d00*/  IADD3 R152, P3, PT, R178, R134, RZ ;  /* 0x00000086b2987210 */ /* 0x002fc60007f7e0ff */
[----:B------:R1:W-:Y:S01]  /*11d10*/  STL.64 [R1+0x350], R140 ;  /* 0x0003508c01007387 */ /* 0x0003e20000100a00 */
[----:B------:R-:W-:-:S03]  /*11d20*/  IADD3.X R153, PT, PT, R179, R133, RZ, P3, !PT ;  /* 0x00000085b3997210 */ /* 0x000fc60001ffe4ff */
[----:B------:R1:W-:Y:S01]  /*11d30*/  LDGSTS.E [R139+0x31180], desc[UR22][R140.64], P1 ;  /* 0x311800008c8b7fae */ /* 0x0003e200089a1016 */
[----:B----4-:R-:W-:-:S03]  /*11d40*/  IADD3 R150, P3, PT, R164, R134, RZ ;  /* 0x00000086a4967210 */ /* 0x010fc60007f7e0ff */
[----:B------:R-:W-:Y:S02]  /*11d50*/  STL.64 [R1+0x390], R152 ;  /* 0x0003909801007387 */ /* 0x000fe40000100a00 */
[----:B------:R-:W-:Y:S02]  /*11d60*/  IMAD.X R151, R165, 0x1, R133, P3 ;  /* 0x00000001a5977824 */ /* 0x000fe400018e0685 */
[----:B------:R-:W-:Y:S01]  /*11d70*/  LDGSTS.E [R139+0x31580], desc[UR22][R152.64], P1 ;  /* 0x31580000988b7fae */ /* 0x000fe200089a1016 */
[----:B-1----:R-:W-:-:S03]  /*11d80*/  IADD3 R140, P3, PT, R148, R134, RZ ;  /* 0x00000086948c7210 */ /* 0x002fc60007f7e0ff */
[----:B------:R-:W-:Y:S02]  /*11d90*/  STL.64 [R1+0x3d0], R150 ;  /* 0x0003d09601007387 */ /* 0x000fe40000100a00 */
[----:B------:R-:W-:Y:S02]  /*11da0*/  IMAD.X R141, R149, 0x1, R133, P3 ;  /* 0x00000001958d7824 */ /* 0x000fe400018e0685 */
[----:B------:R-:W4:Y:S04]  /*11db0*/  LDL.LU.64 R246, [R1+0x648] ;  /* 0x0006480001f67983 */ /* 0x000f280000300a00 */
[----:B------:R1:W-:Y:S04]  /*11dc0*/  STL.64 [R1+0x410], R140 ;  /* 0x0004108c01007387 */ /* 0x0003e80000100a00 */
[----:B------:R-:W5:Y:S04]  /*11dd0*/  LDL.LU.64 R248, [R1+0x628] ;  /* 0x0006280001f87983 */ /* 0x000f680000300a00 */
[----:B------:R-:W-:Y:S04]  /*11de0*/  LDGSTS.E [R139+0x31980], desc[UR22][R150.64], P1 ;  /* 0x31980000968b7fae */ /* 0x000fe800089a1016 */
[----:B------:R1:W-:Y:S01]  /*11df0*/  LDGSTS.E [R139+0x31d80], desc[UR22][R140.64], P1 ;  /* 0x31d800008c8b7fae */ /* 0x0003e200089a1016 */
[----:B--2---:R-:W-:-:S05]  /*11e00*/  IADD3 R148, P3, PT, R244, R134, RZ ;  /* 0x00000086f4947210 */ /* 0x004fca0007f7e0ff */
[----:B------:R-:W-:Y:S02]  /*11e10*/  IMAD.X R149, R245, 0x1, R133, P3 ;  /* 0x00000001f5957824 */ /* 0x000fe400018e0685 */
[----:B------:R-:W2:Y:S01]  /*11e20*/  LDL.LU.64 R244, [R1+0x608] ;  /* 0x0006080001f47983 */ /* 0x000ea20000300a00 */
[----:B-1----:R-:W-:-:S03]  /*11e30*/  IADD3 R140, P3, PT, R238, R134, RZ ;  /* 0x00000086ee8c7210 */ /* 0x002fc60007f7e0ff */
[----:B------:R1:W-:Y:S02]  /*11e40*/  LDGSTS.E [R138+0x30200], desc[UR22][R148.64], P1 ;  /* 0x30200000948a7fae */ /* 0x0003e400089a1016 */
[----:B------:R-:W-:Y:S02]  /*11e50*/  IMAD.X R141, R239, 0x1, R133, P3 ;  /* 0x00000001ef8d7824 */ /* 0x000fe400018e0685 */
[----:B------:R1:W-:Y:S04]  /*11e60*/  STL.64 [R1+0x258], R148 ;  /* 0x0002589401007387 */ /* 0x0003e80000100a00 */
[----:B------:R1:W-:Y:S04]  /*11e70*/  STL.64 [R1+0x298], R140 ;  /* 0x0002988c01007387 */ /* 0x0003e80000100a00 */
[----:B------:R-:W2:Y:S01]  /*11e80*/  LDL.LU.64 R238, [R1+0x40] ;  /* 0x0000400001ee7983 */ /* 0x000ea20000300a00 */
[----:B---3--:R-:W-:-:S03]  /*11e90*/  IADD3 R150, P3, PT, R242, R134, RZ ;  /* 0x00000086f2967210 */ /* 0x008fc60007f7e0ff */
[----:B------:R3:W-:Y:S02]  /*11ea0*/  LDGSTS.E [R138+0x30600], desc[UR22][R140.64], P1 ;  /* 0x306000008c8a7fae */ /* 0x0007e400089a1016 */
[----:B------:R-:W-:Y:S01]  /*11eb0*/  IMAD.X R151, R243, 0x1, R133, P3 ;  /* 0x00000001f3977824 */ /* 0x000fe200018e0685 */
[----:B-1----:R-:W-:-:S04]  /*11ec0*/  IADD3 R148, P3, PT, R208, R134, RZ ;  /* 0x00000086d0947210 */ /* 0x002fc80007f7e0ff */
[----:B------:R1:W-:Y:S01]  /*11ed0*/  LDGSTS.E [R138+0x30a00], desc[UR22][R150.64], P1 ;  /* 0x30a00000968a7fae */ /* 0x0003e200089a1016 */
[--C-:B------:R-:W-:Y:S01]  /*11ee0*/  IMAD.X R149, R209, 0x1, R133.reuse, P3 ;  /* 0x00000001d1957824 */ /* 0x100fe200018e0685 */
[-C--:B---3--:R-:W-:Y:S02]  /*11ef0*/  IADD3 R140, P3, PT, R188, R134.reuse, RZ ;  /* 0x00000086bc8c7210 */ /* 0x088fe40007f7e0ff */
        /* <DEDUP_REMOVED lines=13> */
[----:B------:R-:W-:Y:S02]  /*11fd0*/  STL.64 [R1+0x3d8], R148 ;  /* 0x0003d89401007387 */ /* 0x000fe40000100a00 */
[----:B------:R-:W-:Y:S02]  /*11fe0*/  IMAD.X R141, R147, 0x1, R133, P3 ;  /* 0x00000001938d7824 */ /* 0x000fe400018e0685 */
[----:B------:R-:W-:Y:S04]  /*11ff0*/  LDGSTS.E [R138+0x31a00], desc[UR22][R148.64], P1 ;  /* 0x31a00000948a7fae */ /* 0x000fe800089a1016 */
[----:B------:R4:W-:Y:S04]  /*12000*/  STL.64 [R1+0x418], R140 ;  /* 0x0004188c01007387 */ /* 0x0009e80000100a00 */
[----:B------:R4:W-:Y:S04]  /*12010*/  LDGSTS.E [R138+0x31e00], desc[UR22][R140.64], P1 ;  /* 0x31e000008c8a7fae */ /* 0x0009e800089a1016 */
[----:B------:R-:W3:Y:S01]  /*12020*/  LDL.LU.64 R242, [R1+0x658] ;  /* 0x0006580001f27983 */ /* 0x000ee20000300a00 */
[----:B----4-:R-:W-:-:S05]  /*12030*/  IADD3 R140, P3, PT, R246, R134, RZ ;  /* 0x00000086f68c7210 */ /* 0x010fca0007f7e0ff */
[----:B------:R-:W-:Y:S02]  /*12040*/  IMAD.X R141, R247, 0x1, R133, P3 ;  /* 0x00000001f78d7824 */ /* 0x000fe400018e0685 */
[----:B------:R-:W4:Y:S01]  /*12050*/  LDL.LU.64 R246, [R1+0x640] ;  /* 0x0006400001f67983 */ /* 0x000f220000300a00 */
[----:B-----5:R-:W-:-:S03]  /*12060*/  IADD3 R138, P3, PT, R248, R134, RZ ;  /* 0x00000086f88a7210 */ /* 0x020fc60007f7e0ff */
[----:B------:R1:W-:Y:S01]  /*12070*/  LDGSTS.E [R137+0x30280], desc[UR22][R140.64], P1 ;  /* 0x302800008c897fae */ /* 0x0003e200089a1016 */
[----:B------:R-:W-:-:S03]  /*12080*/  IADD3.X R139, PT, PT, R249, R133, RZ, P3, !PT ;  /* 0x00000085f98b7210 */ /* 0x000fc60001ffe4ff */
[----:B------:R1:W-:Y:S04]  /*12090*/  STL.64 [R1+0x260], R140 ;  /* 0x0002608c01007387 */ /* 0x0003e80000100a00 */
[----:B------:R5:W-:Y:S04]  /*120a0*/  STL.64 [R1+0x2a0], R138 ;  /* 0x0002a08a01007387 */ /* 0x000be80000100a00 */
[----:B------:R-:W4:Y:S04]  /*120b0*/  LDL.LU.64 R248, [R1+0x620] ;  /* 0x0006200001f87983 */ /* 0x000f280000300a00 */
[----:B------:R-:W4:Y:S04]  /*120c0*/  LDL.LU.64 R200, [R1+0x50] ;  /* 0x0000500001c87983 */ /* 0x000f280000300a00 */
[----:B------:R5:W-:Y:S01]  /*120d0*/  LDGSTS.E [R137+0x30680], desc[UR22][R138.64], P1 ;  /* 0x306800008a897fae */ /* 0x000be200089a1016 */
[----:B--2---:R-:W-:-:S05]  /*120e0*/  IADD3 R146, P3, PT, R244, R134, RZ ;  /* 0x00000086f4927210 */ /* 0x004fca0007f7e0ff */
[----:B------:R-:W-:-:S05]  /*120f0*/  IMAD.X R147, R245, 0x1, R133, P3 ;  /* 0x00000001f5937824 */ /* 0x000fca00018e0685 */
[----:B------:R2:W-:Y:S04]  /*12100*/  STL.64 [R1+0x2e0], R146 ;  /* 0x0002e09201007387 */ /* 0x0005e80000100a00 */
[----:B------:R-:W4:Y:S01]  /*12110*/  LDL.LU.64 R202, [R1+0x38] ;  /* 0x0000380001ca7983 */ /* 0x000f220000300a00 */
[----:B-1----:R-:W-:-:S03]  /*12120*/  IADD3 R140, P3, PT, R238, R134, RZ ;  /* 0x00000086ee8c7210 */ /* 0x002fc60007f7e0ff */
[----:B------:R2:W-:Y:S02]  /*12130*/  LDGSTS.E [R137+0x30a80], desc[UR22][R146.64], P1 ;  /* 0x30a8000092897fae */ /* 0x0005e400089a1016 */
[----:B------:R-:W-:Y:S01]  /*12140*/  IMAD.X R141, R239, 0x1, R133, P3 ;  /* 0x00000001ef8d7824 */ /* 0x000fe200018e0685 */
[----:B-----5:R-:W-:-:S04]  /*12150*/  IADD3 R138, P3, PT, R186, R134, RZ ;  /* 0x00000086ba8a7210 */ /* 0x020fc80007f7e0ff */
[----:B------:R1:W-:Y:S01]  /*12160*/  LDGSTS.E [R137+0x30e80], desc[UR22][R140.64], P1 ;  /* 0x30e800008c897fae */ /* 0x0003e200089a1016 */
[--C-:B------:R-:W-:Y:S01]  /*12170*/  IMAD.X R139, R187, 0x1, R133.reuse, P3 ;  /* 0x00000001bb8b7824 */ /* 0x100fe200018e0685 */
[-C--:B--2---:R-:W-:Y:S02]  /*12180*/  IADD3 R146, P3, PT, R174, R134.reuse, RZ ;  /* 0x00000086ae927210 */ /* 0x084fe40007f7e0ff */
[----:B------:R1:W-:Y:S03]  /*12190*/  STL.64 [R1+0x320], R140 ;  /* 0x0003208c01007387 */ /* 0x0003e60000100a00 */
[----:B------:R-:W-:Y:S01]  /*121a0*/  IMAD.X R147, R175, 0x1, R133, P3 ;  /* 0x00000001af937824 */ /* 0x000fe200018e0685 */
[----:B------:R2:W-:Y:S04]  /*121b0*/  STL.64 [R1+0x360], R138 ;  /* 0x0003608a01007387 */ /* 0x0005e80000100a00 */
[----:B------:R2:W-:Y:S01]  /*121c0*/  LDGSTS.E [R137+0x31280], desc[UR22][R138.64], P1 ;  /* 0x312800008a897fae */ /* 0x0005e200089a1016 */
[----:B-1----:R-:W-:-:S03]  /*121d0*/  IADD3 R140, P3, PT, R160, R134, RZ ;  /* 0x00000086a08c7210 */ /* 0x002fc60007f7e0ff */
[----:B------:R-:W-:Y:S02]  /*121e0*/  STL.64 [R1+0x3a0], R146 ;  /* 0x0003a09201007387 */ /* 0x000fe40000100a00 */
[----:B------:R-:W-:Y:S02]  /*121f0*/  IMAD.X R141, R161, 0x1, R133, P3 ;  /* 0x00000001a18d7824 */ /* 0x000fe400018e0685 */
[----:B------:R-:W-:Y:S01]  /*12200*/  LDGSTS.E [R137+0x31680], desc[UR22][R146.64], P1 ;  /* 0x3168000092897fae */ /* 0x000fe200089a1016 */
[----:B--2---:R-:W-:-:S03]  /*12210*/  IADD3 R138, P3, PT, R144, R134, RZ ;  /* 0x00000086908a7210 */ /* 0x004fc60007f7e0ff */
[----:B------:R3:W-:Y:S02]  /*12220*/  STL.64 [R1+0x3e0], R140 ;  /* 0x0003e08c01007387 */ /* 0x0007e40000100a00 */
[----:B------:R-:W-:Y:S02]  /*12230*/  IMAD.X R139, R145, 0x1, R133, P3 ;  /* 0x00000001918b7824 */ /* 0x000fe400018e0685 */
[----:B------:R-:W2:Y:S04]  /*12240*/  LDL.LU.64 R240, [R1+0x660] ;  /* 0x0006600001f07983 */ /* 0x000ea80000300a00 */
[----:B------:R4:W-:Y:S04]  /*12250*/  STL.64 [R1+0x420], R138 ;  /* 0x0004208a01007387 */ /* 0x0009e80000100a00 */
[----:B------:R3:W-:Y:S04]  /*12260*/  LDGSTS.E [R137+0x31a80], desc[UR22][R140.64], P1 ;  /* 0x31a800008c897fae */ /* 0x0007e800089a1016 */
[----:B------:R-:W5:Y:S04]  /*12270*/  LDL.LU.64 R244, [R1+0x650] ;  /* 0x0006500001f47983 */ /* 0x000f680000300a00 */
[----:B------:R-:W5:Y:S04]  /*12280*/  LDL.LU.64 R238, [R1+0x638] ;  /* 0x0006380001ee7983 */ /* 0x000f680000300a00 */
[----:B------:R4:W-:Y:S01]  /*12290*/  LDGSTS.E [R137+0x31e80], desc[UR22][R138.64], P1 ;  /* 0x31e800008a897fae */ /* 0x0009e200089a1016 */
[----:B---3--:R-:W-:-:S05]  /*122a0*/  IADD3 R140, P3, PT, R242, R134, RZ ;  /* 0x00000086f28c7210 */ /* 0x008fca0007f7e0ff */
[----:B------:R-:W-:-:S05]  /*122b0*/  IMAD.X R141, R243, 0x1, R133, P3 ;  /* 0x00000001f38d7824 */ /* 0x000fca00018e0685 */
[----:B------:R1:W-:Y:S04]  /*122c0*/  STL.64 [R1+0x268], R140 ;  /* 0x0002688c01007387 */ /* 0x0003e80000100a00 */
[----:B------:R-:W3:Y:S04]  /*122d0*/  LDL.LU.64 R242, [R1+0x58] ;  /* 0x0000580001f27983 */ /* 0x000ee80000300a00 */
[----:B------:R1:W-:Y:S01]  /*122e0*/  LDGSTS.E [R136+0x30300], desc[UR22][R140.64], P1 ;  /* 0x303000008c887fae */ /* 0x0003e200089a1016 */
[----:B----4-:R-:W-:-:S05]  /*122f0*/  IADD3 R138, P3, PT, R246, R134, RZ ;  /* 0x00000086f68a7210 */ /* 0x010fca0007f7e0ff */
[----:B------:R-:W-:Y:S02]  /*12300*/  IMAD.X R139, R247, 0x1, R133, P3 ;  /* 0x00000001f78b7824 */ /* 0x000fe400018e0685 */
[----:B------:R-:W4:Y:S04]  /*12310*/  LDL.LU.64 R246, [R1+0x48] ;  /* 0x0000480001f67983 */ /* 0x000f280000300a00 */
[----:B------:R1:W-:Y:S04]  /*12320*/  STL.64 [R1+0x2a8], R138 ;  /* 0x0002a88a01007387 */ /* 0x0003e80000100a00 */
[----:B------:R1:W-:Y:S01]  /*12330*/  LDGSTS.E [R136+0x30700], desc[UR22][R138.64], P1 ;  /* 0x307000008a887fae */ /* 0x0003e200089a1016 */
[----:B------:R-:W-:-:S05]  /*12340*/  IADD3 R144, P3, PT, R248, R134, RZ ;  /* 0x00000086f8907210 */ /* 0x000fca0007f7e0ff */
[----:B------:R-:W-:Y:S02]  /*12350*/  IMAD.X R145, R249, 0x1, R133, P3 ;  /* 0x00000001f9917824 */ /* 0x000fe400018e0685 */
[----:B------:R-:W4:Y:S01]  /*12360*/  LDL.LU.64 R248, [R1+0x30] ;  /* 0x0000300001f87983 */ /* 0x000f220000300a00 */
[----:B-1----:R-:W-:-:S03]  /*12370*/  IADD3 R140, P3, PT, R200, R134, RZ ;  /* 0x00000086c88c7210 */ /* 0x002fc60007f7e0ff */
[----:B------:R1:W-:Y:S02]  /*12380*/  LDGSTS.E [R136+0x30b00], desc[UR22][R144.64], P1 ;  /* 0x30b0000090887fae */ /* 0x0003e400089a1016 */
[----:B------:R-:W-:Y:S02]  /*12390*/  IMAD.X R141, R201, 0x1, R133, P3 ;  /* 0x00000001c98d7824 */ /* 0x000fe400018e0685 */
[----:B------:R1:W-:Y:S01]  /*123a0*/  STL.64 [R1+0x2e8], R144 ;  /* 0x0002e89001007387 */ /* 0x0003e20000100a00 */
[----:B------:R-:W-:-:S03]  /*123b0*/  IADD3 R138, P3, PT, R202, R134, RZ ;  /* 0x00000086ca8a7210 */ /* 0x000fc60007f7e0ff */
[----:B------:R1:W-:Y:S02]  /*123c0*/  LDGSTS.E [R136+0x30f00], desc[UR22][R140.64], P1 ;  /* 0x30f000008c887fae */ /* 0x0003e400089a1016 */
[----:B------:R-:W-:Y:S01]  /*123d0*/  IMAD.X R139, R203, 0x1, R133, P3 ;  /* 0x00000001cb8b7824 */ /* 0x000fe200018e0685 */
[-C--:B-1----:R-:W-:Y:S01]  /*123e0*/  IADD3 R144, P3, PT, R172, R134.reuse, RZ ;  /* 0x00000086ac907210 */ /* 0x082fe20007f7e0ff */
[----:B------:R1:W-:Y:S03]  /*123f0*/  STL.64 [R1+0x328], R140 ;  /* 0x0003288c01007387 */ /* 0x0003e60000100a00 */
[----:B------:R-:W-:Y:S01]  /*12400*/  IADD3.X R145, PT, PT, R173, R133, RZ, P3, !PT ;  /* 0x00000085ad917210 */ /* 0x000fe20001ffe4ff */
[----:B------:R1:W-:Y:S04]  /*12410*/  STL.64 [R1+0x368], R138 ;  /* 0x0003688a01007387 */ /* 0x0003e80000100a00 */
[----:B------:R1:W-:Y:S02]  /*12420*/  LDGSTS.E [R136+0x31300], desc[UR22][R138.64], P1 ;  /* 0x313000008a887fae */ /* 0x0003e400089a1016 */
[----:B-1----:R-:W-:-:S02]  /*12430*/  IADD3 R140, P3, PT, R158, R134, RZ ;  /* 0x000000869e8c7210 */ /* 0x002fc40007f7e0ff */
[----:B------:R-:W-:Y:S03]  /*12440*/  STL.64 [R1+0x3a8], R144 ;  /* 0x0003a89001007387 */ /* 0x000fe60000100a00 */
[----:B------:R-:W-:Y:S01]  /*12450*/  IMAD.X R141, R159, 0x1, R133, P3 ;  /* 0x000000019f8d7824 */ /* 0x000fe200018e0685 */
[----:B------:R-:W-:Y:S01]  /*12460*/  LDGSTS.E [R136+0x31700], desc[UR22][R144.64], P1 ;  /* 0x3170000090887fae */ /* 0x000fe200089a1016 */
[----:B------:R-:W-:-:S03]  /*12470*/  IADD3 R138, P3, PT, R142, R134, RZ ;  /* 0x000000868e8a7210 */ /* 0x000fc60007f7e0ff */
[----:B------:R-:W-:Y:S02]  /*12480*/  STL.64 [R1+0x3e8], R140 ;  /* 0x0003e88c01007387 */ /* 0x000fe40000100a00 */
[----:B------:R-:W-:Y:S02]  /*12490*/  IMAD.X R139, R143, 0x1, R133, P3 ;  /* 0x000000018f8b7824 */ /* 0x000fe400018e0685 */
[----:B------:R-:W-:Y:S04]  /*124a0*/  LDGSTS.E [R136+0x31b00], desc[UR22][R140.64], P1 ;  /* 0x31b000008c887fae */ /* 0x000fe800089a1016 */
[----:B------:R2:W-:Y:S04]  /*124b0*/  STL.64 [R1+0x428], R138 ;  /* 0x0004288a01007387 */ /* 0x0005e80000100a00 */
[----:B------:R2:W-:Y:S02]  /*124c0*/  LDGSTS.E [R136+0x31f00], desc[UR22][R138.64], P1 ;  /* 0x31f000008a887fae */ /* 0x0005e400089a1016 */
[----:B--2---:R-:W-:-:S05]  /*124d0*/  IADD3 R138, P3, PT, R240, R134, RZ ;  /* 0x00000086f08a7210 */ /* 0x004fca0007f7e0ff */
[----:B------:R-:W-:Y:S01]  /*124e0*/  IMAD.X R139, R241, 0x1, R133, P3 ;  /* 0x00000001f18b7824 */ /* 0x000fe200018e0685 */
[----:B-----5:R-:W-:-:S04]  /*124f0*/  IADD3 R136, P3, PT, R244, R134, RZ ;  /* 0x00000086f4887210 */ /* 0x020fc80007f7e0ff */
[----:B------:R3:W-:Y:S01]  /*12500*/  LDGSTS.E [R135+0x30380], desc[UR22][R138.64], P1 ;  /* 0x303800008a877fae */ /* 0x0007e200089a1016 */
[--C-:B------:R-:W-:Y:S01]  /*12510*/  IMAD.X R137, R245, 0x1, R133.reuse, P3 ;  /* 0x00000001f5897824 */ /* 0x100fe200018e0685 */
[-C--:B------:R-:W-:Y:S02]  /*12520*/  IADD3 R140, P3, PT, R238, R134.reuse, RZ ;  /* 0x00000086ee8c7210 */ /* 0x080fe40007f7e0ff */
[----:B------:R3:W-:Y:S03]  /*12530*/  STL.64 [R1+0x270], R138 ;  /* 0x0002708a01007387 */ /* 0x0007e60000100a00 */
[----:B------:R-:W-:Y:S01]  /*12540*/  IMAD.X R141, R239, 0x1, R133, P3 ;  /* 0x00000001ef8d7824 */ /* 0x000fe200018e0685 */
[----:B------:R4:W-:Y:S04]  /*12550*/  STL.64 [R1+0x2b8], R136 ;  /* 0x0002b88801007387 */ /* 0x0009e80000100a00 */
[----:B------:R4:W-:Y:S01]  /*12560*/  LDGSTS.E [R135+0x30780], desc[UR22][R136.64], P1 ;  /* 0x3078000088877fae */ /* 0x0009e200089a1016 */
[----:B---3--:R-:W-:-:S03]  /*12570*/  IADD3 R138, P3, PT, R242, R134, RZ ;  /* 0x00000086f28a7210 */ /* 0x008fc60007f7e0ff */
[----:B------:R1:W-:Y:S02]  /*12580*/  STL.64 [R1+0x2f0], R140 ;  /* 0x0002f08c01007387 */ /* 0x0003e40000100a00 */
[----:B------:R-:W-:Y:S02]  /*12590*/  IMAD.X R139, R243, 0x1, R133, P3 ;  /* 0x00000001f38b7824 */ /* 0x000fe400018e0685 */
[----:B------:R1:W-:Y:S04]  /*125a0*/  LDGSTS.E [R135+0x30b80], desc[UR22][R140.64], P1 ;  /* 0x30b800008c877fae */ /* 0x0003e800089a1016 */
[----:B------:R2:W-:Y:S04]  /*125b0*/  STL.64 [R1+0x330], R138 ;  /* 0x0003308a01007387 */ /* 0x0005e80000100a00 */
[----:B------:R2:W-:Y:S01]  /*125c0*/  LDGSTS.E [R135+0x30f80], desc[UR22][R138.64], P1 ;  /* 0x30f800008a877fae */ /* 0x0005e200089a1016 */
[----:B------:R-:W-:Y:S01]  /*125d0*/  UMOV UR6, URZ ;  /* 0x000000ff00067c82 */ /* 0x000fe20008000000 */
[----:B------:R-:W-:-:S02]  /*125e0*/  ISETP.GE.AND P5, PT, R251, 0x80, PT ;  /* 0x00000080fb00780c */ /* 0x000fc40003fa6270 */
[----:B----4-:R-:W-:-:S05]  /*125f0*/  IADD3 R136, P3, PT, R246, R134, RZ ;  /* 0x00000086f6887210 */ /* 0x010fca0007f7e0ff */
[----:B------:R-:W-:Y:S01]  /*12600*/  IMAD.X R137, R247, 0x1, R133, P3 ;  /* 0x00000001f7897824 */ /* 0x000fe200018e0685 */
[----:B-1----:R-:W-:-:S04]  /*12610*/  IADD3 R140, P3, PT, R248, R134, RZ ;  /* 0x00000086f88c7210 */ /* 0x002fc80007f7e0ff */
[----:B------:R1:W-:Y:S01]  /*12620*/  LDGSTS.E [R135+0x31380], desc[UR22][R136.64], P1 ;  /* 0x3138000088877fae */ /* 0x0003e200089a1016 */
[--C-:B------:R-:W-:Y:S01]  /*12630*/  IMAD.X R141, R249, 0x1, R133.reuse, P3 ;  /* 0x00000001f98d7824 */ /* 0x100fe200018e0685 */
[-C--:B--2---:R-:W-:Y:S02]  /*12640*/  IADD3 R138, P3, PT, R156, R134.reuse, RZ ;  /* 0x000000869c8a7210 */ /* 0x084fe40007f7e0ff */
[----:B------:R1:W-:Y:S03]  /*12650*/  STL.64 [R1+0x370], R136 ;  /* 0x0003708801007387 */ /* 0x0003e60000100a00 */
[----:B------:R-:W-:Y:S01]  /*12660*/  IMAD.X R139, R157, 0x1, R133, P3 ;  /* 0x000000019d8b7824 */ /* 0x000fe200018e0685 */
[----:B------:R2:W-:Y:S04]  /*12670*/  LDGSTS.E [R135+0x31780], desc[UR22][R140.64], P1 ;  /* 0x317800008c877fae */ /* 0x0005e800089a1016 */
[----:B------:R2:W-:Y:S01]  /*12680*/  STL.64 [R1+0x3b0], R140 ;  /* 0x0003b08c01007387 */ /* 0x0005e20000100a00 */
[----:B-1----:R-:W-:-:S03]  /*12690*/  IADD3 R136, P3, PT, R194, R134, RZ ;  /* 0x00000086c2887210 */ /* 0x002fc60007f7e0ff */
[----:B------:R2:W-:Y:S02]  /*126a0*/  STL.64 [R1+0x3f0], R138 ;  /* 0x0003f08a01007387 */ /* 0x0005e40000100a00 */
[----:B------:R-:W-:Y:S02]  /*126b0*/  IMAD.X R137, R195, 0x1, R133, P3 ;  /* 0x00000001c3897824 */ /* 0x000fe400018e0685 */
[----:B------:R2:W-:Y:S04]  /*126c0*/  LDGSTS.E [R135+0x31b80], desc[UR22][R138.64], P1 ;  /* 0x31b800008a877fae */ /* 0x0005e800089a1016 */
[----:B------:R2:W-:Y:S04]  /*126d0*/  STL.64 [R1+0x430], R136 ;  /* 0x0004308801007387 */ /* 0x0005e80000100a00 */
[----:B------:R2:W-:Y:S01]  /*126e0*/  LDGSTS.E [R135+0x31f80], desc[UR22][R136.64], P1 ;  /* 0x31f8000088877fae */ /* 0x0005e200089a1016 */
[----:B------:R-:W-:-:S03]  /*126f0*/  ISETP.GE.AND P1, PT, R251, 0x100, PT ;  /* 0x00000100fb00780c */ /* 0x000fc60003f26270 */
[----:B------:R-:W0:Y:S10]  /*12700*/  LDGDEPBAR ;  /* 0x00000000000079af */ /* 0x000e340000000000 */
[----:B--2---:R-:W-:Y:S05]  /*12710*/  @!P1 BRA `(.L_x_8) ;  /* 0x000000bc00589947 */ /* 0x004fea0003800000 */
[----:B------:R-:W-:Y:S01]  /*12720*/  STL [R1+0x4], R88 ;  /* 0x0000045801007387 */ /* 0x000fe20000100800 */
[----:B------:R-:W-:Y:S01]  /*12730*/  IMAD.MOV.U32 R178, RZ, RZ, R62 ;  /* 0x000000ffffb27224 */ /* 0x000fe200078e003e */
[----:B------:R-:W-:Y:S01]  /*12740*/  MOV R171, R79 ;  /* 0x0000004f00ab7202 */ /* 0x000fe20000000f00 */
[----:B------:R-:W-:Y:S01]  /*12750*/  IMAD.MOV.U32 R179, RZ, RZ, R63 ;  /* 0x000000ffffb37224 */ /* 0x000fe200078e003f */
[----:B------:R-:W-:Y:S01]  /*12760*/  STL [R1], R89 ;  /* 0x0000005901007387 */ /* 0x000fe20000100800 */
[----:B------:R-:W-:Y:S01]  /*12770*/  IMAD.MOV.U32 R176, RZ, RZ, R66 ;  /* 0x000000ffffb07224 */ /* 0x000fe200078e0042 */
[----:B------:R-:W-:Y:S01]  /*12780*/  MOV R159, R103 ;  /* 0x00000067009f7202 */ /* 0x000fe20000000f00 */
[----:B------:R-:W-:Y:S01]  /*12790*/  IMAD.MOV.U32 R177, RZ, RZ, R67 ;  /* 0x000000ffffb17224 */ /* 0x000fe200078e0043 */
[----:B------:R-:W-:Y:S01]  /*127a0*/  STL [R1+0xc], R92 ;  /* 0x00000c5c01007387 */ /* 0x000fe20000100800 */
        /* <DEDUP_REMOVED lines=13> */
[----:B------:R-:W-:Y:S01]  /*12880*/  SHF.R.S32.HI R249, RZ, 0x1f, R251 ;  /* 0x0000001ffff97819 */ /* 0x000fe200000114fb */
[----:B------:R-:W-:Y:S01]  /*12890*/  IMAD.MOV.U32 R158, RZ, RZ, R102 ;  /* 0x000000ffff9e7224 */ /* 0x000fe200078e0066 */
[----:B------:R-:W-:Y:S01]  /*128a0*/  STL [R1+0x1c], R100 ;  /* 0x00001c6401007387 */ /* 0x000fe20000100800 */
[----:B------:R-:W-:Y:S01]  /*128b0*/  IMAD.MOV.U32 R168, RZ, RZ, R82 ;  /* 0x000000ffffa87224 */ /* 0x000fe200078e0052 */
[----:B------:R-:W-:Y:S01]  /*128c0*/  LEA.HI R249, R249, R251, RZ, 0x7 ;  /* 0x000000fbf9f97211 */ /* 0x000fe200078f38ff */
        /* <DEDUP_REMOVED lines=9> */
[----:B------:R-:W2:Y:S01]  /*12960*/  LDL.LU.64 R62, [R1+0x90] ;  /* 0x00009000013e7983 */ /* 0x000ea20000300a00 */
[----:B------:R-:W-:Y:S01]  /*12970*/  IMAD.MOV.U32 R160, RZ, RZ, R98 ;  /* 0x000000ffffa07224 */ /* 0x000fe200078e0062 */
[----:B------:R-:W-:Y:S01]  /*12980*/  MOV R219, R15 ;  /* 0x0000000f00db7202 */ /* 0x000fe20000000f00 */
[----:B------:R-:W-:Y:S01]  /*12990*/  IMAD.MOV.U32 R161, RZ, RZ, R99 ;  /* 0x000000ffffa17224 */ /* 0x000fe200078e0063 */
[----:B------:R-:W3:Y:S01]  /*129a0*/  LDL.LU.64 R66, [R1+0x60] ;  /* 0x0000600001427983 */ /* 0x000ee20000300a00 */
[----:B------:R-:W-:Y:S01]  /*129b0*/  IMAD.MOV.U32 R152, RZ, RZ, R114 ;  /* 0x000000ffff987224 */ /* 0x000fe200078e0072 */
[----:B------:R-:W-:Y:S01]  /*129c0*/  MOV R231, R43 ;  /* 0x0000002b00e77202 */ /* 0x000fe20000000f00 */
[----:B------:R-:W-:Y:S01]  /*129d0*/  IMAD.MOV.U32 R153, RZ, RZ, R115 ;  /* 0x000000ffff997224 */ /* 0x000fe200078e0073 */
[----:B------:R-:W4:Y:S01]  /*129e0*/  LDL.LU.64 R74, [R1+0x68] ;  /* 0x00006800014a7983 */ /* 0x000f220000300a00 */
[----:B------:R-:W-:Y:S01]  /*129f0*/  IMAD.MOV.U32 R156, RZ, RZ, R106 ;  /* 0x000000ffff9c7224 */ /* 0x000fe200078e006a */
[----:B------:R-:W-:Y:S01]  /*12a00*/  MOV R243, R73 ;  /* 0x0000004900f37202 */ /* 0x000fe20000000f00 */
[----:B------:R-:W-:Y:S01]  /*12a10*/  IMAD.MOV.U32 R157, RZ, RZ, R107 ;  /* 0x000000ffff9d7224 */ /* 0x000fe200078e006b */
[----:B------:R-:W-:Y:S01]  /*12a20*/  STL [R1+0x20], R105 ;  /* 0x0000206901007387 */ /* 0x000fe20000100800 */
[----:B------:R-:W-:-:S02]  /*12a30*/  IMAD.MOV.U32 R154, RZ, RZ, R110 ;  /* 0x000000ffff9a7224 */ /* 0x000fc400078e006e */
[----:B------:R-:W-:Y:S01]  /*12a40*/  IMAD.MOV.U32 R155, RZ, RZ, R111 ;  /* 0x000000ffff9b7224 */ /* 0x000fe200078e006f */
[----:B------:R-:W5:Y:S01]  /*12a50*/  LDL.LU.64 R70, [R1+0x98] ;  /* 0x0000980001467983 */ /* 0x000f620000300a00 */
[----:B------:R-:W-:Y:S02]  /*12a60*/  IMAD.MOV.U32 R150, RZ, RZ, R118 ;  /* 0x000000ffff967224 */ /* 0x000fe400078e0076 */
[----:B------:R-:W-:Y:S01]  /*12a70*/  IMAD.MOV.U32 R151, RZ, RZ, R119 ;  /* 0x000000ffff977224 */ /* 0x000fe200078e0077 */
[----:B------:R-:W2:Y:S01]  /*12a80*/  LDL.LU.64 R86, [R1+0x70] ;  /* 0x0000700001567983 */ /* 0x000ea20000300a00 */
[----:B------:R-:W-:Y:S02]  /*12a90*/  IMAD.MOV.U32 R148, RZ, RZ, R122 ;  /* 0x000000ffff947224 */ /* 0x000fe400078e007a */
[----:B------:R-:W-:Y:S01]  /*12aa0*/  IMAD.MOV.U32 R149, RZ, RZ, R123 ;  /* 0x000000ffff957224 */ /* 0x000fe200078e007b */
[----:B------:R-:W2:Y:S01]  /*12ab0*/  LDL.LU.64 R78, [R1+0xa0] ;  /* 0x0000a000014e7983 */ /* 0x000ea20000300a00 */
[----:B------:R-:W-:-:S02]  /*12ac0*/  IMAD.MOV.U32 R146, RZ, RZ, R126 ;  /* 0x000000ffff927224 */ /* 0x000fc400078e007e */
[----:B------:R-:W-:Y:S01]  /*12ad0*/  IMAD.MOV.U32 R144, RZ, RZ, R130 ;  /* 0x000000ffff907224 */ /* 0x000fe200078e0082 */
[----:B------:R-:W2:Y:S01]  /*12ae0*/  LDL.LU.64 R102, [R1+0x78] ;  /* 0x0000780001667983 */ /* 0x000ea20000300a00 */
[----:B------:R-:W-:Y:S02]  /*12af0*/  IMAD.MOV.U32 R145, RZ, RZ, R131 ;  /* 0x000000ffff917224 */ /* 0x000fe400078e0083 */
[----:B------:R-:W-:Y:S01]  /*12b00*/  IMAD.MOV.U32 R228, RZ, RZ, R4 ;  /* 0x000000ffffe47224 */ /* 0x000fe200078e0004 */
[----:B------:R-:W2:Y:S01]  /*12b10*/  LDL.LU.64 R82, [R1+0xa8] ;  /* 0x0000a80001527983 */ /* 0x000ea20000300a00 */
[----:B------:R-:W-:Y:S02]  /*12b20*/  IMAD.MOV.U32 R180, RZ, RZ, R58 ;  /* 0x000000ffffb47224 */ /* 0x000fe400078e003a */
[----:B------:R-:W-:Y:S01]  /*12b30*/  IMAD.MOV.U32 R181, RZ, RZ, R59 ;  /* 0x000000ffffb57224 */ /* 0x000fe200078e003b */
[----:B------:R-:W-:Y:S01]  /*12b40*/  STL [R1+0x2c], R108 ;  /* 0x00002c6c01007387 */ /* 0x000fe20000100800 */
[----:B------:R-:W-:-:S02]  /*12b50*/  IMAD.MOV.U32 R182, RZ, RZ, R54 ;  /* 0x000000ffffb67224 */ /* 0x000fc400078e0036 */
[----:B------:R-:W-:Y:S01]  /*12b60*/  IMAD.MOV.U32 R184, RZ, RZ, R50 ;  /* 0x000000ffffb87224 */ /* 0x000fe200078e0032 */
[----:B------:R-:W5:Y:S01]  /*12b70*/  LDL.LU.64 R90, [R1+0xb0] ;  /* 0x0000b000015a7983 */ /* 0x000f620000300a00 */
[----:B------:R-:W-:Y:S02]  /*12b80*/  IMAD.MOV.U32 R185, RZ, RZ, R51 ;  /* 0x000000ffffb97224 */ /* 0x000fe400078e0033 */
[----:B------:R-:W-:Y:S01]  /*12b90*/  IMAD.MOV.U32 R190, RZ, RZ, R44 ;  /* 0x000000ffffbe7224 */ /* 0x000fe200078e002c */
[----:B------:R-:W-:Y:S01]  /*12ba0*/  STL [R1+0x28], R109 ;  /* 0x0000286d01007387 */ /* 0x000fe20000100800 */
[----:B------:R-:W-:Y:S02]  /*12bb0*/  IMAD.MOV.U32 R191, RZ, RZ, R45 ;  /* 0x000000ffffbf7224 */ /* 0x000fe400078e002d */
[----:B------:R-:W-:Y:S01]  /*12bc0*/  IMAD.MOV.U32 R188, RZ, RZ, R46 ;  /* 0x000000ffffbc7224 */ /* 0x000fe200078e002e */
[----:B------:R-:W5:Y:S01]  /*12bd0*/  LDL.LU.64 R94, [R1+0xb8] ;  /* 0x0000b800015e7983 */ /* 0x000f620000300a00 */
[----:B------:R-:W-:-:S02]  /*12be0*/  IMAD.MOV.U32 R189, RZ, RZ, R47 ;  /* 0x000000ffffbd7224 */ /* 0x000fc400078e002f */
[----:B------:R-:W-:Y:S01]  /*12bf0*/  IMAD.MOV.U32 R186, RZ, RZ, R48 ;  /* 0x000000ffffba7224 */ /* 0x000fe200078e0030 */
[----:B------:R-:W5:Y:S01]  /*12c00*/  LDL.LU.64 R98, [R1+0xc0] ;  /* 0x0000c00001627983 */ /* 0x000f620000300a00 */
[----:B------:R-:W-:Y:S02]  /*12c10*/  IMAD.MOV.U32 R187, RZ, RZ, R49 ;  /* 0x000000ffffbb7224 */ /* 0x000fe400078e0031 */
[----:B------:R-:W-:Y:S01]  /*12c20*/  IMAD.MOV.U32 R194, RZ, RZ, R38 ;  /* 0x000000ffffc27224 */ /* 0x000fe200078e0026 */
[----:B------:R-:W5:Y:S01]  /*12c30*/  LDL.LU.64 R114, [R1+0x80] ;  /* 0x0000800001727983 */ /* 0x000f620000300a00 */
[----:B------:R-:W-:Y:S02]  /*12c40*/  IMAD.MOV.U32 R192, RZ, RZ, R40 ;  /* 0x000000ffffc07224 */ /* 0x000fe400078e0028 */
[----:B------:R-:W-:Y:S01]  /*12c50*/  IMAD.MOV.U32 R193, RZ, RZ, R41 ;  /* 0x000000ffffc17224 */ /* 0x000fe200078e0029 */
[----:B------:R-:W5:Y:S01]  /*12c60*/  LDL.LU.64 R106, [R1+0xf0] ;  /* 0x0000f000016a7983 */ /* 0x000f620000300a00 */
[----:B------:R-:W-:-:S02]  /*12c70*/  IMAD.MOV.U32 R196, RZ, RZ, R36 ;  /* 0x000000ffffc47224 */ /* 0x000fc400078e0024 */
[----:B------:R-:W-:Y:S01]  /*12c80*/  IMAD.MOV.U32 R197, RZ, RZ, R37 ;  /* 0x000000ffffc57224 */ /* 0x000fe200078e0025 */
[----:B------:R-:W-:Y:S01]  /*12c90*/  STL [R1+0x34], R112 ;  /* 0x0000347001007387 */ /* 0x000fe20000100800 */
[----:B------:R-:W-:Y:S02]  /*12ca0*/  IMAD.MOV.U32 R198, RZ, RZ, R34 ;  /* 0x000000ffffc67224 */ /* 0x000fe400078e0022 */
[----:B------:R-:W-:Y:S01]  /*12cb0*/  IMAD.MOV.U32 R199, RZ, RZ, R35 ;  /* 0x000000ffffc77224 */ /* 0x000fe200078e0023 */
[----:B------:R-:W5:Y:S01]  /*12cc0*/  LDL.LU.64 R110, [R1+0xc8] ;  /* 0x0000c800016e7983 */ /* 0x000f620000300a00 */
        /* <DEDUP_REMOVED lines=20> */
[----:B------:R-:W-:Y:S01]  /*12e10*/  STL [R1+0x38], R117 ;  /* 0x0000387501007387 */ /* 0x000fe20000100800 */
[----:B------:R-:W-:-:S02]  /*12e20*/  IMAD.MOV.U32 R143, RZ, RZ, R211 ;  /* 0x000000ffff8f7224 */ /* 0x000fc400078e00d3 */
[----:B------:R-:W-:Y:S01]  /*12e30*/  IMAD.MOV.U32 R204, RZ, RZ, R28 ;  /* 0x000000ffffcc7224 */ /* 0x000fe200078e001c */
[----:B------:R-:W-:Y:S01]  /*12e40*/  STL [R1+0x44], R120 ;  /* 0x0000447801007387 */ /* 0x000fe20000100800 */
        /* <DEDUP_REMOVED lines=16> */
[----:B------:R-:W-:Y:S02]  /*12f50*/  IMAD.MOV.U32 R217, RZ, RZ, R17 ;  /* 0x000000ffffd97224 */ /* 0x000fe400078e0011 */
[----:B------:R-:W-:Y:S02]  /*12f60*/  IMAD.MOV.U32 R218, RZ, RZ, R14 ;  /* 0x000000ffffda7224 */ /* 0x000fe400078e000e */
[----:B------:R-:W-:Y:S02]  /*12f70*/  IMAD.MOV.U32 R220, RZ, RZ, R12 ;  /* 0x000000ffffdc7224 */ /* 0x000fe400078e000c */
[----:B------:R-:W-:Y:S02]  /*12f80*/  IMAD.MOV.U32 R221, RZ, RZ, R13 ;  /* 0x000000ffffdd7224 */ /* 0x000fe400078e000d */
[----:B------:R-:W-:Y:S02]  /*12f90*/  IMAD.MOV.U32 R222, RZ, RZ, R10 ;  /* 0x000000ffffde7224 */ /* 0x000fe400078e000a */
        /* <DEDUP_REMOVED lines=22> */
[----:B---3--:R-:W-:Y:S01]  /*13100*/  IMAD.MOV.U32 R4, RZ, RZ, R67 ;  /* 0x000000ffff047224 */ /* 0x008fe200078e0043 */
[----:B------:R-:W-:Y:S04]  /*13110*/  STL [R1+0x5c], R66 ;  /* 0x00005c4201007387 */ /* 0x000fe80000100800 */
[----:B----4-:R-:W-:Y:S04]  /*13120*/  STL [R1+0x64], R74 ;  /* 0x0000644a01007387 */ /* 0x010fe80000100800 */
[----:B------:R1:W-:Y:S02]  /*13130*/  STL [R1+0x58], R4 ;  /* 0x0000580401007387 */ /* 0x0003e40000100800 */
[----:B-1----:R-:W-:-:S05]  /*13140*/  MOV R4, R75 ;  /* 0x0000004b00047202 */ /* 0x002fca0000000f00 */
[----:B------:R1:W-:Y:S04]  /*13150*/  STL [R1+0x60], R4 ;  /* 0x0000600401007387 */ /* 0x0003e80000100800 */
[----:B--2---:R-:W-:Y:S01]  /*13160*/  STL [R1+0x6c], R86 ;  /* 0x00006c5601007387 */ /* 0x004fe20000100800 */
[----:B-1----:R-:W-:-:S05]  /*13170*/  IMAD.MOV.U32 R4, RZ, RZ, R87 ;  /* 0x000000ffff047224 */ /* 0x002fca00078e0057 */
[----:B------:R1:W-:Y:S04]  /*13180*/  STL [R1+0x68], R4 ;  /* 0x0000680401007387 */ /* 0x0003e80000100800 */
[----:B------:R-:W-:Y:S01]  /*13190*/  STL [R1+0x74], R102 ;  /* 0x0000746601007387 */ /* 0x000fe20000100800 */
[----:B-1----:R-:W-:-:S05]  /*131a0*/  MOV R4, R103 ;  /* 0x0000006700047202 */ /* 0x002fca0000000f00 */
[----:B------:R1:W-:Y:S01]  /*131b0*/  STL [R1+0x70], R4 ;  /* 0x0000700401007387 */ /* 0x0003e20000100800 */
[----:B-----5:R-:W-:Y:S02]  /*131c0*/  IMAD.MOV.U32 R54, RZ, RZ, R70 ;  /* 0x000000ffff367224 */ /* 0x020fe400078e0046 */
[----:B------:R-:W-:Y:S01]  /*131d0*/  IMAD.MOV.U32 R55, RZ, RZ, R71 ;  /* 0x000000ffff377224 */ /* 0x000fe200078e0047 */
[----:B------:R-:W-:Y:S01]  /*131e0*/  STL [R1+0x7c], R114 ;  /* 0x00007c7201007387 */ /* 0x000fe20000100800 */
[----:B------:R-:W-:Y:S02]  /*131f0*/  IMAD.MOV.U32 R58, RZ, RZ, R78 ;  /* 0x000000ffff3a7224 */ /* 0x000fe400078e004e */
[----:B-1----:R-:W-:Y:S02]  /*13200*/  IMAD.MOV.U32 R4, RZ, RZ, R115 ;  /* 0x000000ffff047224 */ /* 0x002fe400078e0073 */
[----:B------:R-:W-:Y:S02]  /*13210*/  IMAD.MOV.U32 R59, RZ, RZ, R79 ;  /* 0x000000ffff3b7224 */ /* 0x000fe400078e004f */
[----:B------:R-:W-:Y:S01]  /*13220*/  IMAD.MOV.U32 R70, RZ, RZ, R94 ;  /* 0x000000ffff467224 */ /* 0x000fe200078e005e */
[----:B------:R1:W-:Y:S01]  /*13230*/  STL [R1+0x78], R4 ;  /* 0x0000780401007387 */ /* 0x0003e20000100800 */
[----:B------:R-:W-:-:S02]  /*13240*/  IMAD.MOV.U32 R71, RZ, RZ, R95 ;  /* 0x000000ffff477224 */ /* 0x000fc400078e005f */
[----:B------:R-:W-:Y:S02]  /*13250*/  IMAD.MOV.U32 R78, RZ, RZ, R98 ;  /* 0x000000ffff4e7224 */ /* 0x000fe400078e0062 */
[----:B------:R-:W-:Y:S02]  /*13260*/  IMAD.MOV.U32 R79, RZ, RZ, R99 ;  /* 0x000000ffff4f7224 */ /* 0x000fe400078e0063 */
[----:B------:R-:W-:Y:S02]  /*13270*/  IMAD.MOV.U32 R98, RZ, RZ, R122 ;  /* 0x000000ffff627224 */ /* 0x000fe400078e007a */
[----:B------:R-:W-:Y:S02]  /*13280*/  IMAD.MOV.U32 R99, RZ, RZ, R123 ;  /* 0x000000ffff637224 */ /* 0x000fe400078e007b */
[----:B------:R-:W-:Y:S01]  /*13290*/  IMAD.MOV.U32 R50, RZ, RZ, R62 ;  /* 0x000000ffff327224 */ /* 0x000fe200078e003e */
[----:B------:R2:W-:Y:S01]  /*132a0*/  STL [R1+0x84], R130 ;  /* 0x0000848201007387 */ /* 0x0005e20000100800 */
[----:B------:R-:W-:Y:S01]  /*132b0*/  IMAD.MOV.U32 R51, RZ, RZ, R63 ;  /* 0x000000ffff337224 */ /* 0x000fe200078e003f */
[----:B-1----:R-:W-:-:S02]  /*132c0*/  MOV R4, R131 ;  /* 0x0000008300047202 */ /* 0x002fc40000000f00 */
[----:B------:R-:W3:Y:S01]  /*132d0*/  LDL.LU.64 R94, [R1+0x100] ;  /* 0x00010000015e7983 */ /* 0x000ee20000300a00 */
[----:B------:R-:W-:-:S03]  /*132e0*/  IMAD.MOV.U32 R62, RZ, RZ, R82 ;  /* 0x000000ffff3e7224 */ /* 0x000fc600078e0052 */
[----:B------:R-:W4:Y:S01]  /*132f0*/  LDL.LU.64 R122, [R1+0xe0] ;  /* 0x0000e000017a7983 */ /* 0x000f220000300a00 */
[----:B------:R-:W-:Y:S02]  /*13300*/  IMAD.MOV.U32 R63, RZ, RZ, R83 ;  /* 0x000000ffff3f7224 */ /* 0x000fe400078e0053 */
        /* <DEDUP_REMOVED lines=8> */
[----:B------:R-:W-:-:S03]  /*13390*/  IMAD.MOV.U32 R87, RZ, RZ, R119 ;  /* 0x000000ffff577224 */ /* 0x000fc600078e0077 */
[----:B------:R-:W5:Y:S01]  /*133a0*/  LDL.LU.64 R110, [R1+0x110] ;  /* 0x00011000016e7983 */ /* 0x000f620000300a00 */
[----:B------:R-:W-:Y:S02]  /*133b0*/  IMAD.MOV.U32 R66, RZ, RZ, R90 ;  /* 0x000000ffff427224 */ /* 0x000fe400078e005a */
[----:B------:R-:W-:Y:S01]  /*133c0*/  IMAD.MOV.U32 R67, RZ, RZ, R91 ;  /* 0x000000ffff437224 */ /* 0x000fe200078e005b */
[----:B------:R-:W5:Y:S01]  /*133d0*/  LDL.LU.64 R118, [R1+0x118] ;  /* 0x0001180001767983 */ /* 0x000f620000300a00 */
[----:B------:R-:W-:Y:S02]  /*133e0*/  IMAD.MOV.U32 R90, RZ, RZ, R126 ;  /* 0x000000ffff5a7224 */ /* 0x000fe400078e007e */
[----:B------:R-:W-:Y:S01]  /*133f0*/  IMAD.MOV.U32 R91, RZ, RZ, R127 ;  /* 0x000000ffff5b7224 */ /* 0x000fe200078e007f */
[----:B------:R1:W-:Y:S04]  /*13400*/  STL [R1+0x80], R4 ;  /* 0x0000800401007387 */ /* 0x0003e80000100800 */
[----:B------:R-:W-:Y:S04]  /*13410*/  STL [R1+0x8c], R50 ;  /* 0x00008c3201007387 */ /* 0x000fe80000100800 */
[----:B------:R-:W5:Y:S04]  /*13420*/  LDL.LU.64 R126, [R1+0x120] ;  /* 0x00012000017e7983 */ /* 0x000f680000300a00 */
[----:B--2---:R-:W2:Y:S01]  /*13430*/  LDL.LU.64 R130, [R1+0xe8] ;  /* 0x0000e80001827983 */ /* 0x004ea20000300a00 */
[----:B-1----:R-:W-:-:S03]  /*13440*/  IMAD.MOV.U32 R4, RZ, RZ, R51 ;  /* 0x000000ffff047224 */ /* 0x002fc600078e0033 */
[----:B------:R-:W-:Y:S04]  /*13450*/  STL [R1+0x94], R54 ;  /* 0x0000943601007387 */ /* 0x000fe80000100800 */
[----:B------:R1:W-:Y:S04]  /*13460*/  STL [R1+0x88], R4 ;  /* 0x0000880401007387 */ /* 0x0003e80000100800 */
[----:B------:R-:W-:Y:S01]  /*13470*/  STL [R1+0x9c], R58 ;  /* 0x00009c3a01007387 */ /* 0x000fe20000100800 */
[----:B-1----:R-:W-:-:S05]  /*13480*/  IMAD.MOV.U32 R4, RZ, RZ, R55 ;  /* 0x000000ffff047224 */ /* 0x002fca00078e0037 */
        /* <DEDUP_REMOVED lines=18> */
[----:B------:R1:W-:Y:S02]  /*135b0*/  STL [R1+0xc0], R4 ;  /* 0x0000c00401007387 */ /* 0x0003e40000100800 */
[----:B-1----:R-:W-:-:S05]  /*135c0*/  IMAD.MOV.U32 R4, RZ, RZ, R87 ;  /* 0x000000ffff047224 */ /* 0x002fca00078e0057 */
[----:B------:R1:W-:Y:S04]  /*135d0*/  STL [R1+0xc8], R4 ;  /* 0x0000c80401007387 */ /* 0x0003e80000100800 */
[----:B------:R-:W-:Y:S01]  /*135e0*/  STL [R1+0xd4], R98 ;  /* 0x0000d46201007387 */ /* 0x000fe20000100800 */
[----:B-1----:R-:W-:-:S05]  /*135f0*/  IMAD.MOV.U32 R4, RZ, RZ, R99 ;  /* 0x000000ffff047224 */ /* 0x002fca00078e0063 */
[----:B------:R4:W-:Y:S01]  /*13600*/  STL [R1+0xd0], R4 ;  /* 0x0000d00401007387 */ /* 0x0009e20000100800 */
[----:B------:R-:W-:Y:S02]  /*13610*/  IMAD.MOV.U32 R44, RZ, RZ, R74 ;  /* 0x000000ffff2c7224 */ /* 0x000fe400078e004a */
[----:B------:R-:W-:Y:S01]  /*13620*/  IMAD.MOV.U32 R45, RZ, RZ, R75 ;  /* 0x000000ffff2d7224 */ /* 0x000fe200078e004b */
[----:B------:R-:W-:Y:S01]  /*13630*/  MOV R46, R90 ;  /* 0x0000005a002e7202 */ /* 0x000fe20000000f00 */
[----:B------:R-:W-:Y:S02]  /*13640*/  IMAD.MOV.U32 R47, RZ, RZ, R91 ;  /* 0x000000ffff2f7224 */ /* 0x000fe400078e005b */
[----:B----4-:R-:W-:Y:S01]  /*13650*/  IMAD.MOV.U32 R4, RZ, RZ, R123 ;  /* 0x000000ffff047224 */ /* 0x010fe200078e007b */
[----:B------:R-:W-:Y:S04]  /*13660*/  STL [R1+0xdc], R122 ;  /* 0x0000dc7a01007387 */ /* 0x000fe80000100800 */
[----:B------:R1:W-:Y:S01]  /*13670*/  STL [R1+0xd8], R4 ;  /* 0x0000d80401007387 */ /* 0x0003e20000100800 */
[----:B---3--:R-:W-:-:S02]  /*13680*/  IMAD.MOV.U32 R48, RZ, RZ, R94 ;  /* 0x000000ffff307224 */ /* 0x008fc400078e005e */
[----:B------:R-:W-:Y:S02]  /*13690*/  IMAD.MOV.U32 R49, RZ, RZ, R95 ;  /* 0x000000ffff317224 */ /* 0x000fe400078e005f */
[----:B-----5:R-:W-:Y:S02]  /*136a0*/  IMAD.MOV.U32 R50, RZ, RZ, R102 ;  /* 0x000000ffff327224 */ /* 0x020fe400078e0066 */
[----:B------:R-:W-:Y:S02]  /*136b0*/  IMAD.MOV.U32 R51, RZ, RZ, R103 ;  /* 0x000000ffff337224 */ /* 0x000fe400078e0067 */
[----:B------:R-:W-:Y:S02]  /*136c0*/  IMAD.MOV.U32 R54, RZ, RZ, R106 ;  /* 0x000000ffff367224 */ /* 0x000fe400078e006a */
[----:B------:R-:W-:Y:S02]  /*136d0*/  IMAD.MOV.U32 R58, RZ, RZ, R110 ;  /* 0x000000ffff3a7224 */ /* 0x000fe400078e006e */
[----:B------:R-:W-:-:S02]  /*136e0*/  IMAD.MOV.U32 R59, RZ, RZ, R111 ;  /* 0x000000ffff3b7224 */ /* 0x000fc400078e006f */
[----:B------:R-:W-:Y:S01]  /*136f0*/  IMAD.MOV.U32 R55, RZ, RZ, R107 ;  /* 0x000000ffff377224 */ /* 0x000fe200078e006b */
[----:B------:R-:W-:Y:S01]  /*13700*/  MOV R63, R119 ;  /* 0x00000077003f7202 */ /* 0x000fe20000000f00 */
[----:B------:R-:W-:Y:S01]  /*13710*/  IMAD.MOV.U32 R62, RZ, RZ, R118 ;  /* 0x000000ffff3e7224 */ /* 0x000fe200078e0076 */
[----:B--2---:R2:W-:Y:S01]  /*13720*/  STL [R1+0xe4], R130 ;  /* 0x0000e48201007387 */ /* 0x0045e20000100800 */
[----:B-1----:R-:W-:-:S03]  /*13730*/  IMAD.MOV.U32 R4, RZ, RZ, R131 ;  /* 0x000000ffff047224 */ /* 0x002fc600078e0083 */
[----:B------:R-:W3:Y:S04]  /*13740*/  LDL.LU.64 R70, [R1+0x140] ;  /* 0x0001400001467983 */ /* 0x000ee80000300a00 */
[----:B------:R-:W4:Y:S04]  /*13750*/  LDL.LU.64 R74, [R1+0x148] ;  /* 0x00014800014a7983 */ /* 0x000f280000300a00 */
[----:B------:R-:W5:Y:S04]  /*13760*/  LDL.LU.64 R78, [R1+0x158] ;  /* 0x00015800014e7983 */ /* 0x000f680000300a00 */
[----:B------:R-:W5:Y:S04]  /*13770*/  LDL.LU.64 R82, [R1+0x170] ;  /* 0x0001700001527983 */ /* 0x000f680000300a00 */
[----:B------:R-:W5:Y:S04]  /*13780*/  LDL.LU.64 R86, [R1+0x150] ;  /* 0x0001500001567983 */ /* 0x000f680000300a00 */
[----:B------:R-:W5:Y:S04]  /*13790*/  LDL.LU.64 R90, [R1+0x178] ;  /* 0x00017800015a7983 */ /* 0x000f680000300a00 */
[----:B------:R-:W5:Y:S04]  /*137a0*/  LDL.LU.64 R94, [R1+0x180] ;  /* 0x00018000015e7983 */ /* 0x000f680000300a00 */
[----:B------:R-:W5:Y:S04]  /*137b0*/  LDL.LU.64 R98, [R1+0x1c0] ;  /* 0x0001c00001627983 */ /* 0x000f680000300a00 */
[----:B------:R1:W-:Y:S04]  /*137c0*/  STL [R1+0xe0], R4 ;  /* 0x0000e00401007387 */ /* 0x0003e80000100800 */
[----:B------:R-:W5:Y:S04]  /*137d0*/  LDL.LU.64 R110, [R1+0x160] ;  /* 0x00016000016e7983 */ /* 0x000f680000300a00 */
[----:B------:R-:W5:Y:S01]  /*137e0*/  LDL.LU.64 R102, [R1+0x188] ;  /* 0x0001880001667983 */ /* 0x000f620000300a00 */
[----:B------:R-:W-:-:S03]  /*137f0*/  IMAD.MOV.U32 R66, RZ, RZ, R126 ;  /* 0x000000ffff427224 */ /* 0x000fc600078e007e */
[----:B------:R-:W5:Y:S01]  /*13800*/  LDL.LU.64 R106, [R1+0x190] ;  /* 0x00019000016a7983 */ /* 0x000f620000300a00 */
[----:B------:R-:W-:-:S03]  /*13810*/  IMAD.MOV.U32 R67, RZ, RZ, R127 ;  /* 0x000000ffff437224 */ /* 0x000fc600078e007f */
[----:B------:R-:W-:Y:S04]  /*13820*/  STL [R1+0xec], R44 ;  /* 0x0000ec2c01007387 */ /* 0x000fe80000100800 */
[----:B------:R-:W5:Y:S04]  /*13830*/  LDL.LU.64 R118, [R1+0x1c8] ;  /* 0x0001c80001767983 */ /* 0x000f680000300a00 */
[----:B------:R-:W5:Y:S04]  /*13840*/  LDL.LU.64 R122, [R1+0x198] ;  /* 0x00019800017a7983 */ /* 0x000f680000300a00 */
        /* <DEDUP_REMOVED lines=14> */
[----:B-1----:R-:W-:-:S03]  /*13930*/  IMAD.MOV.U32 R4, RZ, RZ, R59 ;  /* 0x000000ffff047224 */ /* 0x002fc600078e003b */
[----:B------:R-:W-:Y:S04]  /*13940*/  STL [R1+0x114], R62 ;  /* 0x0001143e01007387 */ /* 0x000fe80000100800 */
[----:B------:R1:W-:Y:S04]  /*13950*/  STL [R1+0x108], R4 ;  /* 0x0001080401007387 */ /* 0x0003e80000100800 */
[----:B------:R-:W-:Y:S01]  /*13960*/  STL [R1+0x11c], R66 ;  /* 0x00011c4201007387 */ /* 0x000fe20000100800 */
[----:B-1----:R-:W-:-:S05]  /*13970*/  MOV R4, R63 ;  /* 0x0000003f00047202 */ /* 0x002fca0000000f00 */
[----:B------:R1:W-:Y:S02]  /*13980*/  STL [R1+0x110], R4 ;  /* 0x0001100401007387 */ /* 0x0003e40000100800 */
[----:B-1----:R-:W-:-:S05]  /*13990*/  IMAD.MOV.U32 R4, RZ, RZ, R67 ;  /* 0x000000ffff047224 */ /* 0x002fca00078e0043 */
[----:B------:R1:W-:Y:S01]  /*139a0*/  STL [R1+0x118], R4 ;  /* 0x0001180401007387 */ /* 0x0003e20000100800 */
[----:B------:R-:W-:-:S03]  /*139b0*/  IMAD.MOV.U32 R38, RZ, RZ, R54 ;  /* 0x000000ffff267224 */ /* 0x000fc600078e0036 */
[----:B------:R-:W-:Y:S01]  /*139c0*/  STL [R1+0x124], R114 ;  /* 0x0001247201007387 */ /* 0x000fe20000100800 */
[----:B-1----:R-:W-:Y:S02]  /*139d0*/  IMAD.MOV.U32 R4, RZ, RZ, R115 ;  /* 0x000000ffff047224 */ /* 0x002fe400078e0073 */
[----:B------:R-:W-:-:S03]  /*139e0*/  IMAD.MOV.U32 R39, RZ, RZ, R55 ;  /* 0x000000ffff277224 */ /* 0x000fc600078e0037 */
[----:B------:R1:W-:Y:S01]  /*139f0*/  STL [R1+0x120], R4 ;  /* 0x0001200401007387 */ /* 0x0003e20000100800 */
[----:B---3--:R-:W-:Y:S02]  /*13a00*/  IMAD.MOV.U32 R40, RZ, RZ, R70 ;  /* 0x000000ffff287224 */ /* 0x008fe400078e0046 */
[----:B------:R-:W-:Y:S02]  /*13a10*/  IMAD.MOV.U32 R41, RZ, RZ, R71 ;  /* 0x000000ffff297224 */ /* 0x000fe400078e0047 */
[----:B----4-:R-:W-:Y:S02]  /*13a20*/  IMAD.MOV.U32 R44, RZ, RZ, R74 ;  /* 0x000000ffff2c7224 */ /* 0x010fe400078e004a */
[----:B------:R-:W-:Y:S02]  /*13a30*/  IMAD.MOV.U32 R45, RZ, RZ, R75 ;  /* 0x000000ffff2d7224 */ /* 0x000fe400078e004b */
[----:B-----5:R-:W-:Y:S02]  /*13a40*/  IMAD.MOV.U32 R46, RZ, RZ, R86 ;  /* 0x000000ffff2e7224 */ /* 0x020fe400078e0056 */
[----:B------:R-:W-:-:S02]  /*13a50*/  IMAD.MOV.U32 R47, RZ, RZ, R87 ;  /* 0x000000ffff2f7224 */ /* 0x000fc400078e0057 */
[----:B------:R-:W-:Y:S02]  /*13a60*/  IMAD.MOV.U32 R50, RZ, RZ, R90 ;  /* 0x000000ffff327224 */ /* 0x000fe400078e005a */
[----:B------:R-:W-:Y:S01]  /*13a70*/  IMAD.MOV.U32 R51, RZ, RZ, R91 ;  /* 0x000000ffff337224 */ /* 0x000fe200078e005b */
[----:B------:R-:W-:Y:S01]  /*13a80*/  MOV R54, R94 ;  /* 0x0000005e00367202 */ /* 0x000fe20000000f00 */
        /* <DEDUP_REMOVED lines=10> */
[----:B------:R-:W-:Y:S01]  /*13b30*/  IMAD.MOV.U32 R67, RZ, RZ, R119 ;  /* 0x000000ffff437224 */ /* 0x000fe200078e0077 */
[----:B--2---:R2:W-:Y:S01]  /*13b40*/  STL [R1+0x12c], R130 ;  /* 0x00012c8201007387 */ /* 0x0045e20000100800 */
[----:B-1----:R-:W-:-:S03]  /*13b50*/  IMAD.MOV.U32 R4, RZ, RZ, R131 ;  /* 0x000000ffff047224 */ /* 0x002fc600078e0083 */
[----:B------:R-:W3:Y:S04]  /*13b60*/  LDL.LU.64 R86, [R1+0x1d8] ;  /* 0x0001d80001567983 */ /* 0x000ee80000300a00 */
[----:B------:R-:W4:Y:S04]  /*13b70*/  LDL.LU.64 R94, [R1+0x1a0] ;  /* 0x0001a000015e7983 */ /* 0x000f280000300a00 */
[----:B------:R-:W5:Y:S04]  /*13b80*/  LDL.LU.64 R90, [R1+0x1e0] ;  /* 0x0001e000015a7983 */ /* 0x000f680000300a00 */
[----:B------:R-:W4:Y:S04]  /*13b90*/  LDL.LU.64 R98, [R1+0x1e8] ;  /* 0x0001e80001627983 */ /* 0x000f280000300a00 */
[----:B------:R1:W-:Y:S04]  /*13ba0*/  STL [R1+0x128], R4 ;  /* 0x0001280401007387 */ /* 0x0003e80000100800 */
[----:B------:R-:W4:Y:S01]  /*13bb0*/  LDL.LU.64 R106, [R1+0x1a8] ;  /* 0x0001a800016a7983 */ /* 0x000f220000300a00 */
[----:B------:R-:W-:-:S03]  /*13bc0*/  IMAD.MOV.U32 R82, RZ, RZ, R122 ;  /* 0x000000ffff527224 */ /* 0x000fc600078e007a */
[----:B------:R-:W4:Y:S01]  /*13bd0*/  LDL.LU.64 R102, [R1+0x1f0] ;  /* 0x0001f00001667983 */ /* 0x000f220000300a00 */
[----:B------:R-:W-:-:S03]  /*13be0*/  MOV R83, R123 ;  /* 0x0000007b00537202 */ /* 0x000fc60000000f00 */
[----:B------:R-:W-:Y:S01]  /*13bf0*/  STL [R1+0x134], R38 ;  /* 0x0001342601007387 */ /* 0x000fe20000100800 */
[----:B------:R-:W-:-:S03]  /*13c00*/  IMAD.MOV.U32 R74, RZ, RZ, R126 ;  /* 0x000000ffff4a7224 */ /* 0x000fc600078e007e */
[----:B------:R-:W4:Y:S01]  /*13c10*/  LDL.LU.64 R114, [R1+0x1f8] ;  /* 0x0001f80001727983 */ /* 0x000f220000300a00 */
[----:B------:R-:W-:-:S03]  /*13c20*/  IMAD.MOV.U32 R75, RZ, RZ, R127 ;  /* 0x000000ffff4b7224 */ /* 0x000fc600078e007f */
[----:B------:R-:W4:Y:S04]  /*13c30*/  LDL.LU.64 R118, [R1+0x1b0] ;  /* 0x0001b00001767983 */ /* 0x000f280000300a00 */
[----:B------:R-:W4:Y:S04]  /*13c40*/  LDL.LU.64 R122, [R1+0x200] ;  /* 0x00020000017a7983 */ /* 0x000f280000300a00 */
[----:B------:R-:W4:Y:S04]  /*13c50*/  LDL.LU.64 R126, [R1+0x208] ;  /* 0x00020800017e7983 */ /* 0x000f280000300a00 */
[----:B--2---:R-:W2:Y:S01]  /*13c60*/  LDL.LU.64 R130, [R1+0x168] ;  /* 0x0001680001827983 */ /* 0x004ea20000300a00 */
[----:B-1----:R-:W-:-:S03]  /*13c70*/  IMAD.MOV.U32 R4, RZ, RZ, R39 ;  /* 0x000000ffff047224 */ /* 0x002fc600078e0027 */
[----:B------:R-:W-:Y:S04]  /*13c80*/  STL [R1+0x13c], R40 ;  /* 0x00013c2801007387 */ /* 0x000fe80000100800 */
        /* <DEDUP_REMOVED lines=12> */
[----:B------:R3:W-:Y:S01]  /*13d50*/  STL [R1+0x15c], R110 ;  /* 0x00015c6e01007387 */ /* 0x0007e20000100800 */
[----:B-1----:R-:W-:-:S05]  /*13d60*/  IMAD.MOV.U32 R4, RZ, RZ, R111 ;  /* 0x000000ffff047224 */ /* 0x002fca00078e006f */
[----:B------:R2:W-:Y:S01]  /*13d70*/  STL [R1+0x158], R4 ;  /* 0x0001580401007387 */ /* 0x0005e20000100800 */
[----:B---3--:R-:W-:Y:S02]  /*13d80*/  IMAD.MOV.U32 R78, RZ, RZ, R86 ;  /* 0x000000ffff4e7224 */ /* 0x008fe400078e0056 */
[----:B------:R-:W-:Y:S02]  /*13d90*/  IMAD.MOV.U32 R79, RZ, RZ, R87 ;  /* 0x000000ffff4f7224 */ /* 0x000fe400078e0057 */
[----:B-----5:R-:W-:Y:S01]  /*13da0*/  IMAD.MOV.U32 R86, RZ, RZ, R90 ;  /* 0x000000ffff567224 */ /* 0x020fe200078e005a */
[----:B------:R-:W-:Y:S01]  /*13db0*/  MOV R87, R91 ;  /* 0x0000005b00577202 */ /* 0x000fe20000000f00 */
[----:B----4-:R-:W-:Y:S02]  /*13dc0*/  IMAD.MOV.U32 R90, RZ, RZ, R98 ;  /* 0x000000ffff5a7224 */ /* 0x010fe400078e0062 */
[----:B------:R-:W-:Y:S02]  /*13dd0*/  IMAD.MOV.U32 R91, RZ, RZ, R99 ;  /* 0x000000ffff5b7224 */ /* 0x000fe400078e0063 */
[----:B------:R-:W-:-:S02]  /*13de0*/  IMAD.MOV.U32 R98, RZ, RZ, R102 ;  /* 0x000000ffff627224 */ /* 0x000fc400078e0066 */
[----:B------:R-:W-:Y:S02]  /*13df0*/  IMAD.MOV.U32 R99, RZ, RZ, R103 ;  /* 0x000000ffff637224 */ /* 0x000fe400078e0067 */
[----:B------:R-:W-:Y:S02]  /*13e00*/  IMAD.MOV.U32 R102, RZ, RZ, R114 ;  /* 0x000000ffff667224 */ /* 0x000fe400078e0072 */
[----:B------:R-:W-:Y:S02]  /*13e10*/  IMAD.MOV.U32 R103, RZ, RZ, R115 ;  /* 0x000000ffff677224 */ /* 0x000fe400078e0073 */
[----:B------:R-:W-:Y:S02]  /*13e20*/  IMAD.MOV.U32 R110, RZ, RZ, R122 ;  /* 0x000000ffff6e7224 */ /* 0x000fe400078e007a */
[----:B------:R-:W-:Y:S02]  /*13e30*/  IMAD.MOV.U32 R111, RZ, RZ, R123 ;  /* 0x000000ffff6f7224 */ /* 0x000fe400078e007b */
[----:B------:R-:W-:Y:S01]  /*13e40*/  IMAD.MOV.U32 R114, RZ, RZ, R126 ;  /* 0x000000ffff727224 */ /* 0x000fe200078e007e */
[----:B--2---:R-:W-:Y:S01]  /*13e50*/  MOV R4, R131 ;  /* 0x0000008300047202 */ /* 0x004fe20000000f00 */
[----:B------:R1:W-:Y:S01]  /*13e60*/  STL [R1+0x164], R130 ;  /* 0x0001648201007387 */ /* 0x0003e20000100800 */
[----:B------:R-:W-:-:S03]  /*13e70*/  IMAD.MOV.U32 R115, RZ, RZ, R127 ;  /* 0x000000ffff737224 */ /* 0x000fc600078e007f */
[----:B------:R-:W2:Y:S04]  /*13e80*/  LDL.LU.64 R122, [R1+0x248] ;  /* 0x00024800017a7983 */ /* 0x000ea80000300a00 */
[----:B------:R-:W3:Y:S04]  /*13e90*/  LDL.LU.64 R126, [R1+0x210] ;  /* 0x00021000017e7983 */ /* 0x000ee80000300a00 */
[----:B------:R4:W-:Y:S04]  /*13ea0*/  STL [R1+0x160], R4 ;  /* 0x0001600401007387 */ /* 0x0009e80000100800 */
[----:B-1----:R-:W5:Y:S01]  /*13eb0*/  LDL.LU.64 R130, [R1+0x1b8] ;  /* 0x0001b80001827983 */ /* 0x002f620000300a00 */
[----:B----4-:R-:W-:-:S03]  /*13ec0*/  IMAD.MOV.U32 R4, RZ, RZ, R49 ;  /* 0x000000ffff047224 */ /* 0x010fc600078e0031 */
[----:B------:R-:W-:Y:S04]  /*13ed0*/  STL [R1+0x16c], R48 ;  /* 0x00016c3001007387 */ /* 0x000fe80000100800 */
        /* <DEDUP_REMOVED lines=14> */
[----:B-1----:R-:W-:-:S05]  /*13fc0*/  MOV R4, R83 ;  /* 0x0000005300047202 */ /* 0x002fca0000000f00 */
[----:B------:R1:W-:Y:S04]  /*13fd0*/  STL [R1+0x190], R4 ;  /* 0x0001900401007387 */ /* 0x0003e80000100800 */
[----:B------:R-:W-:Y:S01]  /*13fe0*/  STL [R1+0x19c], R94 ;  /* 0x00019c5e01007387 */ /* 0x000fe20000100800 */
[----:B-1----:R-:W-:-:S05]  /*13ff0*/  IMAD.MOV.U32 R4, RZ, RZ, R95 ;  /* 0x000000ffff047224 */ /* 0x002fca00078e005f */
[----:B------:R1:W-:Y:S04]  /*14000*/  STL [R1+0x198], R4 ;  /* 0x0001980401007387 */ /* 0x0003e80000100800 */
[----:B------:R-:W-:Y:S01]  /*14010*/  STL [R1+0x1a4], R106 ;  /* 0x0001a46a01007387 */ /* 0x000fe20000100800 */
[----:B-1----:R-:W-:-:S05]  /*14020*/  IMAD.MOV.U32 R4, RZ, RZ, R107 ;  /* 0x000000ffff047224 */ /* 0x002fca00078e006b */
[----:B------:R1:W-:Y:S01]  /*14030*/  STL [R1+0x1a0], R4 ;  /* 0x0001a00401007387 */ /* 0x0003e20000100800 */
[----:B------:R-:W-:Y:S02]  /*14040*/  IMAD.MOV.U32 R62, RZ, RZ, R66 ;  /* 0x000000ffff3e7224 */ /* 0x000fe400078e0042 */
        /* <DEDUP_REMOVED lines=15> */
[----:B------:R-:W-:Y:S01]  /*14140*/  IMAD.MOV.U32 R79, RZ, RZ, R91 ;  /* 0x000000ffff4f7224 */ /* 0x000fe200078e005b */
[----:B------:R-:W-:Y:S01]  /*14150*/  MOV R91, R111 ;  /* 0x0000006f005b7202 */ /* 0x000fe20000000f00 */
[----:B------:R-:W-:Y:S02]  /*14160*/  IMAD.MOV.U32 R90, RZ, RZ, R110 ;  /* 0x000000ffff5a7224 */ /* 0x000fe400078e006e */
[----:B------:R-:W-:Y:S02]  /*14170*/  IMAD.MOV.U32 R82, RZ, RZ, R98 ;  /* 0x000000ffff527224 */ /* 0x000fe400078e0062 */
[----:B------:R-:W-:Y:S01]  /*14180*/  IMAD.MOV.U32 R83, RZ, RZ, R99 ;  /* 0x000000ffff537224 */ /* 0x000fe200078e0063 */
[----:B-----5:R4:W-:Y:S04]  /*14190*/  STL [R1+0x1b4], R130 ;  /* 0x0001b48201007387 */ /* 0x0209e80000100800 */
[----:B------:R-:W5:Y:S01]  /*141a0*/  LDL.LU.64 R102, [R1+0x218] ;  /* 0x0002180001667983 */ /* 0x000f620000300a00 */
[----:B-1----:R-:W-:-:S03]  /*141b0*/  IMAD.MOV.U32 R4, RZ, RZ, R131 ;  /* 0x000000ffff047224 */ /* 0x002fc600078e0083 */
[----:B------:R-:W2:Y:S04]  /*141c0*/  LDL.LU.64 R114, [R1+0x220] ;  /* 0x0002200001727983 */ /* 0x000ea80000300a00 */
[----:B------:R-:W2:Y:S01]  /*141d0*/  LDL.LU.64 R106, [R1+0x258] ;  /* 0x00025800016a7983 */ /* 0x000ea20000300a00 */
[----:B---3--:R-:W-:-:S03]  /*141e0*/  IMAD.MOV.U32 R98, RZ, RZ, R126 ;  /* 0x000000ffff627224 */ /* 0x008fc600078e007e */
[----:B------:R-:W3:Y:S01]  /*141f0*/  LDL.LU.64 R110, [R1+0x230] ;  /* 0x00023000016e7983 */ /* 0x000ee20000300a00 */
[----:B------:R-:W-:-:S03]  /*14200*/  IMAD.MOV.U32 R99, RZ, RZ, R127 ;  /* 0x000000ffff637224 */ /* 0x000fc600078e007f */
[----:B------:R1:W-:Y:S04]  /*14210*/  STL [R1+0x1b0], R4 ;  /* 0x0001b00401007387 */ /* 0x0003e80000100800 */
[----:B------:R-:W-:Y:S04]  /*14220*/  STL [R1+0x1bc], R58 ;  /* 0x0001bc3a01007387 */ /* 0x000fe80000100800 */
[----:B------:R-:W3:Y:S04]  /*14230*/  LDL.LU.64 R118, [R1+0x268] ;  /* 0x0002680001767983 */ /* 0x000ee80000300a00 */
[----:B------:R-:W3:Y:S04]  /*14240*/  LDL.LU.64 R126, [R1+0x238] ;  /* 0x00023800017e7983 */ /* 0x000ee80000300a00 */
[----:B----4-:R-:W4:Y:S01]  /*14250*/  LDL.LU.64 R130, [R1+0x228] ;  /* 0x0002280001827983 */ /* 0x010f220000300a00 */
        /* <DEDUP_REMOVED lines=30> */
[----:B-1----:R-:W-:Y:S02]  /*14440*/  IMAD.MOV.U32 R4, RZ, RZ, R99 ;  /* 0x000000ffff047224 */ /* 0x002fe400078e0063 */
[----:B-----5:R-:W-:Y:S04]  /*14450*/  STL [R1+0x214], R102 ;  /* 0x0002146601007387 */ /* 0x020fe80000100800 */
[----:B------:R1:W-:Y:S02]  /*14460*/  STL [R1+0x208], R4 ;  /* 0x0002080401007387 */ /* 0x0003e40000100800 */
[----:B-1----:R-:W-:-:S05]  /*14470*/  IMAD.MOV.U32 R4, RZ, RZ, R103 ;  /* 0x000000ffff047224 */ /* 0x002fca00078e0067 */
[----:B------:R1:W-:Y:S04]  /*14480*/  STL [R1+0x210], R4 ;  /* 0x0002100401007387 */ /* 0x0003e80000100800 */
[----:B--2---:R-:W-:Y:S01]  /*14490*/  STL [R1+0x21c], R114 ;  /* 0x00021c7201007387 */ /* 0x004fe20000100800 */
[----:B-1----:R-:W-:-:S05]  /*144a0*/  IMAD.MOV.U32 R4, RZ, RZ, R115 ;  /* 0x000000ffff047224 */ /* 0x002fca00078e0073 */
[----:B------:R1:W-:Y:S04]  /*144b0*/  STL [R1+0x218], R4 ;  /* 0x0002180401007387 */ /* 0x0003e80000100800 */
[----:B----4-:R2:W-:Y:S01]  /*144c0*/  STL [R1+0x224], R130 ;  /* 0x0002248201007387 */ /* 0x0105e20000100800 */
[----:B---3--:R-:W-:-:S03]  /*144d0*/  IMAD.MOV.U32 R36, RZ, RZ, R126 ;  /* 0x000000ffff247224 */ /* 0x008fc600078e007e */
[----:B------:R-:W3:Y:S01]  /*144e0*/  LDL.LU.64 R78, [R1+0x358] ;  /* 0x00035800014e7983 */ /* 0x000ee20000300a00 */
[----:B-1----:R-:W-:-:S03]  /*144f0*/  IMAD.MOV.U32 R4, RZ, RZ, R131 ;  /* 0x000000ffff047224 */ /* 0x002fc600078e0083 */
[----:B------:R-:W4:Y:S01]  /*14500*/  LDL.LU.64 R54, [R1+0x318] ;  /* 0x0003180001367983 */ /* 0x000f220000300a00 */
[----:B------:R-:W-:-:S03]  /*14510*/  IMAD.MOV.U32 R37, RZ, RZ, R127 ;  /* 0x000000ffff257224 */ /* 0x000fc600078e007f */
[----:B------:R-:W5:Y:S04]  /*14520*/  LDL.LU.64 R50, [R1+0x2e8] ;  /* 0x0002e80001327983 */ /* 0x000f680000300a00 */
[----:B------:R-:W3:Y:S04]  /*14530*/  LDL.LU.64 R38, [R1+0x240] ;  /* 0x0002400001267983 */ /* 0x000ee80000300a00 */
[----:B------:R-:W4:Y:S04]  /*14540*/  LDL.LU.64 R126, [R1+0x3a8] ;  /* 0x0003a800017e7983 */ /* 0x000f280000300a00 */
[----:B------:R1:W-:Y:S04]  /*14550*/  STL [R1+0x220], R4 ;  /* 0x0002200401007387 */ /* 0x0003e80000100800 */
[----:B------:R-:W4:Y:S04]  /*14560*/  LDL.LU.64 R40, [R1+0x288] ;  /* 0x0002880001287983 */ /* 0x000f280000300a00 */
[----:B------:R-:W4:Y:S04]  /*14570*/  LDL.LU.64 R46, [R1+0x2a8] ;  /* 0x0002a800012e7983 */ /* 0x000f280000300a00 */
[----:B--2---:R-:W2:Y:S04]  /*14580*/  LDL.LU.64 R130, [R1+0x368] ;  /* 0x0003680001827983 */ /* 0x004ea80000300a00 */
[----:B------:R-:W2:Y:S04]  /*14590*/  LDL.LU.64 R82, [R1+0x328] ;  /* 0x0003280001527983 */ /* 0x000ea80000300a00 */
[----:B------:R-:W2:Y:S04]  /*145a0*/  LDL.LU.64 R62, [R1+0x2c8] ;  /* 0x0002c800013e7983 */ /* 0x000ea80000300a00 */
[----:B------:R-:W2:Y:S04]  /*145b0*/  LDL.LU.64 R66, [R1+0x338] ;  /* 0x0003380001427983 */ /* 0x000ea80000300a00 */
[----:B------:R-:W2:Y:S04]  /*145c0*/  LDL.LU.64 R86, [R1+0x3b8] ;  /* 0x0003b80001567983 */ /* 0x000ea80000300a00 */
[----:B------:R-:W2:Y:S04]  /*145d0*/  LDL.LU.64 R94, [R1+0x3f8] ;  /* 0x0003f800015e7983 */ /* 0x000ea80000300a00 */
[----:B------:R-:W2:Y:S01]  /*145e0*/  LDL.LU.64 R70, [R1+0x348] ;  /* 0x0003480001467983 */ /* 0x000ea20000300a00 */
[----:B------:R-:W-:-:S03]  /*145f0*/  MOV R44, R118 ;  /* 0x00000076002c7202 */ /* 0x000fc60000000f00 */
[----:B------:R-:W2:Y:S01]  /*14600*/  LDL.LU.64 R74, [R1+0x2d8] ;  /* 0x0002d800014a7983 */ /* 0x000ea20000300a00 */
[----:B------:R-:W-:-:S03]  /*14610*/  IMAD.MOV.U32 R45, RZ, RZ, R119 ;  /* 0x000000ffff2d7224 */ /* 0x000fc600078e0077 */
[----:B------:R-:W2:Y:S04]  /*14620*/  LDL.LU.64 R90, [R1+0x3c8] ;  /* 0x0003c800015a7983 */ /* 0x000ea80000300a00 */
[----:B------:R-:W2:Y:S01]  /*14630*/  LDL.LU.64 R98, [R1+0x378] ;  /* 0x0003780001627983 */ /* 0x000ea20000300a00 */
[----:B------:R-:W-:-:S03]  /*14640*/  IMAD.MOV.U32 R34, RZ, RZ, R110 ;  /* 0x000000ffff227224 */ /* 0x000fc600078e006e */
[----:B------:R-:W2:Y:S01]  /*14650*/  LDL.LU.64 R58, [R1+0x298] ;  /* 0x00029800013a7983 */ /* 0x000ea20000300a00 */
[----:B------:R-:W-:-:S03]  /*14660*/  IMAD.MOV.U32 R35, RZ, RZ, R111 ;  /* 0x000000ffff237224 */ /* 0x000fc600078e006f */
[----:B------:R-:W2:Y:S01]  /*14670*/  LDL.LU.64 R118, [R1+0x398] ;  /* 0x0003980001767983 */ /* 0x000ea20000300a00 */
[----:B------:R-:W-:-:S03]  /*14680*/  IMAD.MOV.U32 R30, RZ, RZ, R106 ;  /* 0x000000ffff1e7224 */ /* 0x000fc600078e006a */
[----:B------:R-:W2:Y:S01]  /*14690*/  LDL.LU.64 R102, [R1+0x388] ;  /* 0x0003880001667983 */ /* 0x000ea20000300a00 */
[----:B------:R-:W-:-:S03]  /*146a0*/  IMAD.MOV.U32 R31, RZ, RZ, R107 ;  /* 0x000000ffff1f7224 */ /* 0x000fc600078e006b */
[----:B------:R-:W2:Y:S04]  /*146b0*/  LDL.LU.64 R114, [R1+0x308] ;  /* 0x0003080001727983 */ /* 0x000ea80000300a00 */
[----:B------:R-:W2:Y:S04]  /*146c0*/  LDL.LU.64 R110, [R1+0x3d8] ;  /* 0x0003d800016e7983 */ /* 0x000ea80000300a00 */
[----:B------:R-:W2:Y:S04]  /*146d0*/  LDL.LU.64 R106, [R1+0x3e8] ;  /* 0x0003e800016a7983 */ /* 0x000ea80000300a00 */
[----:B------:R-:W2:Y:S04]  /*146e0*/  LDL.LU.64 R48, [R1+0x2f8] ;  /* 0x0002f80001307983 */ /* 0x000ea80000300a00 */
[----:B------:R-:W2:Y:S01]  /*146f0*/  LDL.LU.64 R32, [R1+0x250] ;  /* 0x0002500001207983 */ /* 0x000ea20000300a00 */
[----:B-1----:R-:W-:-:S03]  /*14700*/  IMAD.MOV.U32 R4, RZ, RZ, R35 ;  /* 0x000000ffff047224 */ /* 0x002fc600078e0023 */
[----:B------:R-:W-:Y:S04]  /*14710*/  STL [R1+0x22c], R34 ;  /* 0x00022c2201007387 */ /* 0x000fe80000100800 */
[----:B------:R1:W-:Y:S04]  /*14720*/  STL [R1+0x228], R4 ;  /* 0x0002280401007387 */ /* 0x0003e80000100800 */
[----:B------:R-:W-:Y:S01]  /*14730*/  STL [R1+0x234], R36 ;  /* 0x0002342401007387 */ /* 0x000fe20000100800 */
[----:B-1----:R-:W-:-:S05]  /*14740*/  IMAD.MOV.U32 R4, RZ, RZ, R37 ;  /* 0x000000ffff047224 */ /* 0x002fca00078e0025 */
[----:B------:R3:W-:Y:S02]  /*14750*/  STL [R1+0x230], R4 ;  /* 0x0002300401007387 */ /* 0x0007e40000100800 */
[----:B---3--:R-:W-:Y:S02]  /*14760*/  IMAD.MOV.U32 R4, RZ, RZ, R39 ;  /* 0x000000ffff047224 */ /* 0x008fe400078e0027 */
[----:B------:R-:W-:Y:S04]  /*14770*/  STL [R1+0x23c], R38 ;  /* 0x00023c2601007387 */ /* 0x000fe80000100800 */
[----:B------:R1:W-:Y:S04]  /*14780*/  STL [R1+0x238], R4 ;  /* 0x0002380401007387 */ /* 0x0003e80000100800 */
[----:B------:R3:W-:Y:S04]  /*14790*/  STL [R1+0x244], R122 ;  /* 0x0002447a01007387 */ /* 0x0007e80000100800 */
[----:B------:R-:W5:Y:S01]  /*147a0*/  LDL.LU.64 R34, [R1+0x278] ;  /* 0x0002780001227983 */ /* 0x000f620000300a00 */
[----:B-1----:R-:W-:-:S03]  /*147b0*/  MOV R4, R123 ;  /* 0x0000007b00047202 */ /* 0x002fc60000000f00 */
[----:B--2---:R-:W-:Y:S04]  /*147c0*/  STL [R1+0x24c], R32 ;  /* 0x00024c2001007387 */ /* 0x004fe80000100800 */
[----:B------:R1:W-:Y:S04]  /*147d0*/  STL [R1+0x240], R4 ;  /* 0x0002400401007387 */ /* 0x0003e80000100800 */
[----:B---3--:R-:W2:Y:S04]  /*147e0*/  LDL.64 R122, [R1+0x438] ;  /* 0x00043800017a7983 */ /* 0x008ea80000100a00 */
[----:B------:R-:W3:Y:S01]  /*147f0*/  LDL.LU.64 R36, [R1+0x260] ;  /* 0x0002600001247983 */ /* 0x000ee20000300a00 */
[----:B-1----:R-:W-:-:S02]  /*14800*/  IMAD.MOV.U32 R4, RZ, RZ, R33 ;  /* 0x000000ffff047224 */ /* 0x002fc400078e0021 */
[----:B----4-:R-:W-:Y:S02]  /*14810*/  IMAD.MOV.U32 R38, RZ, RZ, R40 ;  /* 0x000000ffff267224 */ /* 0x010fe400078e0028 */
[----:B------:R-:W-:Y:S02]  /*14820*/  IMAD.MOV.U32 R39, RZ, RZ, R41 ;  /* 0x000000ffff277224 */ /* 0x000fe400078e0029 */
[----:B------:R-:W-:Y:S02]  /*14830*/  IMAD.MOV.U32 R40, RZ, RZ, R46 ;  /* 0x000000ffff287224 */ /* 0x000fe400078e002e */
[----:B------:R-:W-:Y:S02]  /*14840*/  IMAD.MOV.U32 R41, RZ, RZ, R47 ;  /* 0x000000ffff297224 */ /* 0x000fe400078e002f */
[----:B------:R-:W4:Y:S04]  /*14850*/  LDL.LU.64 R46, [R1+0x280] ;  /* 0x00028000012e7983 */ /* 0x000f280000300a00 */
[----:B------:R1:W-:Y:S04]  /*14860*/  STL [R1+0x248], R4 ;  /* 0x0002480401007387 */ /* 0x0003e80000100800 */
[----:B------:R-:W-:Y:S04]  /*14870*/  STL [R1+0x254], R30 ;  /* 0x0002541e01007387 */ /* 0x000fe80000100800 */
[----:B------:R-:W2:Y:S01]  /*14880*/  LDL.LU.64 R32, [R1+0x270] ;  /* 0x0002700001207983 */ /* 0x000ea20000300a00 */
[----:B-1----:R-:W-:-:S05]  /*14890*/  IMAD.MOV.U32 R4, RZ, RZ, R31 ;  /* 0x000000ffff047224 */ /* 0x002fca00078e001f */
[----:B------:R3:W-:Y:S02]  /*148a0*/  STL [R1+0x250], R4 ;  /* 0x0002500401007387 */ /* 0x0007e40000100800 */
[----:B---3--:R-:W-:Y:S02]  /*148b0*/  IMAD.MOV.U32 R4, RZ, RZ, R37 ;  /* 0x000000ffff047224 */ /* 0x008fe400078e0025 */
[----:B------:R-:W-:Y:S04]  /*148c0*/  STL [R1+0x25c], R36 ;  /* 0x00025c2401007387 */ /* 0x000fe80000100800 */
[----:B------:R1:W-:Y:S04]  /*148d0*/  STL [R1+0x258], R4 ;  /* 0x0002580401007387 */ /* 0x0003e80000100800 */
[----:B------:R3:W-:Y:S01]  /*148e0*/  STL [R1+0x264], R44 ;  /* 0x0002642c01007387 */ /* 0x0007e20000100800 */
[----:B-1----:R-:W-:-:S05]  /*148f0*/  IMAD.MOV.U32 R4, RZ, RZ, R45 ;  /* 0x000000ffff047224 */ /* 0x002fca00078e002d */
[----:B------:R2:W-:Y:S01]  /*14900*/  STL [R1+0x260], R4 ;  /* 0x0002600401007387 */ /* 0x0005e20000100800 */
[----:B---3--:R-:W-:Y:S02]  /*14910*/  IMAD.MOV.U32 R44, RZ, RZ, R48 ;  /* 0x000000ffff2c7224 */ /* 0x008fe400078e0030 */
[----:B------:R-:W-:Y:S02]  /*14920*/  IMAD.MOV.U32 R45, RZ, RZ, R49 ;  /* 0x000000ffff2d7224 */ /* 0x000fe400078e0031 */
[----:B------:R-:W3:Y:S01]  /*14930*/  LDL.LU.64 R48, [R1+0x290] ;  /* 0x0002900001307983 */ /* 0x000ee20000300a00 */
[----:B------:R-:W-:Y:S02]  /*14940*/  IMAD.MOV.U32 R36, RZ, RZ, R38 ;  /* 0x000000ffff247224 */ /* 0x000fe400078e0026 */
[----:B------:R-:W-:Y:S02]  /*14950*/  IMAD.MOV.U32 R37, RZ, RZ, R39 ;  /* 0x000000ffff257224 */ /* 0x000fe400078e0027 */
[----:B------:R-:W3:Y:S01]  /*14960*/  LDL.LU.64 R38, [R1+0x2a0] ;  /* 0x0002a00001267983 */ /* 0x000ee20000300a00 */
[----:B--2---:R-:W-:-:S03]  /*14970*/  IMAD.MOV.U32 R4, RZ, RZ, R33 ;  /* 0x000000ffff047224 */ /* 0x004fc600078e0021 */
[----:B------:R-:W-:Y:S04]  /*14980*/  STL [R1+0x26c], R32 ;  /* 0x00026c2001007387 */ /* 0x000fe80000100800 */
[----:B-----5:R-:W-:Y:S04]  /*14990*/  STL [R1+0x274], R34 ;  /* 0x0002742201007387 */ /* 0x020fe80000100800 */
[----:B------:R1:W-:Y:S02]  /*149a0*/  STL [R1+0x268], R4 ;  /* 0x0002680401007387 */ /* 0x0003e40000100800 */
[----:B-1----:R-:W-:-:S05]  /*149b0*/  IMAD.MOV.U32 R4, RZ, RZ, R35 ;  /* 0x000000ffff047224 */ /* 0x002fca00078e0023 */
[----:B------:R1:W-:Y:S04]  /*149c0*/  STL [R1+0x270], R4 ;  /* 0x0002700401007387 */ /* 0x0003e80000100800 */
[----:B----4-:R2:W-:Y:S01]  /*149d0*/  STL [R1+0x27c], R46 ;  /* 0x00027c2e01007387 */ /* 0x0105e20000100800 */
[----:B-1----:R-:W-:-:S05]  /*149e0*/  IMAD.MOV.U32 R4, RZ, RZ, R47 ;  /* 0x000000ffff047224 */ /* 0x002fca00078e002f */
[----:B------:R1:W-:Y:S01]  /*149f0*/  STL [R1+0x278], R4 ;  /* 0x0002780401007387 */ /* 0x0003e20000100800 */
[----:B--2---:R-:W-:Y:S01]  /*14a00*/  MOV R46, R74 ;  /* 0x0000004a002e7202 */ /* 0x004fe20000000f00 */
[----:B------:R-:W-:Y:S02]  /*14a10*/  IMAD.MOV.U32 R47, RZ, RZ, R75 ;  /* 0x000000ffff2f7224 */ /* 0x000fe400078e004b */
[----:B------:R-:W2:Y:S01]  /*14a20*/  LDL.LU.64 R74, [R1+0x2b8] ;  /* 0x0002b800014a7983 */ /* 0x000ea20000300a00 */
[----:B-1----:R-:W-:-:S03]  /*14a30*/  IMAD.MOV.U32 R4, RZ, RZ, R37 ;  /* 0x000000ffff047224 */ /* 0x002fc600078e0025 */
[----:B------:R-:W-:Y:S04]  /*14a40*/  STL [R1+0x284], R36 ;  /* 0x0002842401007387 */ /* 0x000fe80000100800 */
[----:B------:R3:W-:Y:S02]  /*14a50*/  STL [R1+0x280], R4 ;  /* 0x0002800401007387 */ /* 0x0007e40000100800 */
[----:B---3--:R-:W-:Y:S02]  /*14a60*/  IMAD.MOV.U32 R4, RZ, RZ, R49 ;  /* 0x000000ffff047224 */ /* 0x008fe400078e0031 */
[----:B------:R-:W-:Y:S04]  /*14a70*/  STL [R1+0x28c], R48 ;  /* 0x00028c3001007387 */ /* 0x000fe80000100800 */
[----:B------:R-:W-:Y:S04]  /*14a80*/  STL [R1+0x294], R58 ;  /* 0x0002943a01007387 */ /* 0x000fe80000100800 */
[----:B------:R1:W-:Y:S02]  /*14a90*/  STL [R1+0x288], R4 ;  /* 0x0002880401007387 */ /* 0x0003e40000100800 */
[----:B-1----:R-:W-:-:S02]  /*14aa0*/  IMAD.MOV.U32 R4, RZ, RZ, R59 ;  /* 0x000000ffff047224 */ /* 0x002fc400078e003b */
[----:B------:R-:W3:Y:S01]  /*14ab0*/  LDL.LU.64 R58, [R1+0x2c0] ;  /* 0x0002c000013a7983 */ /* 0x000ee20000300a00 */
[----:B------:R-:W-:Y:S02]  /*14ac0*/  IMAD.MOV.U32 R48, RZ, RZ, R50 ;  /* 0x000000ffff307224 */ /* 0x000fe400078e0032 */
[----:B------:R-:W-:Y:S01]  /*14ad0*/  IMAD.MOV.U32 R49, RZ, RZ, R51 ;  /* 0x000000ffff317224 */ /* 0x000fe200078e0033 */
[----:B------:R1:W-:Y:S01]  /*14ae0*/  STL [R1+0x290], R4 ;  /* 0x0002900401007387 */ /* 0x0003e20000100800 */
[----:B------:R-:W-:Y:S02]  /*14af0*/  IMAD.MOV.U32 R50, RZ, RZ, R66 ;  /* 0x000000ffff327224 */ /* 0x000fe400078e0042 */
[----:B------:R-:W-:Y:S01]  /*14b00*/  IMAD.MOV.U32 R51, RZ, RZ, R67 ;  /* 0x000000ffff337224 */ /* 0x000fe200078e0043 */
[----:B------:R-:W-:Y:S04]  /*14b10*/  STL [R1+0x29c], R38 ;  /* 0x00029c2601007387 */ /* 0x000fe80000100800 */
[----:B------:R-:W4:Y:S01]  /*14b20*/  LDL.LU.64 R66, [R1+0x2d0] ;  /* 0x0002d00001427983 */ /* 0x000f220000300a00 */
[----:B-1----:R-:W-:-:S05]  /*14b30*/  IMAD.MOV.U32 R4, RZ, RZ, R39 ;  /* 0x000000ffff047224 */ /* 0x002fca00078e0027 */
[----:B------:R1:W-:Y:S04]  /*14b40*/  STL [R1+0x298], R4 ;  /* 0x0002980401007387 */ /* 0x0003e80000100800 */
[----:B------:R-:W-:Y:S01]  /*14b50*/  STL [R1+0x2a4], R40 ;  /* 0x0002a42801007387 */ /* 0x000fe20000100800 */
[----:B-1----:R-:W-:-:S03]  /*14b60*/  IMAD.MOV.U32 R4, RZ, RZ, R41 ;  /* 0x000000ffff047224 */ /* 0x002fc600078e0029 */
[----:B--2---:R-:W-:Y:S04]  /*14b70*/  STL [R1+0x2ac], R74 ;  /* 0x0002ac4a01007387 */ /* 0x004fe80000100800 */
[----:B------:R1:W-:Y:S02]  /*14b80*/  STL [R1+0x2a0], R4 ;  /* 0x0002a00401007387 */ /* 0x0003e40000100800 */
[----:B-1----:R-:W-:Y:S02]  /*14b90*/  IMAD.MOV.U32 R4, RZ, RZ, R75 ;  /* 0x000000ffff047224 */ /* 0x002fe400078e004b */
[----:B------:R-:W2:Y:S04]  /*14ba0*/  LDL.LU.64 R74, [R1+0x2e0] ;  /* 0x0002e000014a7983 */ /* 0x000ea80000300a00 */
[----:B------:R1:W-:Y:S04]  /*14bb0*/  STL [R1+0x2a8], R4 ;  /* 0x0002a80401007387 */ /* 0x0003e80000100800 */
[----:B------:R-:W-:Y:S01]  /*14bc0*/  STL [R1+0x2b8], R44 ;  /* 0x0002b82c01007387 */ /* 0x000fe20000100800 */
[----:B-1----:R-:W-:-:S05]  /*14bd0*/  MOV R4, R45 ;  /* 0x0000002d00047202 */ /* 0x002fca0000000f00 */
[----:B------:R3:W-:Y:S02]  /*14be0*/  STL [R1+0x2b0], R4 ;  /* 0x0002b00401007387 */ /* 0x0007e40000100800 */
[----:B---3--:R-:W-:Y:S02]  /*14bf0*/  IMAD.MOV.U32 R4, RZ, RZ, R59 ;  /* 0x000000ffff047224 */ /* 0x008fe400078e003b */
[----:B------:R1:W-:Y:S04]  /*14c00*/  STL [R1+0x2c0], R58 ;  /* 0x0002c03a01007387 */ /* 0x0003e80000100800 */
[----:B------:R3:W-:Y:S04]  /*14c10*/  STL [R1+0x2bc], R4 ;  /* 0x0002bc0401007387 */ /* 0x0007e80000100800 */
[----:B-1----:R-:W5:Y:S01]  /*14c20*/  LDL.LU.64 R58, [R1+0x2f0] ;  /* 0x0002f000013a7983 */ /* 0x002f620000300a00 */
[----:B---3--:R-:W-:-:S03]  /*14c30*/  IMAD.MOV.U32 R4, RZ, RZ, R63 ;  /* 0x000000ffff047224 */ /* 0x008fc600078e003f */
[----:B------:R1:W-:Y:S04]  /*14c40*/  STL [R1+0x2c8], R62 ;  /* 0x0002c83e01007387 */ /* 0x0003e80000100800 */
[----:B------:R4:W-:Y:S04]  /*14c50*/  STL [R1+0x2c4], R4 ;  /* 0x0002c40401007387 */ /* 0x0009e80000100800 */
[----:B-1----:R-:W3:Y:S01]  /*14c60*/  LDL.LU.64 R62, [R1+0x300] ;  /* 0x00030000013e7983 */ /* 0x002ee20000300a00 */
[----:B----4-:R-:W-:-:S03]  /*14c70*/  IMAD.MOV.U32 R4, RZ, RZ, R67 ;  /* 0x000000ffff047224 */ /* 0x010fc600078e0043 */
[----:B------:R1:W-:Y:S04]  /*14c80*/  STL [R1+0x2d0], R66 ;  /* 0x0002d04201007387 */ /* 0x0003e80000100800 */
[----:B------:R-:W-:Y:S04]  /*14c90*/  STL [R1+0x2d8], R46 ;  /* 0x0002d82e01007387 */ /* 0x000fe80000100800 */
[----:B------:R4:W-:Y:S01]  /*14ca0*/  STL [R1+0x2cc], R4 ;  /* 0x0002cc0401007387 */ /* 0x0009e20000100800 */
[----:B-1----:R-:W-:Y:S02]  /*14cb0*/  IMAD.MOV.U32 R66, RZ, RZ, R70 ;  /* 0x000000ffff427224 */ /* 0x002fe400078e0046 */
[----:B------:R-:W-:-:S02]  /*14cc0*/  IMAD.MOV.U32 R67, RZ, RZ, R71 ;  /* 0x000000ffff437224 */ /* 0x000fc400078e0047 */
[----:B------:R-:W3:Y:S01]  /*14cd0*/  LDL.LU.64 R70, [R1+0x310] ;  /* 0x0003100001467983 */ /* 0x000ee20000300a00 */
[----:B----4-:R-:W-:-:S05]  /*14ce0*/  IMAD.MOV.U32 R4, RZ, RZ, R47 ;  /* 0x000000ffff047224 */ /* 0x010fca00078e002f */
[----:B------:R1:W-:Y:S04]  /*14cf0*/  STL [R1+0x2d4], R4 ;  /* 0x0002d40401007387 */ /* 0x0003e80000100800 */
[----:B--2---:R2:W-:Y:S01]  /*14d00*/  STL [R1+0x2e0], R74 ;  /* 0x0002e04a01007387 */ /* 0x0045e20000100800 */
[----:B-1----:R-:W-:-:S05]  /*14d10*/  IMAD.MOV.U32 R4, RZ, RZ, R75 ;  /* 0x000000ffff047224 */ /* 0x002fca00078e004b */
[----:B------:R1:W-:Y:S01]  /*14d20*/  STL [R1+0x2dc], R4 ;  /* 0x0002dc0401007387 */ /* 0x0003e20000100800 */
[----:B--2---:R-:W-:Y:S02]  /*14d30*/  IMAD.MOV.U32 R74, RZ, RZ, R78 ;  /* 0x000000ffff4a7224 */ /* 0x004fe400078e004e */
[----:B------:R-:W-:Y:S01]  /*14d40*/  IMAD.MOV.U32 R75, RZ, RZ, R79 ;  /* 0x000000ffff4b7224 */ /* 0x000fe200078e004f */
[----:B------:R-:W-:Y:S04]  /*14d50*/  STL [R1+0x2e8], R48 ;  /* 0x0002e83001007387 */ /* 0x000fe80000100800 */
[----:B------:R-:W2:Y:S01]  /*14d60*/  LDL.LU.64 R78, [R1+0x320] ;  /* 0x00032000014e7983 */ /* 0x000ea20000300a00 */
[----:B-1----:R-:W-:-:S05]  /*14d70*/  IMAD.MOV.U32 R4, RZ, RZ, R49 ;  /* 0x000000ffff047224 */ /* 0x002fca00078e0031 */
[----:B------:R5:W-:Y:S02]  /*14d80*/  STL [R1+0x2e4], R4 ;  /* 0x0002e40401007387 */ /* 0x000be40000100800 */
[----:B-----5:R-:W-:Y:S02]  /*14d90*/  IMAD.MOV.U32 R4, RZ, RZ, R59 ;  /* 0x000000ffff047224 */ /* 0x020fe400078e003b */
[----:B------:R1:W-:Y:S04]  /*14da0*/  STL [R1+0x2f0], R58 ;  /* 0x0002f03a01007387 */ /* 0x0003e80000100800 */
[----:B------:R4:W-:Y:S04]  /*14db0*/  STL [R1+0x2ec], R4 ;  /* 0x0002ec0401007387 */ /* 0x0009e80000100800 */
[----:B------:R-:W-:Y:S04]  /*14dc0*/  STL [R1+0x2f8], R50 ;  /* 0x0002f83201007387 */ /* 0x000fe80000100800 */
[----:B-1----:R-:W5:Y:S01]  /*14dd0*/  LDL.LU.64 R58, [R1+0x330] ;  /* 0x00033000013a7983 */ /* 0x002f620000300a00 */
[----:B----4-:R-:W-:-:S05]  /*14de0*/  MOV R4, R51 ;  /* 0x0000003300047202 */ /* 0x010fca0000000f00 */
[----:B------:R1:W-:Y:S04]  /*14df0*/  STL [R1+0x2f4], R4 ;  /* 0x0002f40401007387 */ /* 0x0003e80000100800 */
[----:B---3--:R3:W-:Y:S01]  /*14e00*/  STL [R1+0x300], R62 ;  /* 0x0003003e01007387 */ /* 0x0087e20000100800 */
[----:B-1----:R-:W-:-:S03]  /*14e10*/  IMAD.MOV.U32 R4, RZ, RZ, R63 ;  /* 0x000000ffff047224 */ /* 0x002fc600078e003f */
[----:B---3--:R-:W3:Y:S04]  /*14e20*/  LDL.LU.64 R62, [R1+0x340] ;  /* 0x00034000013e7983 */ /* 0x008ee80000300a00 */
[----:B------:R1:W-:Y:S04]  /*14e30*/  STL [R1+0x2fc], R4 ;  /* 0x0002fc0401007387 */ /* 0x0003e80000100800 */
[----:B------:R4:W-:Y:S01]  /*14e40*/  STL [R1+0x308], R114 ;  /* 0x0003087201007387 */ /* 0x0009e20000100800 */
[----:B-1----:R-:W-:-:S05]  /*14e50*/  IMAD.MOV.U32 R4, RZ, RZ, R115 ;  /* 0x000000ffff047224 */ /* 0x002fca00078e0073 */
[----:B------:R1:W-:Y:S01]  /*14e60*/  STL [R1+0x304], R4 ;  /* 0x0003040401007387 */ /* 0x0003e20000100800 */
[----:B----4-:R-:W-:Y:S02]  /*14e70*/  IMAD.MOV.U32 R114, RZ, RZ, R122 ;  /* 0x000000ffff727224 */ /* 0x010fe400078e007a */
[----:B------:R-:W-:Y:S01]  /*14e80*/  IMAD.MOV.U32 R115, RZ, RZ, R123 ;  /* 0x000000ffff737224 */ /* 0x000fe200078e007b */
[----:B------:R4:W-:Y:S04]  /*14e90*/  STL [R1+0x310], R70 ;  /* 0x0003104601007387 */ /* 0x0009e80000100800 */
[----:B------:R-:W3:Y:S01]  /*14ea0*/  LDL.LU.64 R122, [R1+0x350] ;  /* 0x00035000017a7983 */ /* 0x000ee20000300a00 */
[----:B-1----:R-:W-:-:S03]  /*14eb0*/  IMAD.MOV.U32 R4, RZ, RZ, R71 ;  /* 0x000000ffff047224 */ /* 0x002fc600078e0047 */
[----:B------:R-:W-:Y:S04]  /*14ec0*/  STL [R1+0x318], R54 ;  /* 0x0003183601007387 */ /* 0x000fe80000100800 */
[----:B------:R1:W-:Y:S01]  /*14ed0*/  STL [R1+0x30c], R4 ;  /* 0x00030c0401007387 */ /* 0x0003e20000100800 */
[----:B----4-:R-:W-:Y:S02]  /*14ee0*/  IMAD.MOV.U32 R70, RZ, RZ, R74 ;  /* 0x000000ffff467224 */ /* 0x010fe400078e004a */
[----:B------:R-:W-:Y:S02]  /*14ef0*/  IMAD.MOV.U32 R71, RZ, RZ, R75 ;  /* 0x000000ffff477224 */ /* 0x000fe400078e004b */
[----:B------:R-:W4:Y:S01]  /*14f00*/  LDL.LU.64 R74, [R1+0x360] ;  /* 0x00036000014a7983 */ /* 0x000f220000300a00 */
[----:B-1----:R-:W-:-:S05]  /*14f10*/  IMAD.MOV.U32 R4, RZ, RZ, R55 ;  /* 0x000000ffff047224 */ /* 0x002fca00078e0037 */
[----:B------:R1:W-:Y:S04]  /*14f20*/  STL [R1+0x314], R4 ;  /* 0x0003140401007387 */ /* 0x0003e80000100800 */
[----:B--2---:R2:W-:Y:S01]  /*14f30*/  STL [R1+0x320], R78 ;  /* 0x0003204e01007387 */ /* 0x0045e20000100800 */
[----:B-1----:R-:W-:-:S03]  /*14f40*/  IMAD.MOV.U32 R4, RZ, RZ, R79 ;  /* 0x000000ffff047224 */ /* 0x002fc600078e004f */
[----:B------:R-:W-:Y:S04]  /*14f50*/  STL [R1+0x328], R82 ;  /* 0x0003285201007387 */ /* 0x000fe80000100800 */
[----:B------:R1:W-:Y:S04]  /*14f60*/  STL [R1+0x31c], R4 ;  /* 0x00031c0401007387 */ /* 0x0003e80000100800 */
[----:B--2---:R-:W2:Y:S01]  /*14f70*/  LDL.LU.64 R78, [R1+0x370] ;  /* 0x00037000014e7983 */ /* 0x004ea20000300a00 */
[----:B-1----:R-:W-:Y:S01]  /*14f80*/  IMAD.MOV.U32 R4, RZ, RZ, R83 ;  /* 0x000000ffff047224 */ /* 0x002fe200078e0053 */
[----:B------:R-:W-:Y:S01]  /*14f90*/  MOV R83, R95 ;  /* 0x0000005f00537202 */ /* 0x000fe20000000f00 */
[----:B------:R-:W-:-:S03]  /*14fa0*/  IMAD.MOV.U32 R82, RZ, RZ, R94 ;  /* 0x000000ffff527224 */ /* 0x000fc600078e005e */
[----:B------:R1:W-:Y:S04]  /*14fb0*/  STL [R1+0x324], R4 ;  /* 0x0003240401007387 */ /* 0x0003e80000100800 */
[----:B-----5:R-:W-:Y:S04]  /*14fc0*/  STL [R1+0x330], R58 ;  /* 0x0003303a01007387 */ /* 0x020fe80000100800 */
[----:B------:R-:W5:Y:S01]  /*14fd0*/  LDL.LU.64 R94, [R1+0x380] ;  /* 0x00038000015e7983 */ /* 0x000f620000300a00 */
[----:B-1----:R-:W-:-:S05]  /*14fe0*/  IMAD.MOV.U32 R4, RZ, RZ, R59 ;  /* 0x000000ffff047224 */ /* 0x002fca00078e003b */
[----:B------:R1:W-:Y:S04]  /*14ff0*/  STL [R1+0x32c], R4 ;  /* 0x00032c0401007387 */ /* 0x0003e80000100800 */
[----:B------:R3:W-:Y:S01]  /*15000*/  STL [R1+0x338], R98 ;  /* 0x0003386201007387 */ /* 0x0007e20000100800 */
[----:B-1----:R-:W-:-:S05]  /*15010*/  IMAD.MOV.U32 R4, RZ, RZ, R99 ;  /* 0x000000ffff047224 */ /* 0x002fca00078e0063 */
[----:B------:R1:W-:Y:S01]  /*15020*/  STL [R1+0x334], R4 ;  /* 0x0003340401007387 */ /* 0x0003e20000100800 */
[----:B---3--:R-:W-:Y:S02]  /*15030*/  IMAD.MOV.U32 R98, RZ, RZ, R110 ;  /* 0x000000ffff627224 */ /* 0x008fe400078e006e */
[----:B------:R-:W-:Y:S01]  /*15040*/  IMAD.MOV.U32 R99, RZ, RZ, R111 ;  /* 0x000000ffff637224 */ /* 0x000fe200078e006f */
[----:B------:R-:W-:Y:S04]  /*15050*/  STL [R1+0x340], R62 ;  /* 0x0003403e01007387 */ /* 0x000fe80000100800 */
[----:B------:R-:W3:Y:S01]  /*15060*/  LDL.LU.64 R110, [R1+0x390] ;  /* 0x00039000016e7983 */ /* 0x000ee20000300a00 */
[----:B-1----:R-:W-:-:S05]  /*15070*/  IMAD.MOV.U32 R4, RZ, RZ, R63 ;  /* 0x000000ffff047224 */ /* 0x002fca00078e003f */
[----:B------:R1:W-:Y:S04]  /*15080*/  STL [R1+0x33c], R4 ;  /* 0x00033c0401007387 */ /* 0x0003e80000100800 */
[----:B------:R-:W-:Y:S01]  /*15090*/  STL [R1+0x348], R66 ;  /* 0x0003484201007387 */ /* 0x000fe20000100800 */
[----:B-1----:R-:W-:-:S05]  /*150a0*/  IMAD.MOV.U32 R4, RZ, RZ, R67 ;  /* 0x000000ffff047224 */ /* 0x002fca00078e0043 */
[----:B------:R1:W-:Y:S04]  /*150b0*/  STL [R1+0x344], R4 ;  /* 0x0003440401007387 */ /* 0x0003e80000100800 */
[----:B------:R4:W-:Y:S01]  /*150c0*/  STL [R1+0x350], R122 ;  /* 0x0003507a01007387 */ /* 0x0009e20000100800 */
[----:B-1----:R-:W-:-:S03]  /*150d0*/  IMAD.MOV.U32 R4, RZ, RZ, R123 ;  /* 0x000000ffff047224 */ /* 0x002fc600078e007b */
[----:B----4-:R-:W4:Y:S04]  /*150e0*/  LDL.LU.64 R122, [R1+0x3a0] ;  /* 0x0003a000017a7983 */ /* 0x010f280000300a00 */
[----:B------:R1:W-:Y:S04]  /*150f0*/  STL [R1+0x34c], R4 ;  /* 0x00034c0401007387 */ /* 0x0003e80000100800 */
[----:B------:R-:W-:Y:S01]  /*15100*/  STL [R1+0x358], R70 ;  /* 0x0003584601007387 */ /* 0x000fe20000100800 */
[----:B-1----:R-:W-:-:S03]  /*15110*/  IMAD.MOV.U32 R4, RZ, RZ, R71 ;  /* 0x000000ffff047224 */ /* 0x002fc600078e0047 */
[----:B------:R-:W-:Y:S04]  /*15120*/  STL [R1+0x360], R74 ;  /* 0x0003604a01007387 */ /* 0x000fe80000100800 */
[----:B------:R1:W-:Y:S04]  /*15130*/  STL [R1+0x354], R4 ;  /* 0x0003540401007387 */ /* 0x0003e80000100800 */
[----:B------:R-:W-:Y:S01]  /*15140*/  STL [R1+0x368], R130 ;  /* 0x0003688201007387 */ /* 0x000fe20000100800 */
[----:B-1----:R-:W-:-:S05]  /*15150*/  IMAD.MOV.U32 R4, RZ, RZ, R75 ;  /* 0x000000ffff047224 */ /* 0x002fca00078e004b */
[----:B------:R1:W-:Y:S02]  /*15160*/  STL [R1+0x35c], R4 ;  /* 0x00035c0401007387 */ /* 0x0003e40000100800 */
[----:B-1----:R-:W-:Y:S02]  /*15170*/  IMAD.MOV.U32 R4, RZ, RZ, R131 ;  /* 0x000000ffff047224 */ /* 0x002fe400078e0083 */
[----:B------:R-:W4:Y:S04]  /*15180*/  LDL.LU.64 R130, [R1+0x3b0] ;  /* 0x0003b00001827983 */ /* 0x000f280000300a00 */
[----:B------:R1:W-:Y:S04]  /*15190*/  STL [R1+0x364], R4 ;  /* 0x0003640401007387 */ /* 0x0003e80000100800 */
[----:B--2---:R-:W-:Y:S01]  /*151a0*/  STL [R1+0x370], R78 ;  /* 0x0003704e01007387 */ /* 0x004fe20000100800 */
[----:B-1----:R-:W-:-:S03]  /*151b0*/  IMAD.MOV.U32 R4, RZ, RZ, R79 ;  /* 0x000000ffff047224 */ /* 0x002fc600078e004f */
[----:B------:R-:W-:Y:S04]  /*151c0*/  STL [R1+0x378], R86 ;  /* 0x0003785601007387 */ /* 0x000fe80000100800 */
[----:B------:R1:W-:Y:S04]  /*151d0*/  STL [R1+0x36c], R4 ;  /* 0x00036c0401007387 */ /* 0x0003e80000100800 */
[----:B------:R-:W2:Y:S01]  /*151e0*/  LDL.LU.64 R74, [R1+0x3c0] ;  /* 0x0003c000014a7983 */ /* 0x000ea20000300a00 */
[----:B-1----:R-:W-:Y:S01]  /*151f0*/  IMAD.MOV.U32 R4, RZ, RZ, R87 ;  /* 0x000000ffff047224 */ /* 0x002fe200078e0057 */
[----:B------:R-:W-:Y:S01]  /*15200*/  MOV R70, R82 ;  /* 0x0000005200467202 */ /* 0x000fe20000000f00 */
[----:B------:R-:W-:-:S03]  /*15210*/  IMAD.MOV.U32 R71, RZ, RZ, R83 ;  /* 0x000000ffff477224 */ /* 0x000fc600078e0053 */
[----:B------:R1:W-:Y:S01]  /*15220*/  STL [R1+0x374], R4 ;  /* 0x0003740401007387 */ /* 0x0003e20000100800 */
[----:B------:R-:W-:Y:S02]  /*15230*/  IMAD.MOV.U32 R78, RZ, RZ, R90 ;  /* 0x000000ffff4e7224 */ /* 0x000fe400078e005a */
[----:B------:R-:W-:Y:S02]  /*15240*/  IMAD.MOV.U32 R79, RZ, RZ, R91 ;  /* 0x000000ffff4f7224 */ /* 0x000fe400078e005b */
[----:B------:R-:W-:Y:S02]  /*15250*/  IMAD.MOV.U32 R86, RZ, RZ, R98 ;  /* 0x000000ffff567224 */ /* 0x000fe400078e0062 */
[----:B------:R-:W-:Y:S01]  /*15260*/  IMAD.MOV.U32 R87, RZ, RZ, R99 ;  /* 0x000000ffff577224 */ /* 0x000fe200078e0063 */
[----:B-----5:R-:W-:Y:S04]  /*15270*/  STL [R1+0x380], R94 ;  /* 0x0003805e01007387 */ /* 0x020fe80000100800 */
[----:B------:R-:W5:Y:S01]  /*15280*/  LDL.LU.64 R82, [R1+0x3d0] ;  /* 0x0003d00001527983 */ /* 0x000f620000300a00 */
[----:B-1----:R-:W-:-:S05]  /*15290*/  IMAD.MOV.U32 R4, RZ, RZ, R95 ;  /* 0x000000ffff047224 */ /* 0x002fca00078e005f */
[----:B------:R1:W-:Y:S04]  /*152a0*/  STL [R1+0x37c], R4 ;  /* 0x00037c0401007387 */ /* 0x0003e80000100800 */
[----:B------:R-:W-:Y:S04]  /*152b0*/  STL [R1+0x388], R102 ;  /* 0x0003886601007387 */ /* 0x000fe80000100800 */
[----:B------:R-:W5:Y:S01]  /*152c0*/  LDL.LU.64 R90, [R1+0x3e0] ;  /* 0x0003e000015a7983 */ /* 0x000f620000300a00 */
[----:B-1----:R-:W-:-:S05]  /*152d0*/  IMAD.MOV.U32 R4, RZ, RZ, R103 ;  /* 0x000000ffff047224 */ /* 0x002fca00078e0067 */
[----:B------:R1:W-:Y:S04]  /*152e0*/  STL [R1+0x384], R4 ;  /* 0x0003840401007387 */ /* 0x0003e80000100800 */
[----:B---3--:R-:W-:Y:S04]  /*152f0*/  STL [R1+0x390], R110 ;  /* 0x0003906e01007387 */ /* 0x008fe80000100800 */
[----:B------:R-:W3:Y:S01]  /*15300*/  LDL.LU.64 R98, [R1+0x3f0] ;  /* 0x0003f00001627983 */ /* 0x000ee20000300a00 */
[----:B-1----:R-:W-:Y:S02]  /*15310*/  IMAD.MOV.U32 R4, RZ, RZ, R111 ;  /* 0x000000ffff047224 */ /* 0x002fe400078e006f */
[----:B------:R-:W-:-:S02]  /*15320*/  IMAD.MOV.U32 R94, RZ, RZ, R106 ;  /* 0x000000ffff5e7224 */ /* 0x000fc400078e006a */
[----:B------:R-:W-:Y:S01]  /*15330*/  IMAD.MOV.U32 R95, RZ, RZ, R107 ;  /* 0x000000ffff5f7224 */ /* 0x000fe200078e006b */
[----:B------:R1:W-:Y:S04]  /*15340*/  STL [R1+0x38c], R4 ;  /* 0x00038c0401007387 */ /* 0x0003e80000100800 */
[----:B------:R-:W-:Y:S04]  /*15350*/  STL [R1+0x398], R118 ;  /* 0x0003987601007387 */ /* 0x000fe80000100800 */
[----:B------:R-:W3:Y:S01]  /*15360*/  LDL.LU.64 R106, [R1+0x400] ;  /* 0x00040000016a7983 */ /* 0x000ee20000300a00 */
[----:B-1----:R-:W-:-:S05]  /*15370*/  IMAD.MOV.U32 R4, RZ, RZ, R119 ;  /* 0x000000ffff047224 */ /* 0x002fca00078e0077 */
[----:B------:R1:W-:Y:S01]  /*15380*/  STL [R1+0x394], R4 ;  /* 0x0003940401007387 */ /* 0x0003e20000100800 */
[----:B------:R-:W-:Y:S01]  /*15390*/  MOV R102, R114 ;  /* 0x0000007200667202 */ /* 0x000fe20000000f00 */
[----:B------:R-:W-:Y:S02]  /*153a0*/  IMAD.MOV.U32 R103, RZ, RZ, R115 ;  /* 0x000000ffff677224 */ /* 0x000fe400078e0073 */
[----:B----4-:R-:W-:Y:S04]  /*153b0*/  STL [R1+0x3a0], R122 ;  /* 0x0003a07a01007387 */ /* 0x010fe80000100800 */
[----:B------:R-:W4:Y:S01]  /*153c0*/  LDL.LU.64 R110, [R1+0x408] ;  /* 0x00040800016e7983 */ /* 0x000f220000300a00 */
[----:B-1----:R-:W-:-:S03]  /*153d0*/  IMAD.MOV.U32 R4, RZ, RZ, R123 ;  /* 0x000000ffff047224 */ /* 0x002fc600078e007b */
[----:B------:R-:W4:Y:S04]  /*153e0*/  LDL.LU.64 R114, [R1+0x410] ;  /* 0x0004100001727983 */ /* 0x000f280000300a00 */
[----:B------:R1:W-:Y:S04]  /*153f0*/  STL [R1+0x39c], R4 ;  /* 0x00039c0401007387 */ /* 0x0003e80000100800 */
[----:B------:R1:W-:Y:S04]  /*15400*/  STL [R1+0x3a8], R126 ;  /* 0x0003a87e01007387 */ /* 0x0003e80000100800 */
        /* <DEDUP_REMOVED lines=9> */
[----:B------:R-:W-:Y:S01]  /*154a0*/  STL [R1+0x3b8], R70 ;  /* 0x0003b84601007387 */ /* 0x000fe20000100800 */
[----:B-1----:R-:W-:-:S03]  /*154b0*/  IMAD.MOV.U32 R4, RZ, RZ, R71 ;  /* 0x000000ffff047224 */ /* 0x002fc600078e0047 */
[----:B--2---:R-:W-:Y:S04]  /*154c0*/  STL [R1+0x3c0], R74 ;  /* 0x0003c04a01007387 */ /* 0x004fe80000100800 */
[----:B------:R1:W-:Y:S04]  /*154d0*/  STL [R1+0x3b4], R4 ;  /* 0x0003b40401007387 */ /* 0x0003e80000100800 */
[----:B------:R-:W-:Y:S01]  /*154e0*/  STL [R1+0x3c8], R78 ;  /* 0x0003c84e01007387 */ /* 0x000fe20000100800 */
[----:B-1----:R-:W-:-:S05]  /*154f0*/  IMAD.MOV.U32 R4, RZ, RZ, R75 ;  /* 0x000000ffff047224 */ /* 0x002fca00078e004b */
[----:B------:R1:W-:Y:S02]  /*15500*/  STL [R1+0x3bc], R4 ;  /* 0x0003bc0401007387 */ /* 0x0003e40000100800 */
[----:B-1----:R-:W-:Y:S02]  /*15510*/  IMAD.MOV.U32 R4, RZ, RZ, R79 ;  /* 0x000000ffff047224 */ /* 0x002fe400078e004f */
[----:B------:R-:W-:Y:S01]  /*15520*/  IMAD.MOV.U32 R250, RZ, RZ, RZ ;  /* 0x000000fffffa7224 */ /* 0x000fe200078e00ff */
[----:B------:R-:W-:Y:S01]  /*15530*/  UMOV UR13, 0x1 ;  /* 0x00000001000d7882 */ /* 0x000fe20000000000 */
[----:B------:R-:W-:Y:S01]  /*15540*/  UMOV UR14, 0x2 ;  /* 0x00000002000e7882 */ /* 0x000fe20000000000 */
[----:B------:R-:W-:Y:S01]  /*15550*/  UMOV UR7, URZ ;  /* 0x000000ff00077c82 */ /* 0x000fe20008000000 */
[----:B------:R-:W-:Y:S01]  /*15560*/  UMOV UR8, URZ ;  /* 0x000000ff00087c82 */ /* 0x000fe20008000000 */
[----:B------:R-:W-:Y:S01]  /*15570*/  UMOV UR5, URZ ;  /* 0x000000ff00057c82 */ /* 0x000fe20008000000 */
[----:B-----5:R-:W-:Y:S04]  /*15580*/  STL [R1+0x3d0], R82 ;  /* 0x0003d05201007387 */ /* 0x020fe80000100800 */
        /* <DEDUP_REMOVED lines=10> */
[----:B---3--:R-:W-:Y:S01]  /*15630*/  STL [R1+0x3f0], R98 ;  /* 0x0003f06201007387 */ /* 0x008fe20000100800 */
        /* <DEDUP_REMOVED lines=8> */
[----:B----4-:R-:W-:Y:S01]  /*156c0*/  STL [R1+0x408], R110 ;  /* 0x0004086e01007387 */ /* 0x010fe20000100800 */
        /* <DEDUP_REMOVED lines=13> */
[----:B------:R1:W-:Y:S01]  /*157a0*/  STL [R1+0x41c], R4 ;  /* 0x00041c0401007387 */ /* 0x0003e20000100800 */
[----:B------:R-:W-:-:S03]  /*157b0*/  IMAD.MOV.U32 R5, RZ, RZ, R131 ;  /* 0x000000ffff057224 */ /* 0x000fc600078e0083 */
[----:B------:R-:W-:Y:S01]  /*157c0*/  STL [R1+0x430], R130 ;  /* 0x0004308201007387 */ /* 0x000fe20000100800 */
[----:B-1----:R-:W-:-:S05]  /*157d0*/  IMAD.MOV.U32 R4, RZ, RZ, R127 ;  /* 0x000000ffff047224 */ /* 0x002fca00078e007f */
[----:B------:R1:W-:Y:S04]  /*157e0*/  STL [R1+0x424], R4 ;  /* 0x0004240401007387 */ /* 0x0003e80000100800 */
[----:B------:R2:W-:Y:S01]  /*157f0*/  STL [R1+0x42c], R5 ;  /* 0x00042c0501007387 */ /* 0x0005e20000100800 */
[----:B-1----:R-:W-:-:S04]  /*15800*/  SHF.R.S32.HI R4, RZ, 0x7, R249 ;  /* 0x00000007ff047819 */ /* 0x002fc800000114f9 */
[----:B--2---:R-:W-:-:S05]  /*15810*/  VIMNMX R5, PT, PT, R4, 0x2, !PT ;  /* 0x0000000204057848 */ /* 0x004fca0007fe0100 */
[----:B------:R-:W-:-:S05]  /*15820*/  VIADD R5, R5, 0xfffffffe ;  /* 0xfffffffe05057836 */ /* 0x000fca0000000000 */
[----:B------:R1:W-:Y:S01]  /*15830*/  STL [R1+0x434], R5 ;  /* 0x0004340501007387 */ /* 0x0003e20000100800 */
[----:B------:R-:W-:Y:S02]  /*15840*/  VIADD R6, R4, 0xfffffffd ;  /* 0xfffffffd04067836 */ /* 0x000fe40000000000 */
[----:B------:R-:W-:-:S07]  /*15850*/  HFMA2 R4, -RZ, RZ, 0, 0 ;  /* 0x00000000ff047431 */ /* 0x000fce00000001ff */
.L_x_11:
[----:B------:R-:W-:Y:S01]  /*15860*/  IMAD.U32 R4, R4, -0x80000000, RZ ;  /* 0x8000000004047824 */ /* 0x000fe200078e00ff */
[----:B------:R-:W-:-:S03]  /*15870*/  UIADD3 UR8, UPT, UPT, UR8, 0x1, URZ ;  /* 0x0000000108087890 */ /* 0x000fc6000fffe0ff */
[----:B------:R-:W2:Y:S01]  /*15880*/  SYNCS.PHASECHK.TRANS64.TRYWAIT P1, [UR4], R4 ;  /* 0x00000004ff0075a7 */ /* 0x000ea20008021104 */
[----:B------:R-:W-:-:S04]  /*15890*/  UISETP.GT.AND UP1, UPT, UR8, 0x1, UPT ;  /* 0x000000010800788c */ /* 0x000fc8000bf24270 */
[----:B------:R-:W-:-:S04]  /*158a0*/  USEL UR8, UR8, URZ, !UP1 ;  /* 0x000000ff08087287 */ /* 0x000fc8000c800000 */
[----:B------:R-:W-:Y:S01]  /*158b0*/  ULEA UR6, UR8, UR9, 0x10 ;  /* 0x0000000908067291 */ /* 0x000fe2000f8e80ff */
[----:B--2---:R-:W-:Y:S11]  /*158c0*/  @!P1 BRA `(.L_x_9) ;  /* 0x000000a400e89947 */ /* 0x004ff60003800000 */
.L_x_17:
[----:B------:R-:W-:-:S04]  /*158d0*/  DEPBAR.LE SB0, 0x2 ;  /* 0x000080800000791a */ /* 0x000fc80000000000 */
[----:B------:R-:W-:Y:S01]  /*158e0*/  LEA R249, R0, UR6, 0x9 ;  /* 0x0000000600f97c11 */ /* 0x000fe2000f8e48ff */
[----:B------:R-:W-:Y:S01]  /*158f0*/  BAR.SYNC.DEFER_BLOCKING 0x0 ;  /* 0x0000000000007b1d */ /* 0x000fe20000010000 */
[----:B------:R-:W-:Y:S02]  /*15900*/  UIADD3 UR7, UPT, UPT, UR7, 0x1, URZ ;  /* 0x0000000107077890 */ /* 0x000fe4000fffe0ff */
[----:B------:R-:W-:Y:S02]  /*15910*/  ULEA UR4, UR13, UR9, 0x3 ;  /* 0x000000090d047291 */ /* 0x000fe4000f8e18ff */
[----:B------:R-:W-:Y:S02]  /*15920*/  UISETP.GT.AND UP1, UPT, UR7, 0x2, UPT ;  /* 0x000000020700788c */ /* 0x000fe4000bf24270 */
[----:B------:R-:W-:Y:S02]  /*15930*/  UIADD3 UR4, UPT, UPT, UR4, 0x38000, URZ ;  /* 0x0003800004047890 */ /* 0x000fe4000fffe0ff */
[----:B------:R-:W-:Y:S01]  /*15940*/  USEL UR7, UR7, URZ, !UP1 ;  /* 0x000000ff07077287 */ /* 0x000fe2000c800000 */
[----:B------:R-:W-:Y:S01]  /*15950*/  UMOV UR6, UR5 ;  /* 0x0000000500067c82 */ /* 0x000fe20008000000 */
[----:B-1----:R-:W-:Y:S04]  /*15960*/  LDS.128 R4, [R249] ;  /* 0x00000000f9047984 */ /* 0x002fe80000000c00 */
        /* <DEDUP_REMOVED lines=31> */
[----:B-1----:R1:W-:Y:S01]  /*15b60*/  STTM.x128 tmem[UR11+0x40], R4 ;  /* 0x00004004000079ed */ /* 0x0023e200083c000b */
[----:B------:R-:W2:Y:S02]  /*15b70*/  FENCE.VIEW.ASYNC.T ;  /* 0x00000000000073c6 */ /* 0x000ea40000000200 */
[----:B--2---:R-:W-:Y:S06]  /*15b80*/  BAR.SYNC.DEFER_BLOCKING 0x0 ;  /* 0x0000000000007b1d */ /* 0x004fec0000010000 */
[----:B------:R-:W-:Y:S05]  /*15b90*/  @P0 BRA `(.L_x_10) ;  /* 0x0000000400740947 */ /* 0x000fea0003800000 */
[----:B------:R-:W-:Y:S01]  /*15ba0*/  ULEA UR21, UR7, UR9, 0xf ;  /* 0x0000000907157291 */ /* 0x000fe2000f8e78ff */
[----:B------:R-:W-:Y:S01]  /*15bb0*/  UMOV UR28, URZ ;  /* 0x000000ff001c7c82 */ /* 0x000fe20008000000 */
[----:B------:R-:W-:Y:S02]  /*15bc0*/  UIADD3 UR47, UPT, UPT, UR10, 0x48, URZ ;  /* 0x000000480a2f7890 */ /* 0x000fe4000fffe0ff */
[----:B------:R-:W-:Y:S02]  /*15bd0*/  UIADD3 UR24, UPT, UPT, UR21, 0x20000, URZ ;  /* 0x0002000015187890 */ /* 0x000fe4000fffe0ff */
[----:B------:R-:W-:Y:S02]  /*15be0*/  UIADD3 UR73, UPT, UPT, UR10, 0x50, URZ ;  /* 0x000000500a497890 */ /* 0x000fe4000fffe0ff */
[----:B------:R-:W-:Y:S02]  /*15bf0*/  USHF.R.U32.HI UR24, URZ, 0x4, UR24 ;  /* 0x00000004ff187899 */ /* 0x000fe40008011618 */
[----:B------:R-:W-:-:S02]  /*15c00*/  UIADD3 UR5, UPT, UPT, UR10, 0x58, URZ ;  /* 0x000000580a057890 */ /* 0x000fc4000fffe0ff */
[----:B------:R-:W-:Y:S02]  /*15c10*/  USGXT.U32 UR52, UR24, 0xe ;  /* 0x0000000e1834789a */ /* 0x000fe40008000000 */
[----:B------:R-:W-:Y:S02]  /*15c20*/  UIADD3 UR15, UPT, UPT, UR10, 0x60, URZ ;  /* 0x000000600a0f7890 */ /* 0x000fe4000fffe0ff */
[----:B------:R-:W-:Y:S02]  /*15c30*/  UIADD3 UR56, UP1, UPT, UR52, 0x2, URZ ;  /* 0x0000000234387890 */ /* 0x000fe4000ff3e0ff */
[----:B------:R-:W-:Y:S02]  /*15c40*/  UIADD3 UR16, UPT, UPT, UR10, 0x68, URZ ;  /* 0x000000680a107890 */ /* 0x000fe4000fffe0ff */
[----:B------:R-:W-:Y:S02]  /*15c50*/  UIADD3.X UR57, UPT, UPT, UR28, 0x40004040, URZ, UP1, !UPT ;  /* 0x400040401c397890 */ /* 0x000fe40008ffe4ff */
[----:B------:R-:W-:-:S02]  /*15c60*/  UIADD3 UR62, UP3, UPT, UR56, 0x2, URZ ;  /* 0x00000002383e7890 */ /* 0x000fc4000ff7e0ff */
[----:B------:R-:W-:Y:S02]  /*15c70*/  UIADD3 UR58, UP4, UPT, UR56, 0x4, URZ ;  /* 0x00000004383a7890 */ /* 0x000fe4000ff9e0ff */
[----:B------:R-:W-:Y:S02]  /*15c80*/  UIADD3 UR32, UP5, UPT, UR56, 0x1fe, URZ ;  /* 0x000001fe38207890 */ /* 0x000fe4000ffbe0ff */
[----:B------:R-:W-:Y:S02]  /*15c90*/  UIADD3 UR34, UP6, UPT, UR56, 0x200, URZ ;  /* 0x0000020038227890 */ /* 0x000fe4000ffde0ff */
[----:B------:R-:W-:Y:S02]  /*15ca0*/  UIADD3 UR36, UP1, UPT, UR56, 0x202, URZ ;  /* 0x0000020238247890 */ /* 0x000fe4000ff3e0ff */
[----:B------:R-:W-:Y:S02]  /*15cb0*/  UIADD3.X UR63, UPT, UPT, UR57, URZ, URZ, UP3, !UPT ;  /* 0x000000ff393f7290 */ /* 0x000fe40009ffe4ff */
[----:B------:R-:W-:-:S02]  /*15cc0*/  UIADD3 UR38, UP2, UPT, UR56, 0x204, URZ ;  /* 0x0000020438267890 */ /* 0x000fc4000ff5e0ff */
[----:B------:R-:W-:Y:S02]  /*15cd0*/  UIADD3.X UR59, UPT, UPT, UR57, URZ, URZ, UP4, !UPT ;  /* 0x000000ff393b7290 */ /* 0x000fe4000a7fe4ff */
[----:B------:R-:W-:Y:S02]  /*15ce0*/  UIADD3 UR40, UP3, UPT, UR56, 0x3fe, URZ ;  /* 0x000003fe38287890 */ /* 0x000fe4000ff7e0ff */
[----:B------:R-:W-:Y:S02]  /*15cf0*/  UIADD3.X UR33, UPT, UPT, UR57, URZ, URZ, UP5, !UPT ;  /* 0x000000ff39217290 */ /* 0x000fe4000affe4ff */
[----:B------:R-:W-:Y:S02]  /*15d00*/  UIADD3 UR42, UP4, UPT, UR56, 0x400, URZ ;  /* 0x00000400382a7890 */ /* 0x000fe4000ff9e0ff */
[----:B------:R-:W-:Y:S02]  /*15d10*/  UIADD3.X UR35, UPT, UPT, UR57, URZ, URZ, UP6, !UPT ;  /* 0x000000ff39237290 */ /* 0x000fe4000b7fe4ff */
[----:B------:R-:W-:-:S02]  /*15d20*/  UIADD3 UR17, UPT, UPT, UR10, 0x70, URZ ;  /* 0x000000700a117890 */ /* 0x000fc4000fffe0ff */
[----:B------:R-:W-:Y:S02]  /*15d30*/  UIADD3 UR44, UP5, UPT, UR56, 0x402, URZ ;  /* 0x00000402382c7890 */ /* 0x000fe4000ffbe0ff */
[----:B------:R-:W-:Y:S01]  /*15d40*/  UIADD3.X UR37, UPT, UPT, UR57, URZ, URZ, UP1, !UPT ;  /* 0x000000ff39257290 */ /* 0x000fe20008ffe4ff */
[----:B------:R-:W-:Y:S01]  /*15d50*/  UMOV UR64, 0x0 ;  /* 0x0000000000407882 */ /* 0x000fe20000000000 */
[----:B------:R-:W-:Y:S01]  /*15d60*/  UMOV UR65, 0x8100910 ;  /* 0x0810091000417882 */ /* 0x000fe20000000000 */
[----:B------:R-:W-:Y:S01]  /*15d70*/  UIADD3 UR18, UPT, UPT, UR10, 0x78, URZ ;  /* 0x000000780a127890 */ /* 0x000fe2000fffe0ff */
[----:B------:R-:W-:Y:S01]  /*15d80*/  UMOV UR53, 0x40004040 ;  /* 0x4000404000357882 */ /* 0x000fe20000000000 */
[----:B------:R-:W-:Y:S01]  /*15d90*/  UIADD3 UR46, UP6, UPT, UR56, 0x404, URZ ;  /* 0x00000404382e7890 */ /* 0x000fe2000ffde0ff */
[----:B------:R2:W-:Y:S01]  /*15da0*/  UTCHMMA tmem[UR12], gdesc[UR52], tmem[UR10], tmem[UR64], idesc[UR65], UPT ;  /* 0x00ff40340c0079ea */ /* 0x0005e2000b80000a */
[----:B------:R-:W-:Y:S01]  /*15db0*/  UIADD3.X UR39, UPT, UPT, UR57, URZ, URZ, UP2, !UPT ;  /* 0x000000ff39277290 */ /* 0x000fe200097fe4ff */
[----:B------:R-:W-:Y:S01]  /*15dc0*/  UMOV UR68, 0x0 ;  /* 0x0000000000447882 */ /* 0x000fe20000000000 */
[----:B------:R-:W-:Y:S01]  /*15dd0*/  UMOV UR69, 0x8100910 ;  /* 0x0810091000457882 */ /* 0x000fe20000000000 */
[----:B------:R-:W-:-:S02]  /*15de0*/  UIADD3 UR19, UPT, UPT, UR10, 0x80, URZ ;  /* 0x000000800a137890 */ /* 0x000fc4000fffe0ff */
[----:B------:R3:W-:Y:S01]  /*15df0*/  UTCHMMA tmem[UR47], gdesc[UR56], tmem[UR10], tmem[UR68], idesc[UR69], UPT ;  /* 0x00ff44382f0079ea */ /* 0x0007e2000b80000a */
[----:B------:R-:W-:Y:S02]  /*15e00*/  UIADD3 UR48, UP1, UPT, UR56, 0x5fe, URZ ;  /* 0x000005fe38307890 */ /* 0x000fe4000ff3e0ff */
[----:B------:R-:W-:Y:S01]  /*15e10*/  UIADD3.X UR41, UPT, UPT, UR57, URZ, URZ, UP3, !UPT ;  /* 0x000000ff39297290 */ /* 0x000fe20009ffe4ff */
[----:B------:R-:W-:Y:S01]  /*15e20*/  UMOV UR60, 0x0 ;  /* 0x00000000003c7882 */ /* 0x000fe20000000000 */
[----:B------:R-:W-:Y:S01]  /*15e30*/  UMOV UR61, 0x8100910 ;  /* 0x08100910003d7882 */ /* 0x000fe20000000000 */
[----:B------:R-:W-:Y:S02]  /*15e40*/  UIADD3 UR20, UPT, UPT, UR10, 0x88, URZ ;  /* 0x000000880a147890 */ /* 0x000fe4000fffe0ff */
[----:B------:R4:W-:Y:S01]  /*15e50*/  UTCHMMA tmem[UR73], gdesc[UR62], tmem[UR10], tmem[UR60], idesc[UR61], UPT ;  /* 0x00ff3c3e490079ea */ /* 0x0009e2000b80000a */
[----:B------:R-:W-:Y:S02]  /*15e60*/  UIADD3 UR50, UP2, UPT, UR56, 0x600, URZ ;  /* 0x0000060038327890 */ /* 0x000fe4000ff5e0ff */
[----:B------:R-:W-:Y:S01]  /*15e70*/  UIADD3.X UR43, UPT, UPT, UR57, URZ, URZ, UP4, !UPT ;  /* 0x000000ff392b7290 */ /* 0x000fe2000a7fe4ff */
[----:B------:R-:W-:Y:S01]  /*15e80*/  UMOV UR54, 0x0 ;  /* 0x0000000000367882 */ /* 0x000fe20000000000 */
[----:B------:R-:W-:Y:S01]  /*15e90*/  UMOV UR55, 0x8100910 ;  /* 0x0810091000377882 */ /* 0x000fe20000000000 */
[----:B------:R-:W-:-:S02]  /*15ea0*/  UIADD3 UR21, UPT, UPT, UR10, 0x90, URZ ;  /* 0x000000900a157890 */ /* 0x000fc4000fffe0ff */
[----:B------:R5:W-:Y:S01]  /*15eb0*/  UTCHMMA tmem[UR5], gdesc[UR58], tmem[UR10], tmem[UR54], idesc[UR55], UPT ;  /* 0x00ff363a050079ea */ /* 0x000be2000b80000a */
[----:B--2---:R-:W-:Y:S01]  /*15ec0*/  UIADD3 UR52, UP3, UPT, UR56, 0x602, URZ ;  /* 0x0000060238347890 */ /* 0x004fe2000ff7e0ff */
[----:B------:R2:W-:Y:S01]  /*15ed0*/  UTCHMMA tmem[UR15], gdesc[UR32], tmem[UR10], tmem[UR60], idesc[UR61], UPT ;  /* 0x00ff3c200f0079ea */ /* 0x0005e2000b80000a */
[----:B------:R-:W-:Y:S01]  /*15ee0*/  UIADD3.X UR45, UPT, UPT, UR57, URZ, URZ, UP5, !UPT ;  /* 0x000000ff392d7290 */ /* 0x000fe2000affe4ff */
[----:B------:R2:W-:Y:S01]  /*15ef0*/  UTCHMMA tmem[UR16], gdesc[UR34], tmem[UR10], tmem[UR68], idesc[UR69], UPT ;  /* 0x00ff4422100079ea */ /* 0x0005e2000b80000a */
[----:B------:R-:W-:Y:S02]  /*15f00*/  UIADD3 UR66, UPT, UPT, UR10, 0x98, URZ ;  /* 0x000000980a427890 */ /* 0x000fe4000fffe0ff */
[----:B------:R2:W-:Y:S01]  /*15f10*/  UTCHMMA tmem[UR17], gdesc[UR36], tmem[UR10], tmem[UR54], idesc[UR55], UPT ;  /* 0x00ff3624110079ea */ /* 0x0005e2000b80000a */
[----:B------:R-:W-:Y:S02]  /*15f20*/  UIADD3 UR64, UP4, UPT, UR56, 0x604, URZ ;  /* 0x0000060438407890 */ /* 0x000fe4000ff9e0ff */
[----:B---3--:R-:W-:-:S02]  /*15f30*/  UIADD3.X UR47, UPT, UPT, UR57, URZ, URZ, UP6, !UPT ;  /* 0x000000ff392f7290 */ /* 0x008fc4000b7fe4ff */
[----:B------:R-:W-:Y:S02]  /*15f40*/  UIADD3 UR67, UPT, UPT, UR10, 0xa0, URZ ;  /* 0x000000a00a437890 */ /* 0x000fe4000fffe0ff */
[----:B------:R-:W-:Y:S02]  /*15f50*/  UIADD3.X UR49, UPT, UPT, UR57, URZ, URZ, UP1, !UPT ;  /* 0x000000ff39317290 */ /* 0x000fe40008ffe4ff */
[----:B------:R-:W-:Y:S02]  /*15f60*/  UIADD3 UR70, UPT, UPT, UR10, 0xa8, URZ ;  /* 0x000000a80a467890 */ /* 0x000fe4000fffe0ff */
[----:B------:R-:W-:Y:S02]  /*15f70*/  UIADD3.X UR51, UPT, UPT, UR57, URZ, URZ, UP2, !UPT ;  /* 0x000000ff39337290 */ /* 0x000fe400097fe4ff */
[----:B------:R-:W-:Y:S02]  /*15f80*/  UIADD3 UR71, UPT, UPT, UR10, 0xb0, URZ ;  /* 0x000000b00a477890 */ /* 0x000fe4000fffe0ff */
[----:B------:R-:W-:Y:S01]  /*15f90*/  UIADD3.X UR53, UPT, UPT, UR57, URZ, URZ, UP3, !UPT ;  /* 0x000000ff39357290 */ /* 0x000fe20009ffe4ff */
[----:B----4-:R-:W-:Y:S01]  /*15fa0*/  UMOV UR62, 0x0 ;  /* 0x00000000003e7882 */ /* 0x010fe20000000000 */
[----:B------:R-:W-:Y:S01]  /*15fb0*/  UMOV UR63, 0x8100910 ;  /* 0x08100910003f7882 */ /* 0x000fe20000000000 */
[----:B------:R-:W-:-:S02]  /*15fc0*/  UIADD3 UR72, UPT, UPT, UR10, 0xb8, URZ ;  /* 0x000000b80a487890 */ /* 0x000fc4000fffe0ff */
[----:B------:R2:W-:Y:S01]  /*15fd0*/  UTCHMMA tmem[UR18], gdesc[UR38], tmem[UR10], tmem[UR62], idesc[UR63], UPT ;  /* 0x00ff3e26120079ea */ /* 0x0005e2000b80000a */
[----:B------:R-:W-:Y:S01]  /*15fe0*/  UIADD3.X UR65, UPT, UPT, UR57, URZ, URZ, UP4, !UPT ;  /* 0x000000ff39417290 */ /* 0x000fe2000a7fe4ff */
[----:B------:R2:W-:Y:S01]  /*15ff0*/  UTCHMMA tmem[UR19], gdesc[UR40], tmem[UR10], tmem[UR60], idesc[UR61], UPT ;  /* 0x00ff3c28130079ea */ /* 0x0005e2000b80000a */
        /* <DEDUP_REMOVED lines=13> */
[----:B-----5:R-:W-:Y:S01]  /*160d0*/  UMOV UR5, URZ ;  /* 0x000000ff00057c82 */ /* 0x020fe20008000000 */
[----:B------:R2:W-:Y:S01]  /*160e0*/  UTCHMMA tmem[UR67], gdesc[UR48], tmem[UR10], tmem[UR24], idesc[UR25], UPT ;  /* 0x00ff1830430079ea */ /* 0x0005e2000b80000a */
[----:B------:R-:W-:Y:S01]  /*160f0*/  UMOV UR30, 0x0 ;  /* 0x00000000001e7882 */ /* 0x000fe20000000000 */
[----:B------:R-:W-:Y:S01]  /*16100*/  UMOV UR31, 0x8100910 ;  /* 0x08100910001f7882 */ /* 0x000fe20000000000 */
[----:B------:R2:W-:Y:S01]  /*16110*/  UTCHMMA tmem[UR70], gdesc[UR50], tmem[UR10], tmem[UR26], idesc[UR27], UPT ;  /* 0x00ff1a32460079ea */ /* 0x0005e2000b80000a */
[----:B------:R-:W-:Y:S01]  /*16120*/  UMOV UR56, UR4 ;  /* 0x0000000400387c82 */ /* 0x000fe20008000000 */
[----:B------:R2:W-:Y:S01]  /*16130*/  UTCHMMA tmem[UR71], gdesc[UR52], tmem[UR10], tmem[UR28], idesc[UR29], UPT ;  /* 0x00ff1c34470079ea */ /* 0x0005e2000b80000a */
[----:B------:R2:W-:Y:S01]  /*16140*/  UTCHMMA tmem[UR72], gdesc[UR64], tmem[UR10], tmem[UR30], idesc[UR31], UPT ;  /* 0x00ff1e40480079ea */ /* 0x0005e2000b80000a */
[----:B------:R2:W-:Y:S01]  /*16150*/  UTCBAR [UR56], URZ ;  /* 0x000000ff380073e9 */ /* 0x0005e200080000ff */
[----:B------:R-:W-:Y:S01]  /*16160*/  NOP ;  /* 0x0000000000007918 */ /* 0x000fe20000000000 */
.L_x_10:
[----:B-1----:R-:W1:Y:S01]  /*16170*/  LDC R6, c[0x0][0x3a0] ;  /* 0x0000e800ff067b82 */ /* 0x002e620000000800 */
[----:B------:R-:W3:Y:S07]  /*16180*/  LDL.LU R15, [R1] ;  /* 0x00000000010f7983 */ /* 0x000eee0000300800 */
[----:B------:R-:W4:Y:S01]  /*16190*/  LDC R4, c[0x0][0x3a0] ;  /* 0x0000e800ff047b82 */ /* 0x000f220000000800 */
[----:B------:R-:W-:Y:S01]  /*161a0*/  IADD3 R135, P4, PT, R135, R3, RZ ;  /* 0x0000000387877210 */ /* 0x000fe20007f9e0ff */
[----:B------:R-:W5:Y:S01]  /*161b0*/  LDL.LU R12, [R1+0x4] ;  /* 0x00000400010c7983 */ /* 0x000f620000300800 */
[----:B-1----:R-:W-:-:S03]  /*161c0*/  VIADD R6, R6, 0x7f ;  /* 0x0000007f06067836 */ /* 0x002fc60000000000 */
[----:B--2---:R-:W2:Y:S02]  /*161d0*/  LDL.LU R11, [R1+0x8] ;  /* 0x00000800010b7983 */ /* 0x004ea40000300800 */
[----:B------:R-:W-:Y:S01]  /*161e0*/  SHF.R.S32.HI R5, RZ, 0x1f, R6 ;  /* 0x0000001fff057819 */ /* 0x000fe20000011406 */
[----:B----4-:R-:W-:-:S03]  /*161f0*/  VIADD R4, R4, 0xfffffe80 ;  /* 0xfffffe8004047836 */ /* 0x010fc60000000000 */
[----:B------:R-:W-:Y:S01]  /*16200*/  LEA.HI R5, R5, R6, RZ, 0x7 ;  /* 0x0000000605057211 */ /* 0x000fe200078f38ff */
[----:B------:R-:W-:Y:S01]  /*16210*/  IMAD.X R136, R136, 0x1, R132, P4 ;  /* 0x0000000188887824 */ /* 0x000fe200020e0684 */
[----:B------:R-:W4:Y:S01]  /*16220*/  LDL.LU R9, [R1+0xc] ;  /* 0x00000c0001097983 */ /* 0x000f220000300800 */
[----:B------:R-:W-:Y:S01]  /*16230*/  IMAD R4, R250, -0x80, R4 ;  /* 0xffffff80fa047824 */ /* 0x000fe200078e0204 */
[----:B------:R-:W-:Y:S01]  /*16240*/  SHF.R.S32.HI R5, RZ, 0x7, R5 ;  /* 0x00000007ff057819 */ /* 0x000fe20000011405 */
[----:B------:R-:W-:Y:S01]  /*16250*/  IMAD.MOV.U32 R6, RZ, RZ, R135 ;  /* 0x000000ffff067224 */ /* 0x000fe200078e0087 */
[----:B------:R-:W-:Y:S01]  /*16260*/  IADD3 R251, P4, PT, R251, R3, RZ ;  /* 0x00000003fbfb7210 */ /* 0x000fe20007f9e0ff */
[----:B------:R-:W-:Y:S01]  /*16270*/  IMAD.MOV.U32 R7, RZ, RZ, R136 ;  /* 0x000000ffff077224 */ /* 0x000fe200078e0088 */
[----:B------:R-:W-:Y:S01]  /*16280*/  ISETP.GT.AND P3, PT, R4, RZ, PT ;  /* 0x000000ff0400720c */ /* 0x000fe20003f64270 */
[----:B------:R-:W-:Y:S01]  /*16290*/  VIADD R5, R5, 0xfffffffd ;  /* 0xfffffffd05057836 */ /* 0x000fe20000000000 */
[----:B------:R-:W2:Y:S04]  /*162a0*/  LDL.LU R14, [R1+0x10] ;  /* 0x00001000010e7983 */ /* 0x000ea80000300800 */
[----:B------:R-:W-:Y:S01]  /*162b0*/  ISETP.GE.AND P1, PT, R250, R5, PT ;  /* 0x00000005fa00720c */ /* 0x000fe20003f26270 */
[----:B------:R-:W-:Y:S01]  /*162c0*/  IMAD.X R137, R137, 0x1, R132, P4 ;  /* 0x0000000189897824 */ /* 0x000fe200020e0684 */
[----:B------:R-:W-:Y:S01]  /*162d0*/  SEL R5, RZ, 0x4, !P3 ;  /* 0x00000004ff057807 */ /* 0x000fe20005800000 */
[----:B------:R-:W2:Y:S03]  /*162e0*/  LDL.LU R13, [R1+0x14] ;  /* 0x00001400010d7983 */ /* 0x000ea60000300800 */
[----:B------:R-:W-:Y:S01]  /*162f0*/  SEL R5, R5, RZ, !P1 ;  /* 0x000000ff05057207 */ /* 0x000fe20004800000 */
[----:B------:R-:W2:Y:S03]  /*16300*/  LDL.LU R10, [R1+0x18] ;  /* 0x00001800010a7983 */ /* 0x000ea60000300800 */
[----:B------:R-:W-:Y:S01]  /*16310*/  ISETP.NE.U32.AND P3, PT, R5, RZ, PT ;  /* 0x000000ff0500720c */ /* 0x000fe20003f65070 */
[----:B------:R-:W-:Y:S01]  /*16320*/  BAR.SYNC.DEFER_BLOCKING 0x0 ;  /* 0x0000000000007b1d */ /* 0x000fe20000010000 */
[----:B------:R-:W-:-:S05]  /*16330*/  IADD3 R138, P4, PT, R138, R3, RZ ;  /* 0x000000038a8a7210 */ /* 0x000fca0007f9e0ff */
[----:B------:R-:W2:Y:S06]  /*16340*/  LDL.LU R8, [R1+0x1c] ;  /* 0x00001c0001087983 */ /* 0x000eac0000300800 */
[----:B------:R-:W-:Y:S01]  /*16350*/  @!PT LDS RZ, [RZ] ;  /* 0x00000000fffff984 */ /* 0x000fe20000000800 */
[----:B------:R-:W-:Y:S01]  /*16360*/  @!PT LDS RZ, [RZ] ;  /* 0x00000000fffff984 */ /* 0x000fe20000000800 */
[----:B------:R-:W-:Y:S01]  /*16370*/  @!PT LDS RZ, [RZ] ;  /* 0x00000000fffff984 */ /* 0x000fe20000000800 */
[----:B------:R1:W-:Y:S01]  /*16380*/  LDGSTS.E [R249], desc[UR22][R6.64], P3 ;  /* 0x0000000006f97fae */ /* 0x0003e200099a1016 */
[----:B------:R-:W-:-:S04]  /*16390*/  ISETP.GT.AND P3, PT, R4, 0x1, PT ;  /* 0x000000010400780c */ /* 0x000fc80003f64270 */
[----:B------:R-:W-:-:S04]  /*163a0*/  SEL R5, RZ, 0x4, !P3 ;  /* 0x00000004ff057807 */ /* 0x000fc80005800000 */
[----:B------:R-:W-:-:S04]  /*163b0*/  SEL R5, R5, RZ, !P1 ;  /* 0x000000ff05057207 */ /* 0x000fc80004800000 */
[----:B------:R-:W-:Y:S01]  /*163c0*/  ISETP.NE.U32.AND P3, PT, R5, RZ, PT ;  /* 0x000000ff0500720c */ /* 0x000fe20003f65070 */
[----:B-1----:R-:W-:Y:S02]  /*163d0*/  IMAD.MOV.U32 R6, RZ, RZ, R251 ;  /* 0x000000ffff067224 */ /* 0x002fe400078e00fb */
[----:B------:R-:W-:-:S10]  /*163e0*/  IMAD.MOV.U32 R7, RZ, RZ, R137 ;  /* 0x000000ffff077224 */ /* 0x000fd400078e0089 */
[----:B------:R1:W-:Y:S01]  /*163f0*/  LDGSTS.E [R249+0x4], desc[UR22][R6.64], P3 ;  /* 0x0000400006f97fae */ /* 0x0003e200099a1016 */
[----:B------:R-:W-:-:S04]  /*16400*/  ISETP.GT.AND P3, PT, R4, 0x2, PT ;  /* 0x000000020400780c */ /* 0x000fc80003f64270 */
[----:B------:R-:W-:-:S04]  /*16410*/  SEL R5, RZ, 0x4, !P3 ;  /* 0x00000004ff057807 */ /* 0x000fc80005800000 */
[----:B------:R-:W-:-:S04]  /*16420*/  SEL R5, R5, RZ, !P1 ;  /* 0x000000ff05057207 */ /* 0x000fc80004800000 */
[----:B------:R-:W-:Y:S02]  /*16430*/  ISETP.NE.U32.AND P3, PT, R5, RZ, PT ;  /* 0x000000ff0500720c */ /* 0x000fe40003f65070 */
[----:B------:R-:W-:Y:S01]  /*16440*/  IADD3.X R139, PT, PT, R139, R132, RZ, P4, !PT ;  /* 0x000000848b8b7210 */ /* 0x000fe200027fe4ff */
[----:B-1----:R-:W-:-:S04]  /*16450*/  IMAD.MOV.U32 R6, RZ, RZ, R138 ;  /* 0x000000ffff067224 */ /* 0x002fc800078e008a */
[----:B------:R-:W-:-:S06]  /*16460*/  IMAD.MOV.U32 R7, RZ, RZ, R139 ;  /* 0x000000ffff077224 */ /* 0x000fcc00078e008b */
[----:B------:R1:W-:Y:S01]  /*16470*/  LDGSTS.E [R249+0x8], desc[UR22][R6.64], P3 ;  /* 0x0000800006f97fae */ /* 0x0003e200099a1016 */
[----:B------:R-:W-:-:S04]  /*16480*/  ISETP.GT.AND P3, PT, R4, 0x3, PT ;  /* 0x000000030400780c */ /* 0x000fc80003f64270 */
[----:B------:R-:W-:-:S04]  /*16490*/  SEL R5, RZ, 0x4, !P3 ;  /* 0x00000004ff057807 */ /* 0x000fc80005800000 */
[----:B------:R-:W-:Y:S02]  /*164a0*/  SEL R5, R5, RZ, !P1 ;  /* 0x000000ff05057207 */ /* 0x000fe40004800000 */
[----:B------:R-:W-:Y:S02]  /*164b0*/  IADD3 R140, P4, PT, R140, R3, RZ ;  /* 0x000000038c8c7210 */ /* 0x000fe40007f9e0ff */
[----:B------:R-:W-:-:S03]  /*164c0*/  ISETP.NE.U32.AND P3, PT, R5, RZ, PT ;  /* 0x000000ff0500720c */ /* 0x000fc60003f65070 */
[----:B------:R-:W-:Y:S02]  /*164d0*/  IMAD.X R141, R141, 0x1, R132, P4 ;  /* 0x000000018d8d7824 */ /* 0x000fe400020e0684 */
[----:B-1----:R-:W-:Y:S02]  /*164e0*/  IMAD.MOV.U32 R6, RZ, RZ, R140 ;  /* 0x000000ffff067224 */ /* 0x002fe400078e008c */
        /* <DEDUP_REMOVED lines=491> */
[-C--:B-----5:R-:W-:Y:S02]  /*183a0*/  IADD3 R12, P4, PT, R12, R3.reuse, RZ ;  /* 0x000000030c0c7210 */ /* 0x0a0fe40007f9e0ff */
[----:B------:R-:W-:Y:S02]  /*183b0*/  ISETP.NE.U32.AND P3, PT, R5, RZ, PT ;  /* 0x000000ff0500720c */ /* 0x000fe40003f65070 */
[----:B---3--:R-:W-:Y:S02]  /*183c0*/  IADD3.X R15, PT, PT, R15, R132, RZ, P4, !PT ;  /* 0x000000840f0f7210 */ /* 0x008fe400027fe4ff */
[----:B----4-:R-:W-:Y:S01]  /*183d0*/  IADD3 R9, P4, PT, R9, R3, RZ ;  /* 0x0000000309097210 */ /* 0x010fe20007f9e0ff */
[----:B------:R-:W-:Y:S01]  /*183e0*/  STL [R1+0x4], R12 ;  /* 0x0000040c01007387 */ /* 0x000fe20000100800 */
[----:B-1----:R-:W-:-:S02]  /*183f0*/  IMAD.MOV.U32 R6, RZ, RZ, R12 ;  /* 0x000000ffff067224 */ /* 0x002fc400078e000c */
[----:B------:R-:W-:Y:S01]  /*18400*/  IMAD.MOV.U32 R7, RZ, RZ, R15 ;  /* 0x000000ffff077224 */ /* 0x000fe200078e000f */
[----:B------:R1:W-:Y:S01]  /*18410*/  STL [R1], R15 ;  /* 0x0000000f01007387 */ /* 0x0003e20000100800 */
[----:B--2---:R-:W-:-:S03]  /*18420*/  IMAD.X R11, R11, 0x1, R132, P4 ;  /* 0x000000010b0b7824 */ /* 0x004fc600020e0684 */
[----:B------:R2:W-:Y:S04]  /*18430*/  LDGSTS.E [R249+0xe8], desc[UR22][R6.64], P3 ;  /* 0x000e800006f97fae */ /* 0x0005e800099a1016 */
[----:B-1----:R-:W3:Y:S04]  /*18440*/  LDL.LU R15, [R1+0x20] ;  /* 0x00002000010f7983 */ /* 0x002ee80000300800 */
[----:B------:R-:W4:Y:S01]  /*18450*/  LDL.LU R12, [R1+0x24] ;  /* 0x00002400010c7983 */ /* 0x000f220000300800 */
[----:B--2---:R-:W-:-:S03]  /*18460*/  IMAD.MOV.U32 R7, RZ, RZ, R11 ;  /* 0x000000ffff077224 */ /* 0x004fc600078e000b */
[----:B------:R-:W-:Y:S01]  /*18470*/  STL [R1+0xc], R9 ;  /* 0x00000c0901007387 */ /* 0x000fe20000100800 */
[----:B------:R-:W-:-:S03]  /*18480*/  IMAD.MOV.U32 R6, RZ, RZ, R9 ;  /* 0x000000ffff067224 */ /* 0x000fc600078e0009 */
[----:B------:R1:W-:Y:S04]  /*18490*/  STL [R1+0x8], R11 ;  /* 0x0000080b01007387 */ /* 0x0003e80000100800 */
[----:B-1----:R-:W2:Y:S04]  /*184a0*/  LDL.LU R11, [R1+0x28] ;  /* 0x00002800010b7983 */ /* 0x002ea80000300800 */
[----:B------:R-:W5:Y:S01]  /*184b0*/  LDL.LU R9, [R1+0x2c] ;  /* 0x00002c0001097983 */ /* 0x000f620000300800 */
[----:B------:R-:W-:-:S04]  /*184c0*/  ISETP.GT.AND P3, PT, R4, 0x3b, PT ;  /* 0x0000003b0400780c */ /* 0x000fc80003f64270 */
[----:B------:R-:W-:-:S04]  /*184d0*/  SEL R5, RZ, 0x4, !P3 ;  /* 0x00000004ff057807 */ /* 0x000fc80005800000 */
[----:B------:R-:W-:-:S04]  /*184e0*/  SEL R5, R5, RZ, !P1 ;  /* 0x000000ff05057207 */ /* 0x000fc80004800000 */
[----:B------:R-:W-:Y:S02]  /*184f0*/  ISETP.NE.U32.AND P3, PT, R5, RZ, PT ;  /* 0x000000ff0500720c */ /* 0x000fe40003f65070 */
[----:B------:R-:W-:-:S11]  /*18500*/  IADD3 R13, P4, PT, R13, R3, RZ ;  /* 0x000000030d0d7210 */ /* 0x000fd60007f9e0ff */
[----:B------:R1:W-:Y:S01]  /*18510*/  LDGSTS.E [R249+0xec], desc[UR22][R6.64], P3 ;  /* 0x000ec00006f97fae */ /* 0x0003e200099a1016 */
[----:B------:R-:W-:-:S04]  /*18520*/  ISETP.GT.AND P3, PT, R4, 0x3c, PT ;  /* 0x0000003c0400780c */ /* 0x000fc80003f64270 */
[----:B------:R-:W-:-:S04]  /*18530*/  SEL R5, RZ, 0x4, !P3 ;  /* 0x00000004ff057807 */ /* 0x000fc80005800000 */
[----:B------:R-:W-:Y:S01]  /*18540*/  SEL R5, R5, RZ, !P1 ;  /* 0x000000ff05057207 */ /* 0x000fe20004800000 */
[----:B------:R-:W-:-:S03]  /*18550*/  IMAD.X R14, R14, 0x1, R132, P4 ;  /* 0x000000010e0e7824 */ /* 0x000fc600020e0684 */
[----:B------:R-:W-:Y:S02]  /*18560*/  ISETP.NE.U32.AND P3, PT, R5, RZ, PT ;  /* 0x000000ff0500720c */ /* 0x000fe40003f65070 */
[----:B------:R-:W-:Y:S01]  /*18570*/  IADD3 R8, P4, PT, R8, R3, RZ ;  /* 0x0000000308087210 */ /* 0x000fe20007f9e0ff */
[----:B------:R-:W-:Y:S01]  /*18580*/  STL [R1+0x14], R13 ;  /* 0x0000140d01007387 */ /* 0x000fe20000100800 */
[----:B-1----:R-:W-:Y:S02]  /*18590*/  IMAD.MOV.U32 R6, RZ, RZ, R13 ;  /* 0x000000ffff067224 */ /* 0x002fe400078e000d */
[----:B------:R-:W-:Y:S01]  /*185a0*/  IMAD.MOV.U32 R7, RZ, RZ, R14 ;  /* 0x000000ffff077224 */ /* 0x000fe200078e000e */
[----:B------:R1:W-:Y:S01]  /*185b0*/  STL [R1+0x10], R14 ;  /* 0x0000100e01007387 */ /* 0x0003e20000100800 */
[----:B------:R-:W-:-:S05]  /*185c0*/  IMAD.X R10, R10, 0x1, R132, P4 ;  /* 0x000000010a0a7824 */ /* 0x000fca00020e0684 */
[----:B------:R1:W-:Y:S04]  /*185d0*/  LDGSTS.E [R249+0xf0], desc[UR22][R6.64], P3 ;  /* 0x000f000006f97fae */ /* 0x0003e800099a1016 */
[----:B-1----:R-:W2:Y:S04]  /*185e0*/  LDL.LU R14, [R1+0x30] ;  /* 0x00003000010e7983 */ /* 0x002ea80000300800 */
[----:B------:R-:W2:Y:S04]  /*185f0*/  LDL.LU R13, [R1+0x34] ;  /* 0x00003400010d7983 */ /* 0x000ea80000300800 */
[----:B------:R-:W-:Y:S01]  /*18600*/  STL [R1+0x1c], R8 ;  /* 0x00001c0801007387 */ /* 0x000fe20000100800 */
[----:B------:R-:W-:-:S02]  /*18610*/  IMAD.MOV.U32 R7, RZ, RZ, R10 ;  /* 0x000000ffff077224 */ /* 0x000fc400078e000a */
[----:B------:R-:W-:Y:S01]  /*18620*/  IMAD.MOV.U32 R6, RZ, RZ, R8 ;  /* 0x000000ffff067224 */ /* 0x000fe200078e0008 */
[----:B------:R1:W-:Y:S01]  /*18630*/  STL [R1+0x18], R10 ;  /* 0x0000180a01007387 */ /* 0x0003e20000100800 */
[----:B------:R-:W-:-:S03]  /*18640*/  ISETP.GT.AND P3, PT, R4, 0x3d, PT ;  /* 0x0000003d0400780c */ /* 0x000fc60003f64270 */
[----:B-1----:R-:W2:Y:S04]  /*18650*/  LDL.LU R10, [R1+0x38] ;  /* 0x00003800010a7983 */ /* 0x002ea80000300800 */
[----:B------:R-:W2:Y:S01]  /*18660*/  LDL.LU R8, [R1+0x3c] ;  /* 0x00003c0001087983 */ /* 0x000ea20000300800 */
[----:B------:R-:W-:-:S04]  /*18670*/  SEL R5, RZ, 0x4, !P3 ;  /* 0x00000004ff057807 */ /* 0x000fc80005800000 */
[----:B------:R-:W-:-:S04]  /*18680*/  SEL R5, R5, RZ, !P1 ;  /* 0x000000ff05057207 */ /* 0x000fc80004800000 */
[----:B------:R-:W-:-:S13]  /*18690*/  ISETP.NE.U32.AND P3, PT, R5, RZ, PT ;  /* 0x000000ff0500720c */ /* 0x000fda0003f65070 */
[----:B------:R1:W-:Y:S01]  /*186a0*/  LDGSTS.E [R249+0xf4], desc[UR22][R6.64], P3 ;  /* 0x000f400006f97fae */ /* 0x0003e200099a1016 */
[----:B------:R-:W-:-:S04]  /*186b0*/  ISETP.GT.AND P3, PT, R4, 0x3e, PT ;  /* 0x0000003e0400780c */ /* 0x000fc80003f64270 */
[----:B------:R-:W-:-:S04]  /*186c0*/  SEL R5, RZ, 0x4, !P3 ;  /* 0x00000004ff057807 */ /* 0x000fc80005800000 */
[----:B------:R-:W-:-:S04]  /*186d0*/  SEL R5, R5, RZ, !P1 ;  /* 0x000000ff05057207 */ /* 0x000fc80004800000 */
[----:B------:R-:W-:Y:S02]  /*186e0*/  ISETP.NE.U32.AND P3, PT, R5, RZ, PT ;  /* 0x000000ff0500720c */ /* 0x000fe40003f65070 */
[----:B----4-:R-:W-:-:S04]  /*186f0*/  IADD3 R12, P4, PT, R12, R3, RZ ;  /* 0x000000030c0c7210 */ /* 0x010fc80007f9e0ff */
[----:B---3--:R-:W-:Y:S01]  /*18700*/  IADD3.X R15, PT, PT, R15, R132, RZ, P4, !PT ;  /* 0x000000840f0f7210 */ /* 0x008fe200027fe4ff */
[----:B------:R-:W-:Y:S01]  /*18710*/  STL [R1+0x24], R12 ;  /* 0x0000240c01007387 */ /* 0x000fe20000100800 */
[----:B-1----:R-:W-:-:S03]  /*18720*/  IMAD.MOV.U32 R6, RZ, RZ, R12 ;  /* 0x000000ffff067224 */ /* 0x002fc600078e000c */
[----:B------:R-:W-:Y:S01]  /*18730*/  IMAD.MOV.U32 R7, RZ, RZ, R15 ;  /* 0x000000ffff077224 */ /* 0x000fe200078e000f */
[----:B------:R1:W-:Y:S04]  /*18740*/  STL [R1+0x20], R15 ;  /* 0x0000200f01007387 */ /* 0x0003e80000100800 */
[----:B------:R3:W-:Y:S04]  /*18750*/  LDGSTS.E [R249+0xf8], desc[UR22][R6.64], P3 ;  /* 0x000f800006f97fae */ /* 0x0007e800099a1016 */
[----:B-1----:R-:W4:Y:S01]  /*18760*/  LDL.LU R15, [R1+0x40] ;  /* 0x00004000010f7983 */ /* 0x002f220000300800 */
[----:B-----5:R-:W-:-:S03]  /*18770*/  IADD3 R9, P4, PT, R9, R3, RZ ;  /* 0x0000000309097210 */ /* 0x020fc60007f9e0ff */
[----:B------:R-:W5:Y:S02]  /*18780*/  LDL.LU R12, [R1+0x44] ;  /* 0x00004400010c7983 */ /* 0x000f640000300800 */
[----:B--2---:R-:W-:Y:S02]  /*18790*/  IMAD.X R11, R11, 0x1, R132, P4 ;  /* 0x000000010b0b7824 */ /* 0x004fe400020e0684 */
[----:B------:R-:W-:Y:S01]  /*187a0*/  STL [R1+0x2c], R9 ;  /* 0x00002c0901007387 */ /* 0x000fe20000100800 */
[----:B---3--:R-:W-:Y:S02]  /*187b0*/  IMAD.MOV.U32 R6, RZ, RZ, R9 ;  /* 0x000000ffff067224 */ /* 0x008fe400078e0009 */
[----:B------:R-:W-:Y:S01]  /*187c0*/  IMAD.MOV.U32 R7, RZ, RZ, R11 ;  /* 0x000000ffff077224 */ /* 0x000fe200078e000b */
[----:B------:R1:W-:Y:S04]  /*187d0*/  STL [R1+0x28], R11 ;  /* 0x0000280b01007387 */ /* 0x0003e80000100800 */
[----:B-1----:R-:W2:Y:S04]  /*187e0*/  LDL.LU R11, [R1+0x48] ;  /* 0x00004800010b7983 */ /* 0x002ea80000300800 */
[----:B------:R-:W3:Y:S01]  /*187f0*/  LDL.LU R9, [R1+0x4c] ;  /* 0x00004c0001097983 */ /* 0x000ee20000300800 */
[----:B------:R-:W-:-:S04]  /*18800*/  ISETP.GT.AND P3, PT, R4, 0x3f, PT ;  /* 0x0000003f0400780c */ /* 0x000fc80003f64270 */
[----:B------:R-:W-:-:S04]  /*18810*/  SEL R5, RZ, 0x4, !P3 ;  /* 0x00000004ff057807 */ /* 0x000fc80005800000 */
[----:B------:R-:W-:-:S04]  /*18820*/  SEL R5, R5, RZ, !P1 ;  /* 0x000000ff05057207 */ /* 0x000fc80004800000 */
[----:B------:R-:W-:-:S13]  /*18830*/  ISETP.NE.U32.AND P3, PT, R5, RZ, PT ;  /* 0x000000ff0500720c */ /* 0x000fda0003f65070 */
[----:B------:R1:W-:Y:S01]  /*18840*/  LDGSTS.E [R249+0xfc], desc[UR22][R6.64], P3 ;  /* 0x000fc00006f97fae */ /* 0x0003e200099a1016 */
[----:B------:R-:W-:-:S04]  /*18850*/  ISETP.GT.AND P3, PT, R4, 0x40, PT ;  /* 0x000000400400780c */ /* 0x000fc80003f64270 */
[----:B------:R-:W-:-:S04]  /*18860*/  SEL R5, RZ, 0x4, !P3 ;  /* 0x00000004ff057807 */ /* 0x000fc80005800000 */
[----:B------:R-:W-:Y:S02]  /*18870*/  SEL R5, R5, RZ, !P1 ;  /* 0x000000ff05057207 */ /* 0x000fe40004800000 */
[----:B------:R-:W-:Y:S02]  /*18880*/  IADD3 R13, P4, PT, R13, R3, RZ ;  /* 0x000000030d0d7210 */ /* 0x000fe40007f9e0ff */
[----:B------:R-:W-:-:S03]  /*18890*/  ISETP.NE.U32.AND P3, PT, R5, RZ, PT ;  /* 0x000000ff0500720c */ /* 0x000fc60003f65070 */
[----:B------:R-:W-:Y:S01]  /*188a0*/  IMAD.X R14, R14, 0x1, R132, P4 ;  /* 0x000000010e0e7824 */ /* 0x000fe200020e0684 */
[----:B------:R-:W-:Y:S01]  /*188b0*/  STL [R1+0x34], R13 ;  /* 0x0000340d01007387 */ /* 0x000fe20000100800 */
[----:B-1----:R-:W-:Y:S02]  /*188c0*/  IMAD.MOV.U32 R6, RZ, RZ, R13 ;  /* 0x000000ffff067224 */ /* 0x002fe400078e000d */
[----:B------:R-:W-:Y:S01]  /*188d0*/  IMAD.MOV.U32 R7, RZ, RZ, R14 ;  /* 0x000000ffff077224 */ /* 0x000fe200078e000e */
[----:B------:R1:W-:Y:S05]  /*188e0*/  STL [R1+0x30], R14 ;  /* 0x0000300e01007387 */ /* 0x0003ea0000100800 */
[----:B------:R1:W-:Y:S04]  /*188f0*/  LDGSTS.E [R249+0x100], desc[UR22][R6.64], P3 ;  /* 0x0010000006f97fae */ /* 0x0003e800099a1016 */
[----:B-1----:R-:W2:Y:S01]  /*18900*/  LDL.LU R14, [R1+0x50] ;  /* 0x00005000010e7983 */ /* 0x002ea20000300800 */
[----:B------:R-:W-:-:S03]  /*18910*/  IADD3 R8, P4, PT, R8, R3, RZ ;  /* 0x0000000308087210 */ /* 0x000fc60007f9e0ff */
[----:B------:R-:W2:Y:S02]  /*18920*/  LDL.LU R13, [R1+0x54] ;  /* 0x00005400010d7983 */ /* 0x000ea40000300800 */
[----:B------:R-:W-:Y:S02]  /*18930*/  IMAD.X R10, R10, 0x1, R132, P4 ;  /* 0x000000010a0a7824 */ /* 0x000fe400020e0684 */
[----:B------:R-:W-:Y:S01]  /*18940*/  STL [R1+0x3c], R8 ;  /* 0x00003c0801007387 */ /* 0x000fe20000100800 */
[----:B------:R-:W-:Y:S02]  /*18950*/  IMAD.MOV.U32 R6, RZ, RZ, R8 ;  /* 0x000000ffff067224 */ /* 0x000fe400078e0008 */
        /* <DEDUP_REMOVED lines=13> */
[----:B-----5:R-:W-:-:S04]  /*18a30*/  IADD3 R12, P4, PT, R12, R3, RZ ;  /* 0x000000030c0c7210 */ /* 0x020fc80007f9e0ff */
[----:B----4-:R-:W-:Y:S01]  /*18a40*/  IADD3.X R15, PT, PT, R15, R132, RZ, P4, !PT ;  /* 0x000000840f0f7210 */ /* 0x010fe200027fe4ff */
[----:B------:R-:W-:Y:S01]  /*18a50*/  STL [R1+0x44], R12 ;  /* 0x0000440c01007387 */ /* 0x000fe20000100800 */
[----:B-1----:R-:W-:-:S03]  /*18a60*/  IMAD.MOV.U32 R6, RZ, RZ, R12 ;  /* 0x000000ffff067224 */ /* 0x002fc600078e000c */
[----:B------:R-:W-:Y:S01]  /*18a70*/  IMAD.MOV.U32 R7, RZ, RZ, R15 ;  /* 0x000000ffff077224 */ /* 0x000fe200078e000f */
[----:B------:R1:W-:Y:S04]  /*18a80*/  STL [R1+0x40], R15 ;  /* 0x0000400f01007387 */ /* 0x0003e80000100800 */
[----:B------:R4:W-:Y:S04]  /*18a90*/  LDGSTS.E [R249+0x108], desc[UR22][R6.64], P3 ;  /* 0x0010800006f97fae */ /* 0x0009e800099a1016 */
[----:B-1----:R-:W5:Y:S01]  /*18aa0*/  LDL.LU R15, [R1+0x60] ;  /* 0x00006000010f7983 */ /* 0x002f620000300800 */
[----:B---3--:R-:W-:-:S03]  /*18ab0*/  IADD3 R9, P4, PT, R9, R3, RZ ;  /* 0x0000000309097210 */ /* 0x008fc60007f9e0ff */
[----:B------:R-:W3:Y:S02]  /*18ac0*/  LDL.LU R12, [R1+0x64] ;  /* 0x00006400010c7983 */ /* 0x000ee40000300800 */
[----:B--2---:R-:W-:Y:S02]  /*18ad0*/  IMAD.X R11, R11, 0x1, R132, P4 ;  /* 0x000000010b0b7824 */ /* 0x004fe400020e0684 */
[----:B------:R-:W-:Y:S01]  /*18ae0*/  STL [R1+0x4c], R9 ;  /* 0x00004c0901007387 */ /* 0x000fe20000100800 */
[----:B----4-:R-:W-:Y:S02]  /*18af0*/  IMAD.MOV.U32 R6, RZ, RZ, R9 ;  /* 0x000000ffff067224 */ /* 0x010fe400078e0009 */
[----:B------:R-:W-:Y:S01]  /*18b00*/  IMAD.MOV.U32 R7, RZ, RZ, R11 ;  /* 0x000000ffff077224 */ /* 0x000fe200078e000b */
[----:B------:R1:W-:Y:S04]  /*18b10*/  STL [R1+0x48], R11 ;  /* 0x0000480b01007387 */ /* 0x0003e80000100800 */
[----:B-1----:R-:W2:Y:S04]  /*18b20*/  LDL.LU R11, [R1+0x68] ;  /* 0x00006800010b7983 */ /* 0x002ea80000300800 */
[----:B------:R-:W4:Y:S01]  /*18b30*/  LDL.LU R9, [R1+0x6c] ;  /* 0x00006c0001097983 */ /* 0x000f220000300800 */
        /* <DEDUP_REMOVED lines=35> */
[----:B---3--:R-:W-:-:S04]  /*18d70*/  IADD3 R12, P4, PT, R12, R3, RZ ;  /* 0x000000030c0c7210 */ /* 0x008fc80007f9e0ff */
[----:B-----5:R-:W-:Y:S01]  /*18d80*/  IADD3.X R15, PT, PT, R15, R132, RZ, P4, !PT ;  /* 0x000000840f0f7210 */ /* 0x020fe200027fe4ff */
[----:B------:R-:W-:Y:S01]  /*18d90*/  STL [R1+0x64], R12 ;  /* 0x0000640c01007387 */ /* 0x000fe20000100800 */
[----:B-1----:R-:W-:-:S03]  /*18da0*/  IMAD.MOV.U32 R6, RZ, RZ, R12 ;  /* 0x000000ffff067224 */ /* 0x002fc600078e000c */
[----:B------:R-:W-:Y:S01]  /*18db0*/  IMAD.MOV.U32 R7, RZ, RZ, R15 ;  /* 0x000000ffff077224 */ /* 0x000fe200078e000f */
[----:B------:R1:W-:Y:S04]  /*18dc0*/  STL [R1+0x60], R15 ;  /* 0x0000600f01007387 */ /* 0x0003e80000100800 */
[----:B------:R3:W-:Y:S04]  /*18dd0*/  LDGSTS.E [R249+0x118], desc[UR22][R6.64], P3 ;  /* 0x0011800006f97fae */ /* 0x0007e800099a1016 */
[----:B-1----:R-:W5:Y:S01]  /*18de0*/  LDL.LU R15, [R1+0x80] ;  /* 0x00008000010f7983 */ /* 0x002f620000300800 */
[----:B----4-:R-:W-:-:S03]  /*18df0*/  IADD3 R9, P4, PT, R9, R3, RZ ;  /* 0x0000000309097210 */ /* 0x010fc60007f9e0ff */
[----:B------:R-:W4:Y:S02]  /*18e00*/  LDL.LU R12, [R1+0x84] ;  /* 0x00008400010c7983 */ /* 0x000f240000300800 */
        /* <DEDUP_REMOVED lines=43> */
[----:B-----5:R-:W-:Y:S01]  /*190c0*/  IADD3.X R15, PT, PT, R15, R132, RZ, P4, !PT ;  /* 0x000000840f0f7210 */ /* 0x020fe200027fe4ff */
        /* <DEDUP_REMOVED lines=645> */
[----:B------:R-:W-:Y:S02]  /*1b920*/  SEL R5, RZ, 0x4, !P3 ;  /* 0x00000004ff057807 */ /* 0x000fe40005800000 */
[----:B------:R-:W-:Y:S02]  /*1b930*/  IADD3 R13, P4, PT, R13, R3, RZ ;  /* 0x000000030d0d7210 */ /* 0x000fe40007f9e0ff */
[----:B------:R-:W-:-:S03]  /*1b940*/  SEL R5, R5, RZ, !P1 ;  /* 0x000000ff05057207 */ /* 0x000fc60004800000 */
[----:B------:R-:W-:Y:S01]  /*1b950*/  IMAD.X R14, R14, 0x1, R132, P4 ;  /* 0x000000010e0e7824 */ /* 0x000fe200020e0684 */
[----:B------:R-:W-:Y:S01]  /*1b960*/  ISETP.NE.U32.AND P3, PT, R5, RZ, PT ;  /* 0x000000ff0500720c */ /* 0x000fe20003f65070 */
[----:B------:R-:W-:Y:S01]  /*1b970*/  STL [R1+0x214], R13 ;  /* 0x0002140d01007387 */ /* 0x000fe20000100800 */
[----:B-1----:R-:W-:Y:S02]  /*1b980*/  IMAD.MOV.U32 R6, RZ, RZ, R13 ;  /* 0x000000ffff067224 */ /* 0x002fe400078e000d */
[----:B------:R-:W-:Y:S01]  /*1b990*/  IMAD.MOV.U32 R7, RZ, RZ, R14 ;  /* 0x000000ffff077224 */ /* 0x000fe200078e000e */
[----:B------:R1:W-:Y:S08]  /*1b9a0*/  STL [R1+0x210], R14 ;  /* 0x0002100e01007387 */ /* 0x0003f00000100800 */
[----:B------:R1:W-:Y:S01]  /*1b9b0*/  LDGSTS.E [R249+0x1f0], desc[UR22][R6.64], P3 ;  /* 0x001f000006f97fae */ /* 0x0003e200099a1016 */
[----:B------:R-:W-:-:S05]  /*1b9c0*/  IADD3 R8, P4, PT, R8, R3, RZ ;  /* 0x0000000308087210 */ /* 0x000fca0007f9e0ff */
[----:B------:R-:W-:Y:S01]  /*1b9d0*/  IMAD.X R10, R10, 0x1, R132, P4 ;  /* 0x000000010a0a7824 */ /* 0x000fe200020e0684 */
[----:B------:R-:W-:Y:S04]  /*1b9e0*/  STL [R1+0x21c], R8 ;  /* 0x00021c0801007387 */ /* 0x000fe80000100800 */
[----:B------:R1:W-:Y:S04]  /*1b9f0*/  STL [R1+0x218], R10 ;  /* 0x0002180a01007387 */ /* 0x0003e80000100800 */
[----:B-1----:R-:W2:Y:S01]  /*1ba00*/  LDL.LU R14, [R1+0x230] ;  /* 0x00023000010e7983 */ /* 0x002ea20000300800 */
[----:B------:R-:W-:-:S03]  /*1ba10*/  ISETP.GT.AND P3, PT, R4, 0x7d, PT ;  /* 0x0000007d0400780c */ /* 0x000fc60003f64270 */
[----:B------:R-:W2:Y:S01]  /*1ba20*/  LDL.LU R13, [R1+0x234] ;  /* 0x00023400010d7983 */ /* 0x000ea20000300800 */
[----:B------:R-:W-:Y:S02]  /*1ba30*/  IMAD.MOV.U32 R7, RZ, RZ, R10 ;  /* 0x000000ffff077224 */ /* 0x000fe400078e000a */
[----:B------:R-:W-:Y:S01]  /*1ba40*/  IMAD.MOV.U32 R6, RZ, RZ, R8 ;  /* 0x000000ffff067224 */ /* 0x000fe200078e0008 */
[----:B------:R-:W2:Y:S01]  /*1ba50*/  LDL.LU R10, [R1+0x270] ;  /* 0x00027000010a7983 */ /* 0x000ea20000300800 */
[----:B------:R-:W-:-:S03]  /*1ba60*/  SEL R5, RZ, 0x4, !P3 ;  /* 0x00000004ff057807 */ /* 0x000fc60005800000 */
[----:B------:R-:W2:Y:S01]  /*1ba70*/  LDL.LU R8, [R1+0x274] ;  /* 0x0002740001087983 */ /* 0x000ea20000300800 */
        /* <DEDUP_REMOVED lines=9> */
[----:B-1----:R-:W-:Y:S01]  /*1bb10*/  IMAD.MOV.U32 R6, RZ, RZ, R12 ;  /* 0x000000ffff067224 */ /* 0x002fe200078e000c */
[----:B------:R-:W-:Y:S03]  /*1bb20*/  STL [R1+0x224], R12 ;  /* 0x0002240c01007387 */ /* 0x000fe60000100800 */
[----:B------:R-:W-:Y:S01]  /*1bb30*/  IMAD.MOV.U32 R7, RZ, RZ, R15 ;  /* 0x000000ffff077224 */ /* 0x000fe200078e000f */
[----:B------:R-:W-:Y:S04]  /*1bb40*/  STL [R1+0x220], R15 ;  /* 0x0002200f01007387 */ /* 0x000fe80000100800 */
[----:B------:R1:W-:Y:S01]  /*1bb50*/  LDGSTS.E [R249+0x1f8], desc[UR22][R6.64], P3 ;  /* 0x001f800006f97fae */ /* 0x0003e200099a1016 */
[----:B----4-:R-:W-:-:S05]  /*1bb60*/  IADD3 R9, P4, PT, R9, R3, RZ ;  /* 0x0000000309097210 */ /* 0x010fca0007f9e0ff */
[----:B--2---:R-:W-:Y:S01]  /*1bb70*/  IMAD.X R11, R11, 0x1, R132, P4 ;  /* 0x000000010b0b7824 */ /* 0x004fe200020e0684 */
[----:B------:R2:W-:Y:S01]  /*1bb80*/  STL [R1+0x22c], R9 ;  /* 0x00022c0901007387 */ /* 0x0005e20000100800 */
[----:B-1----:R-:W-:-:S03]  /*1bb90*/  IMAD.MOV.U32 R6, RZ, RZ, R9 ;  /* 0x000000ffff067224 */ /* 0x002fc600078e0009 */
[----:B------:R1:W-:Y:S04]  /*1bba0*/  STL [R1+0x228], R11 ;  /* 0x0002280b01007387 */ /* 0x0003e80000100800 */
[----:B------:R-:W3:Y:S04]  /*1bbb0*/  LDL.LU R16, [R1+0x2b0] ;  /* 0x0002b00001107983 */ /* 0x000ee80000300800 */
[----:B--2---:R-:W2:Y:S04]  /*1bbc0*/  LDL.LU R9, [R1+0x2b8] ;  /* 0x0002b80001097983 */ /* 0x004ea80000300800 */
[----:B------:R-:W4:Y:S04]  /*1bbd0*/  LDL.LU R20, [R1+0x2f4] ;  /* 0x0002f40001147983 */ /* 0x000f280000300800 */
[----:B------:R-:W5:Y:S04]  /*1bbe0*/  LDL.LU R19, [R1+0x2f8] ;  /* 0x0002f80001137983 */ /* 0x000f680000300800 */
[----:B------:R-:W4:Y:S04]  /*1bbf0*/  LDL.LU R18, [R1+0x334] ;  /* 0x0003340001127983 */ /* 0x000f280000300800 */
[----:B------:R-:W4:Y:S01]  /*1bc00*/  LDL.LU R17, [R1+0x338] ;  /* 0x0003380001117983 */ /* 0x000f220000300800 */
[----:B------:R-:W-:Y:S01]  /*1bc10*/  ISETP.GT.AND P3, PT, R4, 0x7f, PT ;  /* 0x0000007f0400780c */ /* 0x000fe20003f64270 */
[----:B------:R-:W-:-:S02]  /*1bc20*/  IMAD.MOV.U32 R7, RZ, RZ, R11 ;  /* 0x000000ffff077224 */ /* 0x000fc400078e000b */
[----:B------:R-:W4:Y:S01]  /*1bc30*/  LDL.LU R15, [R1+0x374] ;  /* 0x00037400010f7983 */ /* 0x000f220000300800 */
[----:B------:R-:W1:Y:S01]  /*1bc40*/  S2R R21, SR_TID.X ;  /* 0x0000000000157919 */ /* 0x000e620000002100 */
[----:B------:R-:W1:Y:S01]  /*1bc50*/  S2R R12, SR_TID.X ;  /* 0x00000000000c7919 */ /* 0x000e620000002100 */
[----:B------:R-:W-:Y:S01]  /*1bc60*/  SEL R5, RZ, 0x4, !P3 ;  /* 0x00000004ff057807 */ /* 0x000fe20005800000 */
[----:B-1----:R-:W4:Y:S03]  /*1bc70*/  LDL.LU R11, [R1+0x378] ;  /* 0x00037800010b7983 */ /* 0x002f260000300800 */
[----:B------:R-:W-:-:S04]  /*1bc80*/  SEL R5, R5, RZ, !P1 ;  /* 0x000000ff05057207 */ /* 0x000fc80004800000 */
[----:B------:R-:W-:Y:S01]  /*1bc90*/  ISETP.NE.U32.AND P3, PT, R5, RZ, PT ;  /* 0x000000ff0500720c */ /* 0x000fe20003f65070 */
[----:B------:R-:W-:-:S04]  /*1bca0*/  UIADD3 UR14, UPT, UPT, UR14, 0x1, URZ ;  /* 0x000000010e0e7890 */ /* 0x000fc8000fffe0ff */
[----:B------:R-:W-:-:S08]  /*1bcb0*/  UISETP.GT.AND UP1, UPT, UR14, 0x2, UPT ;  /* 0x000000020e00788c */ /* 0x000fd0000bf24270 */
[----:B------:R1:W-:Y:S01]  /*1bcc0*/  LDGSTS.E [R249+0x1fc], desc[UR22][R6.64], P3 ;  /* 0x001fc00006f97fae */ /* 0x0003e200099a1016 */
[----:B------:R-:W-:Y:S01]  /*1bcd0*/  ISETP.GE.AND P3, PT, R0, R4, PT ;  /* 0x000000040000720c */ /* 0x000fe20003f66270 */
[----:B------:R-:W-:Y:S02]  /*1bce0*/  USEL UR14, UR14, URZ, !UP1 ;  /* 0x000000ff0e0e7287 */ /* 0x000fe4000c800000 */
[----:B------:R-:W0:Y:S01]  /*1bcf0*/  LDGDEPBAR ;  /* 0x00000000000079af */ /* 0x000e220000000000 */
[----:B------:R-:W-:Y:S01]  /*1bd00*/  SEL R4, RZ, 0x4, P3 ;  /* 0x00000004ff047807 */ /* 0x000fe20001800000 */
[----:B------:R-:W-:Y:S01]  /*1bd10*/  IMAD.SHL.U32 R21, R21, 0x4, RZ ;  /* 0x0000000415157824 */ /* 0x000fe200078e00ff */
[----:B------:R-:W-:Y:S01]  /*1bd20*/  IADD3 R13, P3, PT, R13, R134, RZ ;  /* 0x000000860d0d7210 */ /* 0x000fe20007f7e0ff */
[----:B------:R-:W-:Y:S01]  /*1bd30*/  IMAD.SHL.U32 R12, R12, 0x100, RZ ;  /* 0x000001000c0c7824 */ /* 0x000fe200078e00ff */
[----:B------:R-:W-:-:S03]  /*1bd40*/  ULEA UR5, UR14, UR9, 0xf ;  /* 0x000000090e057291 */ /* 0x000fc6000f8e78ff */
[----:B------:R-:W-:Y:S01]  /*1bd50*/  IMAD.X R14, R14, 0x1, R133, P3 ;  /* 0x000000010e0e7824 */ /* 0x000fe200018e0685 */
[----:B------:R-:W-:Y:S02]  /*1bd60*/  LOP3.LUT R12, R12, 0x607c, R21, 0xc8, !PT ;  /* 0x0000607c0c0c7812 */ /* 0x000fe400078ec815 */
[----:B------:R-:W-:Y:S01]  /*1bd70*/  IADD3 R8, P4, PT, R8, R134, RZ ;  /* 0x0000008608087210 */ /* 0x000fe20007f9e0ff */
[----:B------:R-:W-:Y:S02]  /*1bd80*/  STL [R1+0x234], R13 ;  /* 0x0002340d01007387 */ /* 0x000fe40000100800 */
[----:B-1----:R-:W-:Y:S02]  /*1bd90*/  VIADD R6, R12, UR5 ;  /* 0x000000050c067c36 */ /* 0x002fe40008000000 */
[----:B------:R-:W-:Y:S01]  /*1bda0*/  IMAD.X R10, R10, 0x1, R133, P4 ;  /* 0x000000010a0a7824 */ /* 0x000fe200020e0685 */
[----:B------:R1:W-:Y:S04]  /*1bdb0*/  STL [R1+0x230], R14 ;  /* 0x0002300e01007387 */ /* 0x0003e80000100800 */
[----:B------:R-:W-:Y:S04]  /*1bdc0*/  STL [R1+0x274], R8 ;  /* 0x0002740801007387 */ /* 0x000fe80000100800 */
[----:B------:R-:W4:Y:S01]  /*1bdd0*/  LDL.LU R12, [R1+0x3b8] ;  /* 0x0003b800010c7983 */ /* 0x000f220000300800 */
[----:B------:R-:W-:-:S02]  /*1bde0*/  SEL R4, R4, RZ, !P1 ;  /* 0x000000ff04047207 */ /* 0x000fc40004800000 */
[----:B------:R-:W-:Y:S01]  /*1bdf0*/  MOV R5, R14 ;  /* 0x0000000e00057202 */ /* 0x000fe20000000f00 */
[----:B------:R1:W-:Y:S04]  /*1be00*/  STL [R1+0x270], R10 ;  /* 0x0002700a01007387 */ /* 0x0003e80000100800 */
[----:B------:R-:W4:Y:S01]  /*1be10*/  LDL.LU R7, [R1+0x3f8] ;  /* 0x0003f80001077983 */ /* 0x000f220000300800 */
[----:B------:R-:W-:-:S03]  /*1be20*/  ISETP.NE.U32.AND P1, PT, R4, RZ, PT ;  /* 0x000000ff0400720c */ /* 0x000fc60003f25070 */
[----:B-1----:R-:W4:Y:S01]  /*1be30*/  LDL.LU R14, [R1+0x3b4] ;  /* 0x0003b400010e7983 */ /* 0x002f220000300800 */
[----:B------:R-:W-:-:S03]  /*1be40*/  IMAD.MOV.U32 R4, RZ, RZ, R13 ;  /* 0x000000ffff047224 */ /* 0x000fc600078e000d */
[----:B------:R-:W4:Y:S06]  /*1be50*/  LDL.LU R13, [R1+0x3f4] ;  /* 0x0003f400010d7983 */ /* 0x000f2c0000300800 */
[----:B------:R1:W-:Y:S02]  /*1be60*/  LDGSTS.E [R6+0x20000], desc[UR22][R4.64], P1 ;  /* 0x2000000004067fae */ /* 0x0003e400089a1016 */
[----:B-1----:R-:W-:Y:S02]  /*1be70*/  IMAD.MOV.U32 R4, RZ, RZ, R8 ;  /* 0x000000ffff047224 */ /* 0x002fe400078e0008 */
[----:B------:R-:W-:-:S02]  /*1be80*/  IMAD.MOV.U32 R5, RZ, RZ, R10 ;  /* 0x000000ffff057224 */ /* 0x000fc400078e000a */
[----:B------:R-:W4:Y:S04]  /*1be90*/  LDL.LU R10, [R1+0x23c] ;  /* 0x00023c00010a7983 */ /* 0x000f280000300800 */
[----:B------:R-:W4:Y:S04]  /*1bea0*/  LDL.LU R8, [R1+0x27c] ;  /* 0x00027c0001087983 */ /* 0x000f280000300800 */
[----:B------:R1:W-:Y:S01]  /*1beb0*/  LDGSTS.E [R6+0x20400], desc[UR22][R4.64], P1 ;  /* 0x2040000004067fae */ /* 0x0003e200089a1016 */
[----:B--2---:R-:W-:-:S05]  /*1bec0*/  IADD3 R9, P3, PT, R9, R134, RZ ;  /* 0x0000008609097210 */ /* 0x004fca0007f7e0ff */
[--C-:B---3--:R-:W-:Y:S01]  /*1bed0*/  IMAD.X R16, R16, 0x1, R133.reuse, P3 ;  /* 0x0000000110107824 */ /* 0x108fe200018e0685 */
[----:B-----5:R-:W-:Y:S01]  /*1bee0*/  IADD3 R19, P4, PT, R19, R134, RZ ;  /* 0x0000008613137210 */ /* 0x020fe20007f9e0ff */
[----:B------:R-:W-:Y:S02]  /*1bef0*/  STL [R1+0x2b8], R9 ;  /* 0x0002b80901007387 */ /* 0x000fe40000100800 */
[----:B-1----:R-:W-:Y:S02]  /*1bf00*/  IMAD.MOV.U32 R5, RZ, RZ, R16 ;  /* 0x000000ffff057224 */ /* 0x002fe400078e0010 */
[----:B------:R1:W-:Y:S01]  /*1bf10*/  STL [R1+0x2b0], R16 ;  /* 0x0002b01001007387 */ /* 0x0003e20000100800 */
[----:B----4-:R-:W-:-:S03]  /*1bf20*/  IMAD.X R20, R20, 0x1, R133, P4 ;  /* 0x0000000114147824 */ /* 0x010fc600020e0685 */
[----:B------:R-:W-:Y:S01]  /*1bf30*/  STL [R1+0x2f8], R19 ;  /* 0x0002f81301007387 */ /* 0x000fe20000100800 */
[----:B------:R-:W-:-:S03]  /*1bf40*/  IMAD.MOV.U32 R4, RZ, RZ, R9 ;  /* 0x000000ffff047224 */ /* 0x000fc600078e0009 */
[----:B-1----:R-:W2:Y:S04]  /*1bf50*/  LDL.LU R16, [R1+0x238] ;  /* 0x0002380001107983 */ /* 0x002ea80000300800 */
[----:B------:R-:W-:Y:S04]  /*1bf60*/  STL [R1+0x2f4], R20 ;  /* 0x0002f41401007387 */ /* 0x000fe80000100800 */
[----:B------:R-:W3:Y:S01]  /*1bf70*/  LDL.LU R9, [R1+0x278] ;  /* 0x0002780001097983 */ /* 0x000ee20000300800 */
[----:B------:R-:W-:-:S03]  /*1bf80*/  IADD3 R17, P3, PT, R17, R134, RZ ;  /* 0x0000008611117210 */ /* 0x000fc60007f7e0ff */
[----:B------:R1:W-:Y:S01]  /*1bf90*/  LDGSTS.E [R6+0x20800], desc[UR22][R4.64], P1 ;  /* 0x2080000004067fae */ /* 0x0003e200089a1016 */
[----:B------:R-:W-:Y:S01]  /*1bfa0*/  IADD3 R11, P4, PT, R11, R134, RZ ;  /* 0x000000860b0b7210 */ /* 0x000fe20007f9e0ff */
[----:B------:R-:W-:Y:S02]  /*1bfb0*/  IMAD.X R18, R18, 0x1, R133, P3 ;  /* 0x0000000112127824 */ /* 0x000fe400018e0685 */
[----:B-1----:R-:W-:Y:S02]  /*1bfc0*/  IMAD.MOV.U32 R4, RZ, RZ, R19 ;  /* 0x000000ffff047224 */ /* 0x002fe400078e0013 */
[----:B------:R-:W-:Y:S02]  /*1bfd0*/  IMAD.MOV.U32 R5, RZ, RZ, R20 ;  /* 0x000000ffff057224 */ /* 0x000fe400078e0014 */
[----:B------:R-:W-:-:S03]  /*1bfe0*/  IMAD.X R15, R15, 0x1, R133, P4 ;  /* 0x000000010f0f7824 */ /* 0x000fc600020e0685 */
[----:B------:R1:W-:Y:S04]  /*1bff0*/  LDGSTS.E [R6+0x20c00], desc[UR22][R4.64], P1 ;  /* 0x20c0000004067fae */ /* 0x0003e800089a1016 */
[----:B------:R-:W-:Y:S04]  /*1c000*/  STL [R1+0x338], R17 ;  /* 0x0003381101007387 */ /* 0x000fe80000100800 */
[----:B------:R-:W-:Y:S01]  /*1c010*/  STL [R1+0x334], R18 ;  /* 0x0003341201007387 */ /* 0x000fe20000100800 */
[----:B-1----:R-:W-:Y:S01]  /*1c020*/  MOV R4, R17 ;  /* 0x0000001100047202 */ /* 0x002fe20000000f00 */
[----:B------:R-:W-:-:S02]  /*1c030*/  IMAD.MOV.U32 R5, RZ, RZ, R18 ;  /* 0x000000ffff057224 */ /* 0x000fc400078e0012 */
[----:B------:R-:W-:Y:S04]  /*1c040*/  STL [R1+0x378], R11 ;  /* 0x0003780b01007387 */ /* 0x000fe80000100800 */
[----:B------:R1:W-:Y:S04]  /*1c050*/  LDGSTS.E [R6+0x21000], desc[UR22][R4.64], P1 ;  /* 0x2100000004067fae */ /* 0x0003e800089a1016 */
[----:B------:R4:W-:Y:S01]  /*1c060*/  STL [R1+0x374], R15 ;  /* 0x0003740f01007387 */ /* 0x0009e20000100800 */
[----:B-1----:R-:W-:Y:S02]  /*1c070*/  IMAD.MOV.U32 R5, RZ, RZ, R15 ;  /* 0x000000ffff057224 */ /* 0x002fe400078e000f */
[----:B------:R-:W-:Y:S01]  /*1c080*/  IMAD.MOV.U32 R4, RZ, RZ, R11 ;  /* 0x000000ffff047224 */ /* 0x000fe200078e000b */
[----:B----4-:R-:W4:Y:S04]  /*1c090*/  LDL.LU R15, [R1+0x2bc] ;  /* 0x0002bc00010f7983 */ /* 0x010f280000300800 */
[----:B------:R-:W5:Y:S04]  /*1c0a0*/  LDL.LU R11, [R1+0x2c0] ;  /* 0x0002c000010b7983 */ /* 0x000f680000300800 */
[----:B------:R-:W4:Y:S04]  /*1c0b0*/  LDL.LU R20, [R1+0x2fc] ;  /* 0x0002fc0001147983 */ /* 0x000f280000300800 */
[----:B------:R-:W4:Y:S01]  /*1c0c0*/  LDL.LU R19, [R1+0x300] ;  /* 0x0003000001137983 */ /* 0x000f220000300800 */
[----:B------:R-:W-:-:S02]  /*1c0d0*/  IADD3 R12, P3, PT, R12, R134, RZ ;  /* 0x000000860c0c7210 */ /* 0x000fc40007f7e0ff */
[----:B------:R-:W-:Y:S01]  /*1c0e0*/  IADD3 R7, P4, PT, R7, R134, RZ ;  /* 0x0000008607077210 */ /* 0x000fe20007f9e0ff */
[----:B------:R1:W-:Y:S02]  /*1c0f0*/  LDGSTS.E [R6+0x21400], desc[UR22][R4.64], P1 ;  /* 0x2140000004067fae */ /* 0x0003e400089a1016 */
[--C-:B------:R-:W-:Y:S02]  /*1c100*/  IMAD.X R14, R14, 0x1, R133.reuse, P3 ;  /* 0x000000010e0e7824 */ /* 0x100fe400018e0685 */
[----:B------:R1:W-:Y:S01]  /*1c110*/  STL [R1+0x3b8], R12 ;  /* 0x0003b80c01007387 */ /* 0x0003e20000100800 */
[----:B------:R-:W-:-:S03]  /*1c120*/  IMAD.X R13, R13, 0x1, R133, P4 ;  /* 0x000000010d0d7824 */ /* 0x000fc600020e0685 */
[----:B------:R1:W-:Y:S04]  /*1c130*/  STL [R1+0x3b4], R14 ;  /* 0x0003b40e01007387 */ /* 0x0003e80000100800 */
[----:B------:R1:W-:Y:S02]  /*1c140*/  STL [R1+0x3f8], R7 ;  /* 0x0003f80701007387 */ /* 0x0003e40000100800 */
[----:B-1----:R-:W-:Y:S02]  /*1c150*/  IMAD.MOV.U32 R4, RZ, RZ, R12 ;  /* 0x000000ffff047224 */ /* 0x002fe400078e000c */
[----:B------:R-:W4:Y:S01]  /*1c160*/  LDL.LU R17, [R1+0x340] ;  /* 0x0003400001117983 */ /* 0x000f220000300800 */
[----:B------:R-:W-:-:S03]  /*1c170*/  IMAD.MOV.U32 R5, RZ, RZ, R14 ;  /* 0x000000ffff057224 */ /* 0x000fc600078e000e */
[----:B------:R1:W-:Y:S04]  /*1c180*/  STL [R1+0x3f4], R13 ;  /* 0x0003f40d01007387 */ /* 0x0003e80000100800 */
[----:B------:R-:W4:Y:S04]  /*1c190*/  LDL.LU R12, [R1+0x380] ;  /* 0x00038000010c7983 */ /* 0x000f280000300800 */
[----:B------:R-:W4:Y:S04]  /*1c1a0*/  LDL.LU R18, [R1+0x33c] ;  /* 0x00033c0001127983 */ /* 0x000f280000300800 */
[----:B------:R1:W-:Y:S01]  /*1c1b0*/  LDGSTS.E [R6+0x21800], desc[UR22][R4.64], P1 ;  /* 0x2180000004067fae */ /* 0x0003e200089a1016 */
[----:B------:R-:W1:Y:S02]  /*1c1c0*/  S2R R14, SR_TID.X ;  /* 0x00000000000e7919 */ /* 0x000e640000002100 */
[----:B-1----:R-:W-:-:S02]  /*1c1d0*/  IMAD.MOV.U32 R4, RZ, RZ, R7 ;  /* 0x000000ffff047224 */ /* 0x002fc400078e0007 */
[----:B------:R-:W-:Y:S01]  /*1c1e0*/  IMAD.MOV.U32 R5, RZ, RZ, R13 ;  /* 0x000000ffff057224 */ /* 0x000fe200078e000d */
[----:B------:R-:W1:Y:S01]  /*1c1f0*/  S2R R7, SR_TID.X ;  /* 0x0000000000077919 */ /* 0x000e620000002100 */
[----:B------:R-:W4:Y:S01]  /*1c200*/  LDL.LU R13, [R1+0x37c] ;  /* 0x00037c00010d7983 */ /* 0x000f220000300800 */
[-C--:B------:R-:W-:Y:S02]  /*1c210*/  IADD3 R10, P3, PT, R10, R134.reuse, RZ ;  /* 0x000000860a0a7210 */ /* 0x080fe40007f7e0ff */
[----:B------:R-:W-:Y:S01]  /*1c220*/  IADD3 R8, P4, PT, R8, R134, RZ ;  /* 0x0000008608087210 */ /* 0x000fe20007f9e0ff */
[----:B------:R1:W-:Y:S04]  /*1c230*/  LDGSTS.E [R6+0x21c00], desc[UR22][R4.64], P1 ;  /* 0x21c0000004067fae */ /* 0x0003e800089a1016 */
[----:B------:R-:W-:Y:S01]  /*1c240*/  STL [R1+0x23c], R10 ;  /* 0x00023c0a01007387 */ /* 0x000fe20000100800 */
[----:B------:R-:W-:Y:S01]  /*1c250*/  IMAD.SHL.U32 R14, R14, 0x4, RZ ;  /* 0x000000040e0e7824 */ /* 0x000fe200078e00ff */
[----:B-1----:R-:W-:-:S04]  /*1c260*/  SHF.L.U32 R7, R7, 0x8, RZ ;  /* 0x0000000807077819 */ /* 0x002fc800000006ff */
[----:B------:R-:W-:-:S04]  /*1c270*/  LOP3.LUT R7, R7, 0x607c, R14, 0xc8, !PT ;  /* 0x0000607c07077812 */ /* 0x000fc800078ec80e */
[----:B------:R-:W-:-:S05]  /*1c280*/  LOP3.LUT R7, R7, 0x10, RZ, 0x3c, !PT ;  /* 0x0000001007077812 */ /* 0x000fca00078e3cff */
[----:B------:R-:W-:Y:S02]  /*1c290*/  VIADD R6, R7, UR5 ;  /* 0x0000000507067c36 */ /* 0x000fe40008000000 */
[----:B------:R-:W-:Y:S02]  /*1c2a0*/  IMAD.MOV.U32 R4, RZ, RZ, R10 ;  /* 0x000000ffff047224 */ /* 0x000fe400078e000a */
[----:B--2---:R-:W-:-:S05]  /*1c2b0*/  IMAD.X R16, R16, 0x1, R133, P3 ;  /* 0x0000000110107824 */ /* 0x004fca00018e0685 */
[----:B------:R1:W-:Y:S01]  /*1c2c0*/  STL [R1+0x238], R16 ;  /* 0x0002381001007387 */ /* 0x0003e20000100800 */
[----:B---3--:R-:W-:-:S03]  /*1c2d0*/  IMAD.X R9, R9, 0x1, R133, P4 ;  /* 0x0000000109097824 */ /* 0x008fc600020e0685 */
[----:B------:R-:W-:Y:S04]  /*1c2e0*/  STL [R1+0x27c], R8 ;  /* 0x00027c0801007387 */ /* 0x000fe80000100800 */
[----:B------:R-:W2:Y:S01]  /*1c2f0*/  LDL.LU R14, [R1+0x3c0] ;  /* 0x0003c000010e7983 */ /* 0x000ea20000300800 */
[----:B------:R-:W-:-:S03]  /*1c300*/  IMAD.MOV.U32 R5, RZ, RZ, R16 ;  /* 0x000000ffff057224 */ /* 0x000fc600078e0010 */
[----:B------:R3:W-:Y:S04]  /*1c310*/  STL [R1+0x278], R9 ;  /* 0x0002780901007387 */ /* 0x0007e80000100800 */
[----:B------:R-:W2:Y:S04]  /*1c320*/  LDL.LU R7, [R1+0x400] ;  /* 0x0004000001077983 */ /* 0x000ea80000300800 */
[----:B-1----:R-:W2:Y:S04]  /*1c330*/  LDL.LU R16, [R1+0x3bc] ;  /* 0x0003bc0001107983 */ /* 0x002ea80000300800 */
[----:B------:R-:W2:Y:S04]  /*1c340*/  LDL.LU R10, [R1+0x3fc] ;  /* 0x0003fc00010a7983 */ /* 0x000ea80000300800 */
[----:B------:R1:W-:Y:S02]  /*1c350*/  LDGSTS.E [R6+0x20080], desc[UR22][R4.64], P1 ;  /* 0x2008000004067fae */ /* 0x0003e400089a1016 */
[----:B-1----:R-:W-:-:S02]  /*1c360*/  IMAD.MOV.U32 R4, RZ, RZ, R8 ;  /* 0x000000ffff047224 */ /* 0x002fc400078e0008 */
[----:B------:R-:W-:Y:S02]  /*1c370*/  IMAD.MOV.U32 R5, RZ, RZ, R9 ;  /* 0x000000ffff057224 */ /* 0x000fe400078e0009 */
[----:B---3--:R-:W3:Y:S04]  /*1c380*/  LDL.LU R9, [R1+0x244] ;  /* 0x0002440001097983 */ /* 0x008ee80000300800 */
[----:B------:R-:W3:Y:S04]  /*1c390*/  LDL.LU R8, [R1+0x284] ;  /* 0x0002840001087983 */ /* 0x000ee80000300800 */
[----:B------:R1:W-:Y:S01]  /*1c3a0*/  LDGSTS.E [R6+0x20480], desc[UR22][R4.64], P1 ;  /* 0x2048000004067fae */ /* 0x0003e200089a1016 */
[----:B-----5:R-:W-:-:S05]  /*1c3b0*/  IADD3 R11, P3, PT, R11, R134, RZ ;  /* 0x000000860b0b7210 */ /* 0x020fca0007f7e0ff */
[--C-:B----4-:R-:W-:Y:S01]  /*1c3c0*/  IMAD.X R15, R15, 0x1, R133.reuse, P3 ;  /* 0x000000010f0f7824 */ /* 0x110fe200018e0685 */
[----:B------:R-:W-:Y:S01]  /*1c3d0*/  IADD3 R19, P4, PT, R19, R134, RZ ;  /* 0x0000008613137210 */ /* 0x000fe20007f9e0ff */
[----:B------:R-:W-:Y:S03]  /*1c3e0*/  STL [R1+0x2c0], R11 ;  /* 0x0002c00b01007387 */ /* 0x000fe60000100800 */
[----:B-1----:R-:W-:Y:S01]  /*1c3f0*/  MOV R5, R15 ;  /* 0x0000000f00057202 */ /* 0x002fe20000000f00 */
[----:B------:R1:W-:Y:S01]  /*1c400*/  STL [R1+0x2bc], R15 ;  /* 0x0002bc0f01007387 */ /* 0x0003e20000100800 */
[----:B------:R-:W-:-:S03]  /*1c410*/  IMAD.X R20, R20, 0x1, R133, P4 ;  /* 0x0000000114147824 */ /* 0x000fc600020e0685 */
[----:B------:R-:W-:Y:S01]  /*1c420*/  STL [R1+0x300], R19 ;  /* 0x0003001301007387 */ /* 0x000fe20000100800 */
[----:B------:R-:W-:-:S03]  /*1c430*/  IMAD.MOV.U32 R4, RZ, RZ, R11 ;  /* 0x000000ffff047224 */ /* 0x000fc600078e000b */
[----:B-1----:R-:W4:Y:S04]  /*1c440*/  LDL.LU R15, [R1+0x240] ;  /* 0x00024000010f7983 */ /* 0x002f280000300800 */
[----:B------:R-:W-:Y:S04]  /*1c450*/  STL [R1+0x2fc], R20 ;  /* 0x0002fc1401007387 */ /* 0x000fe80000100800 */
[----:B------:R-:W5:Y:S01]  /*1c460*/  LDL.LU R11, [R1+0x280] ;  /* 0x00028000010b7983 */ /* 0x000f620000300800 */
[----:B------:R-:W-:-:S03]  /*1c470*/  IADD3 R17, P3, PT, R17, R134, RZ ;  /* 0x0000008611117210 */ /* 0x000fc60007f7e0ff */
[----:B------:R1:W-:Y:S01]  /*1c480*/  LDGSTS.E [R6+0x20880], desc[UR22][R4.64], P1 ;  /* 0x2088000004067fae */ /* 0x0003e200089a1016 */
[----:B------:R-:W-:Y:S01]  /*1c490*/  IADD3 R12, P4, PT, R12, R134, RZ ;  /* 0x000000860c0c7210 */ /* 0x000fe20007f9e0ff */
[----:B------:R-:W-:Y:S02]  /*1c4a0*/  IMAD.X R18, R18, 0x1, R133, P3 ;  /* 0x0000000112127824 */ /* 0x000fe400018e0685 */
[----:B-1----:R-:W-:Y:S02]  /*1c4b0*/  IMAD.MOV.U32 R4, RZ, RZ, R19 ;  /* 0x000000ffff047224 */ /* 0x002fe400078e0013 */
[----:B------:R-:W-:Y:S01]  /*1c4c0*/  IMAD.MOV.U32 R5, RZ, RZ, R20 ;  /* 0x000000ffff057224 */ /* 0x000fe200078e0014 */
[----:B------:R-:W-:Y:S04]  /*1c4d0*/  STL [R1+0x340], R17 ;  /* 0x0003401101007387 */ /* 0x000fe80000100800 */
[----:B------:R1:W-:Y:S04]  /*1c4e0*/  LDGSTS.E [R6+0x20c80], desc[UR22][R4.64], P1 ;  /* 0x20c8000004067fae */ /* 0x0003e800089a1016 */
[----:B------:R-:W-:Y:S01]  /*1c4f0*/  STL [R1+0x33c], R18 ;  /* 0x00033c1201007387 */ /* 0x000fe20000100800 */
[----:B------:R-:W-:-:S02]  /*1c500*/  IMAD.X R13, R13, 0x1, R133, P4 ;  /* 0x000000010d0d7824 */ /* 0x000fc400020e0685 */
[----:B-1----:R-:W-:Y:S02]  /*1c510*/  IMAD.MOV.U32 R4, RZ, RZ, R17 ;  /* 0x000000ffff047224 */ /* 0x002fe400078e0011 */
[----:B------:R-:W-:Y:S01]  /*1c520*/  IMAD.MOV.U32 R5, RZ, RZ, R18 ;  /* 0x000000ffff057224 */ /* 0x000fe200078e0012 */
[----:B------:R-:W-:Y:S04]  /*1c530*/  STL [R1+0x380], R12 ;  /* 0x0003800c01007387 */ /* 0x000fe80000100800 */
[----:B------:R1:W-:Y:S04]  /*1c540*/  LDGSTS.E [R6+0x21080], desc[UR22][R4.64], P1 ;  /* 0x2108000004067fae */ /* 0x0003e800089a1016 */
[----:B------:R1:W-:Y:S02]  /*1c550*/  STL [R1+0x37c], R13 ;  /* 0x00037c0d01007387 */ /* 0x0003e40000100800 */
[----:B-1----:R-:W-:-:S02]  /*1c560*/  IMAD.MOV.U32 R5, RZ, RZ, R13 ;  /* 0x000000ffff057224 */ /* 0x002fc400078e000d */
[----:B------:R-:W-:Y:S01]  /*1c570*/  IMAD.MOV.U32 R4, RZ, RZ, R12 ;  /* 0x000000ffff047224 */ /* 0x000fe200078e000c */
[----:B------:R-:W5:Y:S04]  /*1c580*/  LDL.LU R13, [R1+0x2c4] ;  /* 0x0002c400010d7983 */ /* 0x000f680000300800 */
[----:B------:R-:W5:Y:S04]  /*1c590*/  LDL.LU R12, [R1+0x2c8] ;  /* 0x0002c800010c7983 */ /* 0x000f680000300800 */
[----:B------:R-:W5:Y:S04]  /*1c5a0*/  LDL.LU R20, [R1+0x304] ;  /* 0x0003040001147983 */ /* 0x000f680000300800 */
[----:B------:R-:W5:Y:S04]  /*1c5b0*/  LDL.LU R19, [R1+0x308] ;  /* 0x0003080001137983 */ /* 0x000f680000300800 */
[----:B------:R1:W-:Y:S01]  /*1c5c0*/  LDGSTS.E [R6+0x21480], desc[UR22][R4.64], P1 ;  /* 0x2148000004067fae */ /* 0x0003e200089a1016 */
[----:B--2---:R-:W-:-:S02]  /*1c5d0*/  IADD3 R14, P3, PT, R14, R134, RZ ;  /* 0x000000860e0e7210 */ /* 0x004fc40007f7e0ff */
[----:B------:R-:W-:-:S03]  /*1c5e0*/  IADD3 R7, P4, PT, R7, R134, RZ ;  /* 0x0000008607077210 */ /* 0x000fc60007f9e0ff */
[--C-:B------:R-:W-:Y:S01]  /*1c5f0*/  IMAD.X R16, R16, 0x1, R133.reuse, P3 ;  /* 0x0000000110107824 */ /* 0x100fe200018e0685 */
[----:B------:R2:W-:Y:S01]  /*1c600*/  STL [R1+0x3c0], R14 ;  /* 0x0003c00e01007387 */ /* 0x0005e20000100800 */
[----:B------:R-:W-:-:S03]  /*1c610*/  IMAD.X R10, R10, 0x1, R133, P4 ;  /* 0x000000010a0a7824 */ /* 0x000fc600020e0685 */
[----:B------:R2:W-:Y:S04]  /*1c620*/  STL [R1+0x3bc], R16 ;  /* 0x0003bc1001007387 */ /* 0x0005e80000100800 */
[----:B------:R2:W-:Y:S01]  /*1c630*/  STL [R1+0x400], R7 ;  /* 0x0004000701007387 */ /* 0x0005e20000100800 */
[----:B-1----:R-:W-:-:S03]  /*1c640*/  MOV R4, R14 ;  /* 0x0000000e00047202 */ /* 0x002fc60000000f00 */
[----:B------:R-:W5:Y:S04]  /*1c650*/  LDL.LU R17, [R1+0x348] ;  /* 0x0003480001117983 */ /* 0x000f680000300800 */
[----:B------:R1:W-:Y:S04]  /*1c660*/  STL [R1+0x3fc], R10 ;  /* 0x0003fc0a01007387 */ /* 0x0003e80000100800 */
[----:B--2---:R-:W2:Y:S04]  /*1c670*/  LDL.LU R14, [R1+0x388] ;  /* 0x00038800010e7983 */ /* 0x004ea80000300800 */
[----:B------:R-:W2:Y:S01]  /*1c680*/  LDL.LU R18, [R1+0x344] ;  /* 0x0003440001127983 */ /* 0x000ea20000300800 */
[----:B------:R-:W-:-:S03]  /*1c690*/  IMAD.MOV.U32 R5, RZ, RZ, R16 ;  /* 0x000000ffff057224 */ /* 0x000fc600078e0010 */
[----:B------:R-:W2:Y:S04]  /*1c6a0*/  LDL.LU R16, [R1+0x384] ;  /* 0x0003840001107983 */ /* 0x000ea80000300800 */
[----:B------:R1:W-:Y:S02]  /*1c6b0*/  LDGSTS.E [R6+0x21880], desc[UR22][R4.64], P1 ;  /* 0x2188000004067fae */ /* 0x0003e400089a1016 */
[----:B-1----:R-:W-:Y:S02]  /*1c6c0*/  IMAD.MOV.U32 R4, RZ, RZ, R7 ;  /* 0x000000ffff047224 */ /* 0x002fe400078e0007 */
[----:B------:R-:W-:Y:S01]  /*1c6d0*/  IMAD.MOV.U32 R5, RZ, RZ, R10 ;  /* 0x000000ffff057224 */ /* 0x000fe200078e000a */
[----:B------:R-:W1:Y:S01]  /*1c6e0*/  S2R R7, SR_TID.X ;  /* 0x0000000000077919 */ /* 0x000e620000002100 */
[----:B------:R-:W1:Y:S01]  /*1c6f0*/  S2R R10, SR_TID.X ;  /* 0x00000000000a7919 */ /* 0x000e620000002100 */
[----:B---3--:R-:W-:-:S02]  /*1c700*/  IADD3 R9, P3, PT, R9, R134, RZ ;  /* 0x0000008609097210 */ /* 0x008fc40007f7e0ff */
[----:B------:R-:W-:Y:S01]  /*1c710*/  IADD3 R8, P4, PT, R8, R134, RZ ;  /* 0x0000008608087210 */ /* 0x000fe20007f9e0ff */
[----:B------:R3:W-:Y:S04]  /*1c720*/  LDGSTS.E [R6+0x21c80], desc[UR22][R4.64], P1 ;  /* 0x21c8000004067fae */ /* 0x0007e800089a1016 */
[----:B------:R-:W-:Y:S01]  /*1c730*/  STL [R1+0x244], R9 ;  /* 0x0002440901007387 */ /* 0x000fe20000100800 */
[----:B----4-:R-:W-:-:S05]  /*1c740*/  IMAD.X R15, R15, 0x1, R133, P3 ;  /* 0x000000010f0f7824 */ /* 0x010fca00018e0685 */
[----:B------:R4:W-:Y:S01]  /*1c750*/  STL [R1+0x240], R15 ;  /* 0x0002400f01007387 */ /* 0x0009e20000100800 */
[----:B-1----:R-:W-:Y:S02]  /*1c760*/  IMAD.SHL.U32 R7, R7, 0x100, RZ ;  /* 0x0000010007077824 */ /* 0x002fe400078e00ff */
[----:B------:R-:W-:-:S05]  /*1c770*/  IMAD.SHL.U32 R10, R10, 0x4, RZ ;  /* 0x000000040a0a7824 */ /* 0x000fca00078e00ff */
[----:B------:R-:W-:Y:S01]  /*1c780*/  LOP3.LUT R7, R7, 0x607c, R10, 0xc8, !PT ;  /* 0x0000607c07077812 */ /* 0x000fe200078ec80a */
[----:B-----5:R-:W-:Y:S01]  /*1c790*/  IMAD.X R11, R11, 0x1, R133, P4 ;  /* 0x000000010b0b7824 */ /* 0x020fe200020e0685 */
[----:B------:R-:W-:Y:S02]  /*1c7a0*/  STL [R1+0x284], R8 ;  /* 0x0002840801007387 */ /* 0x000fe40000100800 */
[----:B------:R-:W-:Y:S02]  /*1c7b0*/  LOP3.LUT R7, R7, 0x20, RZ, 0x3c, !PT ;  /* 0x0000002007077812 */ /* 0x000fe400078e3cff */
[----:B------:R-:W5:Y:S01]  /*1c7c0*/  LDL.LU R10, [R1+0x3c8] ;  /* 0x0003c800010a7983 */ /* 0x000f620000300800 */
[----:B---3--:R-:W-:Y:S02]  /*1c7d0*/  IMAD.MOV.U32 R5, RZ, RZ, R15 ;  /* 0x000000ffff057224 */ /* 0x008fe400078e000f */
[----:B------:R-:W-:Y:S01]  /*1c7e0*/  VIADD R6, R7, UR5 ;  /* 0x0000000507067c36 */ /* 0x000fe20008000000 */
[----:B------:R1:W-:Y:S04]  /*1c7f0*/  STL [R1+0x280], R11 ;  /* 0x0002800b01007387 */ /* 0x0003e80000100800 */
[----:B------:R-:W3:Y:S04]  /*1c800*/  LDL.LU R7, [R1+0x408] ;  /* 0x0004080001077983 */ /* 0x000ee80000300800 */
[----:B----4-:R-:W4:Y:S01]  /*1c810*/  LDL.LU R15, [R1+0x3c4] ;  /* 0x0003c400010f7983 */ /* 0x010f220000300800 */
[----:B------:R-:W-:-:S03]  /*1c820*/  IMAD.MOV.U32 R4, RZ, RZ, R9 ;  /* 0x000000ffff047224 */ /* 0x000fc600078e0009 */
[----:B------:R-:W4:Y:S04]  /*1c830*/  LDL.LU R9, [R1+0x404] ;  /* 0x0004040001097983 */ /* 0x000f280000300800 */
[----:B------:R1:W-:Y:S02]  /*1c840*/  LDGSTS.E [R6+0x20100], desc[UR22][R4.64], P1 ;  /* 0x2010000004067fae */ /* 0x0003e400089a1016 */
[----:B-1----:R-:W-:Y:S01]  /*1c850*/  MOV R4, R8 ;  /* 0x0000000800047202 */ /* 0x002fe20000000f00 */
[----:B------:R-:W-:Y:S02]  /*1c860*/  IMAD.MOV.U32 R5, RZ, RZ, R11 ;  /* 0x000000ffff057224 */ /* 0x000fe400078e000b */
[----:B------:R-:W4:Y:S04]  /*1c870*/  LDL.LU R11, [R1+0x24c] ;  /* 0x00024c00010b7983 */ /* 0x000f280000300800 */
[----:B------:R-:W4:Y:S01]  /*1c880*/  LDL.LU R8, [R1+0x28c] ;  /* 0x00028c0001087983 */ /* 0x000f220000300800 */
[----:B------:R-:W-:-:S03]  /*1c890*/  IADD3 R12, P3, PT, R12, R134, RZ ;  /* 0x000000860c0c7210 */ /* 0x000fc60007f7e0ff */
[----:B------:R1:W-:Y:S02]  /*1c8a0*/  LDGSTS.E [R6+0x20500], desc[UR22][R4.64], P1 ;  /* 0x2050000004067fae */ /* 0x0003e400089a1016 */
[--C-:B------:R-:W-:Y:S01]  /*1c8b0*/  IMAD.X R13, R13, 0x1, R133.reuse, P3 ;  /* 0x000000010d0d7824 */ /* 0x100fe200018e0685 */
[----:B------:R-:W-:Y:S01]  /*1c8c0*/  IADD3 R19, P4, PT, R19, R134, RZ ;  /* 0x0000008613137210 */ /* 0x000fe20007f9e0ff */
[----:B------:R1:W-:Y:S04]  /*1c8d0*/  STL [R1+0x2c8], R12 ;  /* 0x0002c80c01007387 */ /* 0x0003e80000100800 */
[----:B------:R1:W-:Y:S01]  /*1c8e0*/  STL [R1+0x2c4], R13 ;  /* 0x0002c40d01007387 */ /* 0x0003e20000100800 */
[----:B------:R-:W-:Y:S02]  /*1c8f0*/  IMAD.X R20, R20, 0x1, R133, P4 ;  /* 0x0000000114147824 */ /* 0x000fe400020e0685 */
[----:B-1----:R-:W-:Y:S01]  /*1c900*/  IMAD.MOV.U32 R4, RZ, RZ, R12 ;  /* 0x000000ffff047224 */ /* 0x002fe200078e000c */
[----:B------:R-:W-:Y:S04]  /*1c910*/  STL [R1+0x308], R19 ;  /* 0x0003081301007387 */ /* 0x000fe80000100800 */
[----:B------:R-:W4:Y:S01]  /*1c920*/  LDL.LU R12, [R1+0x248] ;  /* 0x00024800010c7983 */ /* 0x000f220000300800 */
[----:B------:R-:W-:-:S03]  /*1c930*/  IMAD.MOV.U32 R5, RZ, RZ, R13 ;  /* 0x000000ffff057224 */ /* 0x000fc600078e000d */
[----:B------:R-:W-:Y:S04]  /*1c940*/  STL [R1+0x304], R20 ;  /* 0x0003041401007387 */ /* 0x000fe80000100800 */
[----:B------:R-:W4:Y:S04]  /*1c950*/  LDL.LU R13, [R1+0x288] ;  /* 0x00028800010d7983 */ /* 0x000f280000300800 */
[----:B------:R1:W-:Y:S02]  /*1c960*/  LDGSTS.E [R6+0x20900], desc[UR22][R4.64], P1 ;  /* 0x2090000004067fae */ /* 0x0003e400089a1016 */
[----:B-1----:R-:W-:-:S02]  /*1c970*/  IMAD.MOV.U32 R4, RZ, RZ, R19 ;  /* 0x000000ffff047224 */ /* 0x002fc400078e0013 */
[----:B------:R-:W-:-:S05]  /*1c980*/  IMAD.MOV.U32 R5, RZ, RZ, R20 ;  /* 0x000000ffff057224 */ /* 0x000fca00078e0014 */
[----:B------:R1:W-:Y:S01]  /*1c990*/  LDGSTS.E [R6+0x20d00], desc[UR22][R4.64], P1 ;  /* 0x20d0000004067fae */ /* 0x0003e200089a1016 */
[-C--:B------:R-:W-:Y:S02]  /*1c9a0*/  IADD3 R17, P3, PT, R17, R134.reuse, RZ ;  /* 0x0000008611117210 */ /* 0x080fe40007f7e0ff */
[----:B--2---:R-:W-:-:S03]  /*1c9b0*/  IADD3 R14, P4, PT, R14, R134, RZ ;  /* 0x000000860e0e7210 */ /* 0x004fc60007f9e0ff */
[----:B------:R-:W-:Y:S02]  /*1c9c0*/  IMAD.X R18, R18, 0x1, R133, P3 ;  /* 0x0000000112127824 */ /* 0x000fe400018e0685 */
[----:B-1----:R-:W-:Y:S02]  /*1c9d0*/  IMAD.MOV.U32 R4, RZ, RZ, R17 ;  /* 0x000000ffff047224 */ /* 0x002fe400078e0011 */
[----:B------:R-:W-:Y:S01]  /*1c9e0*/  IMAD.X R16, R16, 0x1, R133, P4 ;  /* 0x0000000110107824 */ /* 0x000fe200020e0685 */
[----:B------:R-:W-:Y:S01]  /*1c9f0*/  MOV R5, R18 ;  /* 0x0000001200057202 */ /* 0x000fe20000000f00 */
[----:B------:R-:W-:Y:S04]  /*1ca00*/  STL [R1+0x348], R17 ;  /* 0x0003481101007387 */ /* 0x000fe80000100800 */
[----:B------:R-:W-:Y:S04]  /*1ca10*/  STL [R1+0x344], R18 ;  /* 0x0003441201007387 */ /* 0x000fe80000100800 */
[----:B------:R-:W-:Y:S04]  /*1ca20*/  STL [R1+0x388], R14 ;  /* 0x0003880e01007387 */ /* 0x000fe80000100800 */
[----:B------:R1:W-:Y:S04]  /*1ca30*/  LDGSTS.E [R6+0x21100], desc[UR22][R4.64], P1 ;  /* 0x2110000004067fae */ /* 0x0003e800089a1016 */
[----:B------:R2:W-:Y:S01]  /*1ca40*/  STL [R1+0x384], R16 ;  /* 0x0003841001007387 */ /* 0x0005e20000100800 */
[----:B-1----:R-:W-:-:S02]  /*1ca50*/  IMAD.MOV.U32 R5, RZ, RZ, R16 ;  /* 0x000000ffff057224 */ /* 0x002fc400078e0010 */
[----:B------:R-:W-:Y:S01]  /*1ca60*/  IMAD.MOV.U32 R4, RZ, RZ, R14 ;  /* 0x000000ffff047224 */ /* 0x000fe200078e000e */
[----:B--2---:R-:W2:Y:S04]  /*1ca70*/  LDL.LU R16, [R1+0x2cc] ;  /* 0x0002cc0001107983 */ /* 0x004ea80000300800 */
[----:B------:R-:W2:Y:S04]  /*1ca80*/  LDL.LU R14, [R1+0x2d0] ;  /* 0x0002d000010e7983 */ /* 0x000ea80000300800 */
[----:B------:R-:W2:Y:S04]  /*1ca90*/  LDL.LU R20, [R1+0x30c] ;  /* 0x00030c0001147983 */ /* 0x000ea80000300800 */
[----:B------:R-:W2:Y:S04]  /*1caa0*/  LDL.LU R19, [R1+0x310] ;  /* 0x0003100001137983 */ /* 0x000ea80000300800 */
[----:B------:R1:W-:Y:S01]  /*1cab0*/  LDGSTS.E [R6+0x21500], desc[UR22][R4.64], P1 ;  /* 0x2150000004067fae */ /* 0x0003e200089a1016 */
[----:B-----5:R-:W-:-:S02]  /*1cac0*/  IADD3 R10, P3, PT, R10, R134, RZ ;  /* 0x000000860a0a7210 */ /* 0x020fc40007f7e0ff */
[----:B---3--:R-:W-:-:S03]  /*1cad0*/  IADD3 R7, P4, PT, R7, R134, RZ ;  /* 0x0000008607077210 */ /* 0x008fc60007f9e0ff */
[----:B----4-:R-:W-:Y:S02]  /*1cae0*/  IMAD.X R15, R15, 0x1, R133, P3 ;  /* 0x000000010f0f7824 */ /* 0x010fe400018e0685 */
[----:B-1----:R-:W-:Y:S02]  /*1caf0*/  IMAD.MOV.U32 R4, RZ, RZ, R10 ;  /* 0x000000ffff047224 */ /* 0x002fe400078e000a */
[----:B------:R-:W-:Y:S01]  /*1cb00*/  IMAD.MOV.U32 R5, RZ, RZ, R15 ;  /* 0x000000ffff057224 */ /* 0x000fe200078e000f */
[----:B------:R1:W-:Y:S01]  /*1cb10*/  STL [R1+0x3c8], R10 ;  /* 0x0003c80a01007387 */ /* 0x0003e20000100800 */
[----:B------:R-:W-:-:S03]  /*1cb20*/  IMAD.X R9, R9, 0x1, R133, P4 ;  /* 0x0000000109097824 */ /* 0x000fc600020e0685 */
[----:B------:R-:W-:Y:S04]  /*1cb30*/  STL [R1+0x3c4], R15 ;  /* 0x0003c40f01007387 */ /* 0x000fe80000100800 */
[----:B------:R-:W-:Y:S04]  /*1cb40*/  STL [R1+0x408], R7 ;  /* 0x0004080701007387 */ /* 0x000fe80000100800 */
[----:B------:R-:W3:Y:S04]  /*1cb50*/  LDL.LU R17, [R1+0x350] ;  /* 0x0003500001117983 */ /* 0x000ee80000300800 */
[----:B------:R4:W-:Y:S04]  /*1cb60*/  LDGSTS.E [R6+0x21900], desc[UR22][R4.64], P1 ;  /* 0x2190000004067fae */ /* 0x0009e800089a1016 */
[----:B------:R5:W-:Y:S01]  /*1cb70*/  STL [R1+0x404], R9 ;  /* 0x0004040901007387 */ /* 0x000be20000100800 */
[----:B------:R-:W-:-:S02]  /*1cb80*/  IADD3 R11, P3, PT, R11, R134, RZ ;  /* 0x000000860b0b7210 */ /* 0x000fc40007f7e0ff */
[----:B------:R-:W-:Y:S01]  /*1cb90*/  IADD3 R8, P4, PT, R8, R134, RZ ;  /* 0x0000008608087210 */ /* 0x000fe20007f9e0ff */
[----:B-1----:R-:W3:Y:S01]  /*1cba0*/  LDL.LU R10, [R1+0x390] ;  /* 0x00039000010a7983 */ /* 0x002ee20000300800 */
[----:B----4-:R-:W-:-:S03]  /*1cbb0*/  IMAD.MOV.U32 R4, RZ, RZ, R7 ;  /* 0x000000ffff047224 */ /* 0x010fc600078e0007 */
[----:B------:R-:W4:Y:S01]  /*1cbc0*/  LDL.LU R18, [R1+0x34c] ;  /* 0x00034c0001127983 */ /* 0x000f220000300800 */
[----:B------:R-:W-:Y:S02]  /*1cbd0*/  IMAD.MOV.U32 R5, RZ, RZ, R9 ;  /* 0x000000ffff057224 */ /* 0x000fe400078e0009 */
[----:B-----5:R-:W1:Y:S01]  /*1cbe0*/  S2R R9, SR_TID.X ;  /* 0x0000000000097919 */ /* 0x020e620000002100 */
[----:B------:R-:W5:Y:S01]  /*1cbf0*/  S2R R7, SR_TID.X ;  /* 0x0000000000077919 */ /* 0x000f620000002100 */
[----:B------:R-:W4:Y:S01]  /*1cc00*/  LDL.LU R15, [R1+0x38c] ;  /* 0x00038c00010f7983 */ /* 0x000f220000300800 */
[----:B------:R-:W-:-:S03]  /*1cc10*/  IADD3.X R12, PT, PT, R12, R133, RZ, P3, !PT ;  /* 0x000000850c0c7210 */ /* 0x000fc60001ffe4ff */
[----:B------:R-:W-:Y:S04]  /*1cc20*/  STL [R1+0x24c], R11 ;  /* 0x00024c0b01007387 */ /* 0x000fe80000100800 */
[----:B------:R1:W-:Y:S01]  /*1cc30*/  STL [R1+0x248], R12 ;  /* 0x0002480c01007387 */ /* 0x0003e20000100800 */
[----:B------:R-:W-:-:S03]  /*1cc40*/  IMAD.X R13, R13, 0x1, R133, P4 ;  /* 0x000000010d0d7824 */ /* 0x000fc600020e0685 */
[----:B------:R-:W-:Y:S04]  /*1cc50*/  STL [R1+0x28c], R8 ;  /* 0x00028c0801007387 */ /* 0x000fe80000100800 */
[----:B------:R5:W-:Y:S01]  /*1cc60*/  LDGSTS.E [R6+0x21d00], desc[UR22][R4.64], P1 ;  /* 0x21d0000004067fae */ /* 0x000be200089a1016 */
[----:B-1----:R-:W-:Y:S02]  /*1cc70*/  IMAD.SHL.U32 R9, R9, 0x4, RZ ;  /* 0x0000000409097824 */ /* 0x002fe400078e00ff */
[----:B-----5:R-:W-:-:S05]  /*1cc80*/  IMAD.SHL.U32 R7, R7, 0x100, RZ ;  /* 0x0000010007077824 */ /* 0x020fca00078e00ff */
[----:B------:R-:W-:Y:S02]  /*1cc90*/  LOP3.LUT R7, R7, 0x607c, R9, 0xc8, !PT ;  /* 0x0000607c07077812 */ /* 0x000fe400078ec809 */
[----:B------:R-:W5:Y:S02]  /*1cca0*/  LDL.LU R9, [R1+0x3d0] ;  /* 0x0003d00001097983 */ /* 0x000f640000300800 */
[----:B------:R-:W-:Y:S01]  /*1ccb0*/  LOP3.LUT R7, R7, 0x30, RZ, 0x3c, !PT ;  /* 0x0000003007077812 */ /* 0x000fe200078e3cff */
[----:B------:R-:W-:Y:S01]  /*1ccc0*/  IMAD.MOV.U32 R5, RZ, RZ, R12 ;  /* 0x000000ffff057224 */ /* 0x000fe200078e000c */
[----:B------:R1:W-:Y:S03]  /*1ccd0*/  STL [R1+0x288], R13 ;  /* 0x0002880d01007387 */ /* 0x0003e60000100800 */
[----:B------:R-:W-:Y:S02]  /*1cce0*/  VIADD R6, R7, UR5 ;  /* 0x0000000507067c36 */ /* 0x000fe40008000000 */
[----:B------:R-:W5:Y:S04]  /*1ccf0*/  LDL.LU R7, [R1+0x410] ;  /* 0x0004100001077983 */ /* 0x000f680000300800 */
[----:B------:R-:W5:Y:S01]  /*1cd00*/  LDL.LU R12, [R1+0x3cc] ;  /* 0x0003cc00010c7983 */ /* 0x000f620000300800 */
[----:B------:R-:W-:-:S03]  /*1cd10*/  IMAD.MOV.U32 R4, RZ, RZ, R11 ;  /* 0x000000ffff047224 */ /* 0x000fc600078e000b */
[----:B------:R-:W5:Y:S04]  /*1cd20*/  LDL.LU R11, [R1+0x40c] ;  /* 0x00040c00010b7983 */ /* 0x000f680000300800 */
[----:B------:R1:W-:Y:S02]  /*1cd30*/  LDGSTS.E [R6+0x20180], desc[UR22][R4.64], P1 ;  /* 0x2018000004067fae */ /* 0x0003e400089a1016 */
[----:B-1----:R-:W-:Y:S02]  /*1cd40*/  IMAD.MOV.U32 R4, RZ, RZ, R8 ;  /* 0x000000ffff047224 */ /* 0x002fe400078e0008 */
[----:B------:R-:W-:Y:S02]  /*1cd50*/  IMAD.MOV.U32 R5, RZ, RZ, R13 ;  /* 0x000000ffff057224 */ /* 0x000fe400078e000d */
[----:B------:R-:W5:Y:S04]  /*1cd60*/  LDL.LU R13, [R1+0x254] ;  /* 0x00025400010d7983 */ /* 0x000f680000300800 */
[----:B------:R-:W5:Y:S04]  /*1cd70*/  LDL.LU R8, [R1+0x294] ;  /* 0x0002940001087983 */ /* 0x000f680000300800 */
[----:B------:R1:W-:Y:S01]  /*1cd80*/  LDGSTS.E [R6+0x20580], desc[UR22][R4.64], P1 ;  /* 0x2058000004067fae */ /* 0x0003e200089a1016 */
[----:B--2---:R-:W-:-:S05]  /*1cd90*/  IADD3 R14, P3, PT, R14, R134, RZ ;  /* 0x000000860e0e7210 */ /* 0x004fca0007f7e0ff */
[--C-:B------:R-:W-:Y:S01]  /*1cda0*/  IMAD.X R16, R16, 0x1, R133.reuse, P3 ;  /* 0x0000000110107824 */ /* 0x100fe200018e0685 */
[----:B------:R-:W-:Y:S01]  /*1cdb0*/  IADD3 R19, P4, PT, R19, R134, RZ ;  /* 0x0000008613137210 */ /* 0x000fe20007f9e0ff */
[----:B------:R-:W-:Y:S02]  /*1cdc0*/  STL [R1+0x2d0], R14 ;  /* 0x0002d00e01007387 */ /* 0x000fe40000100800 */
[----:B-1----:R-:W-:Y:S02]  /*1cdd0*/  IMAD.MOV.U32 R5, RZ, RZ, R16 ;  /* 0x000000ffff057224 */ /* 0x002fe400078e0010 */
[----:B------:R1:W-:Y:S01]  /*1cde0*/  STL [R1+0x2cc], R16 ;  /* 0x0002cc1001007387 */ /* 0x0003e20000100800 */
[----:B------:R-:W-:-:S03]  /*1cdf0*/  IMAD.X R20, R20, 0x1, R133, P4 ;  /* 0x0000000114147824 */ /* 0x000fc600020e0685 */
[----:B------:R-:W-:Y:S01]  /*1ce00*/  STL [R1+0x310], R19 ;  /* 0x0003101301007387 */ /* 0x000fe20000100800 */
[----:B------:R-:W-:-:S03]  /*1ce10*/  IMAD.MOV.U32 R4, RZ, RZ, R14 ;  /* 0x000000ffff047224 */ /* 0x000fc600078e000e */
[----:B-1----:R-:W2:Y:S04]  /*1ce20*/  LDL.LU R16, [R1+0x250] ;  /* 0x0002500001107983 */ /* 0x002ea80000300800 */
[----:B------:R-:W-:Y:S04]  /*1ce30*/  STL [R1+0x30c], R20 ;  /* 0x00030c1401007387 */ /* 0x000fe80000100800 */
[----:B------:R-:W2:Y:S04]  /*1ce40*/  LDL.LU R14, [R1+0x290] ;  /* 0x00029000010e7983 */ /* 0x000ea80000300800 */
[----:B------:R1:W-:Y:S02]  /*1ce50*/  LDGSTS.E [R6+0x20980], desc[UR22][R4.64], P1 ;  /* 0x2098000004067fae */ /* 0x0003e400089a1016 */
[----:B-1----:R-:W-:Y:S01]  /*1ce60*/  MOV R4, R19 ;  /* 0x0000001300047202 */ /* 0x002fe20000000f00 */
[----:B------:R-:W-:-:S05]  /*1ce70*/  IMAD.MOV.U32 R5, RZ, RZ, R20 ;  /* 0x000000ffff057224 */ /* 0x000fca00078e0014 */
[----:B------:R1:W-:Y:S01]  /*1ce80*/  LDGSTS.E [R6+0x20d80], desc[UR22][R4.64], P1 ;  /* 0x20d8000004067fae */ /* 0x0003e200089a1016 */
[----:B---3--:R-:W-:-:S05]  /*1ce90*/  IADD3 R17, P3, PT, R17, R134, RZ ;  /* 0x0000008611117210 */ /* 0x008fca0007f7e0ff */
[----:B-1----:R-:W-:Y:S01]  /*1cea0*/  IMAD.MOV.U32 R4, RZ, RZ, R17 ;  /* 0x000000ffff047224 */ /* 0x002fe200078e0011 */
[----:B------:R-:W-:Y:S01]  /*1ceb0*/  IADD3 R10, P4, PT, R10, R134, RZ ;  /* 0x000000860a0a7210 */ /* 0x000fe20007f9e0ff */
[----:B----4-:R-:W-:-:S04]  /*1cec0*/  IMAD.X R18, R18, 0x1, R133, P3 ;  /* 0x0000000112127824 */ /* 0x010fc800018e0685 */
[----:B------:R-:W-:Y:S01]  /*1ced0*/  IMAD.MOV.U32 R5, RZ, RZ, R18 ;  /* 0x000000ffff057224 */ /* 0x000fe200078e0012 */
[----:B------:R-:W-:Y:S04]  /*1cee0*/  STL [R1+0x350], R17 ;  /* 0x0003501101007387 */ /* 0x000fe80000100800 */
[----:B------:R1:W-:Y:S01]  /*1cef0*/  LDGSTS.E [R6+0x21180], desc[UR22][R4.64], P1 ;  /* 0x2118000004067fae */ /* 0x0003e200089a1016 */
[----:B------:R-:W-:-:S03]  /*1cf00*/  IMAD.X R15, R15, 0x1, R133, P4 ;  /* 0x000000010f0f7824 */ /* 0x000fc600020e0685 */
[----:B------:R-:W-:Y:S04]  /*1cf10*/  STL [R1+0x34c], R18 ;  /* 0x00034c1201007387 */ /* 0x000fe80000100800 */
[----:B------:R-:W-:Y:S01]  /*1cf20*/  STL [R1+0x390], R10 ;  /* 0x0003900a01007387 */ /* 0x000fe20000100800 */
[----:B-1----:R-:W-:Y:S02]  /*1cf30*/  IMAD.MOV.U32 R4, RZ, RZ, R10 ;  /* 0x000000ffff047224 */ /* 0x002fe400078e000a */
[----:B------:R-:W-:Y:S01]  /*1cf40*/  IMAD.MOV.U32 R5, RZ, RZ, R15 ;  /* 0x000000ffff057224 */ /* 0x000fe200078e000f */
[----:B------:R1:W-:Y:S04]  /*1cf50*/  STL [R1+0x38c], R15 ;  /* 0x00038c0f01007387 */ /* 0x0003e80000100800 */
[----:B------:R3:W-:Y:S04]  /*1cf60*/  LDGSTS.E [R6+0x21580], desc[UR22][R4.64], P1 ;  /* 0x2158000004067fae */ /* 0x0007e800089a1016 */
[----:B-1----:R-:W4:Y:S04]  /*1cf70*/  LDL.LU R15, [R1+0x2d4] ;  /* 0x0002d400010f7983 */ /* 0x002f280000300800 */
[----:B------:R-:W4:Y:S04]  /*1cf80*/  LDL.LU R10, [R1+0x2d8] ;  /* 0x0002d800010a7983 */ /* 0x000f280000300800 */
[----:B------:R-:W4:Y:S04]  /*1cf90*/  LDL.LU R20, [R1+0x314] ;  /* 0x0003140001147983 */ /* 0x000f280000300800 */
[----:B------:R-:W4:Y:S01]  /*1cfa0*/  LDL.LU R19, [R1+0x318] ;  /* 0x0003180001137983 */ /* 0x000f220000300800 */
[----:B-----5:R-:W-:-:S05]  /*1cfb0*/  IADD3 R9, P3, PT, R9, R134, RZ ;  /* 0x0000008609097210 */ /* 0x020fca0007f7e0ff */
[----:B---3--:R-:W-:Y:S02]  /*1cfc0*/  IMAD.MOV.U32 R4, RZ, RZ, R9 ;  /* 0x000000ffff047224 */ /* 0x008fe400078e0009 */
[----:B------:R-:W-:Y:S01]  /*1cfd0*/  IMAD.X R12, R12, 0x1, R133, P3 ;  /* 0x000000010c0c7824 */ /* 0x000fe200018e0685 */
[----:B------:R-:W-:-:S04]  /*1cfe0*/  IADD3 R7, P4, PT, R7, R134, RZ ;  /* 0x0000008607077210 */ /* 0x000fc80007f9e0ff */
[----:B------:R-:W-:Y:S01]  /*1cff0*/  MOV R5, R12 ;  /* 0x0000000c00057202 */ /* 0x000fe20000000f00 */
[----:B------:R-:W-:Y:S04]  /*1d000*/  STL [R1+0x3d0], R9 ;  /* 0x0003d00901007387 */ /* 0x000fe80000100800 */
[----:B------:R1:W-:Y:S04]  /*1d010*/  STL [R1+0x3cc], R12 ;  /* 0x0003cc0c01007387 */ /* 0x0003e80000100800 */
[----:B------:R3:W-:Y:S04]  /*1d020*/  LDGSTS.E [R6+0x21980], desc[UR22][R4.64], P1 ;  /* 0x2198000004067fae */ /* 0x0007e800089a1016 */
[----:B------:R5:W-:Y:S01]  /*1d030*/  STL [R1+0x410], R7 ;  /* 0x0004100701007387 */ /* 0x000be20000100800 */
[----:B-1----:R-:W1:Y:S01]  /*1d040*/  S2R R12, SR_TID.X ;  /* 0x00000000000c7919 */ /* 0x002e620000002100 */
[----:B---3--:R-:W-:-:S02]  /*1d050*/  IMAD.MOV.U32 R4, RZ, RZ, R7 ;  /* 0x000000ffff047224 */ /* 0x008fc400078e0007 */
[----:B------:R-:W3:Y:S01]  /*1d060*/  LDL.LU R17, [R1+0x358] ;  /* 0x0003580001117983 */ /* 0x000ee20000300800 */
[----:B-----5:R-:W5:Y:S01]  /*1d070*/  S2R R7, SR_TID.X ;  /* 0x0000000000077919 */ /* 0x020f620000002100 */
[----:B------:R-:W-:-:S05]  /*1d080*/  IMAD.X R11, R11, 0x1, R133, P4 ;  /* 0x000000010b0b7824 */ /* 0x000fca00020e0685 */
[----:B------:R1:W-:Y:S04]  /*1d090*/  STL [R1+0x40c], R11 ;  /* 0x00040c0b01007387 */ /* 0x0003e80000100800 */
[----:B------:R-:W3:Y:S01]  /*1d0a0*/  LDL.LU R9, [R1+0x398] ;  /* 0x0003980001097983 */ /* 0x000ee20000300800 */
[----:B------:R-:W-:-:S03]  /*1d0b0*/  IADD3 R13, P3, PT, R13, R134, RZ ;  /* 0x000000860d0d7210 */ /* 0x000fc60007f7e0ff */
[----:B------:R-:W3:Y:S01]  /*1d0c0*/  LDL.LU R18, [R1+0x354] ;  /* 0x0003540001127983 */ /* 0x000ee20000300800 */
[----:B------:R-:W-:-:S03]  /*1d0d0*/  IMAD.MOV.U32 R5, RZ, RZ, R11 ;  /* 0x000000ffff057224 */ /* 0x000fc600078e000b */
[----:B-1----:R-:W3:Y:S01]  /*1d0e0*/  LDL.LU R11, [R1+0x394] ;  /* 0x00039400010b7983 */ /* 0x002ee20000300800 */
[----:B------:R-:W-:Y:S01]  /*1d0f0*/  IMAD.SHL.U32 R12, R12, 0x4, RZ ;  /* 0x000000040c0c7824 */ /* 0x000fe200078e00ff */
[----:B------:R-:W-:Y:S01]  /*1d100*/  IADD3 R8, P4, PT, R8, R134, RZ ;  /* 0x0000008608087210 */ /* 0x000fe20007f9e0ff */
[----:B-----5:R-:W-:Y:S01]  /*1d110*/  IMAD.SHL.U32 R7, R7, 0x100, RZ ;  /* 0x0000010007077824 */ /* 0x020fe200078e00ff */
[----:B------:R1:W-:Y:S04]  /*1d120*/  LDGSTS.E [R6+0x21d80], desc[UR22][R4.64], P1 ;  /* 0x21d8000004067fae */ /* 0x0003e800089a1016 */
[----:B------:R-:W-:Y:S01]  /*1d130*/  LOP3.LUT R7, R7, 0x607c, R12, 0xc8, !PT ;  /* 0x0000607c07077812 */ /* 0x000fe200078ec80c */
[----:B------:R-:W-:Y:S03]  /*1d140*/  STL [R1+0x254], R13 ;  /* 0x0002540d01007387 */ /* 0x000fe60000100800 */
[----:B------:R-:W-:-:S05]  /*1d150*/  LOP3.LUT R7, R7, 0x40, RZ, 0x3c, !PT ;  /* 0x0000004007077812 */ /* 0x000fca00078e3cff */
[----:B-1----:R-:W-:Y:S02]  /*1d160*/  VIADD R6, R7, UR5 ;  /* 0x0000000507067c36 */ /* 0x002fe40008000000 */
[----:B------:R-:W-:Y:S02]  /*1d170*/  IMAD.MOV.U32 R4, RZ, RZ, R13 ;  /* 0x000000ffff047224 */ /* 0x000fe400078e000d */
[----:B--2---:R-:W-:-:S05]  /*1d180*/  IMAD.X R16, R16, 0x1, R133, P3 ;  /* 0x0000000110107824 */ /* 0x004fca00018e0685 */
[----:B------:R1:W-:Y:S01]  /*1d190*/  STL [R1+0x250], R16 ;  /* 0x0002501001007387 */ /* 0x0003e20000100800 */
[----:B------:R-:W-:-:S03]  /*1d1a0*/  IMAD.X R14, R14, 0x1, R133, P4 ;  /* 0x000000010e0e7824 */ /* 0x000fc600020e0685 */
        /* <DEDUP_REMOVED lines=8> */
[----:B-1----:R-:W-:Y:S01]  /*1d230*/  IMAD.MOV.U32 R4, RZ, RZ, R8 ;  /* 0x000000ffff047224 */ /* 0x002fe200078e0008 */
[----:B------:R-:W-:-:S02]  /*1d240*/  MOV R5, R14 ;  /* 0x0000000e00057202 */ /* 0x000fc40000000f00 */
[----:B-----5:R-:W5:Y:S04]  /*1d250*/  LDL.LU R14, [R1+0x25c] ;  /* 0x00025c00010e7983 */ /* 0x020f680000300800 */
[----:B------:R-:W5:Y:S04]  /*1d260*/  LDL.LU R8, [R1+0x29c] ;  /* 0x00029c0001087983 */ /* 0x000f680000300800 */
[----:B------:R1:W-:Y:S01]  /*1d270*/  LDGSTS.E [R6+0x20600], desc[UR22][R4.64], P1 ;  /* 0x2060000004067fae */ /* 0x0003e200089a1016 */
[----:B----4-:R-:W-:-:S05]  /*1d280*/  IADD3 R10, P3, PT, R10, R134, RZ ;  /* 0x000000860a0a7210 */ /* 0x010fca0007f7e0ff */
[----:B------:R-:W-:Y:S01]  /*1d290*/  IMAD.X R15, R15, 0x1, R133, P3 ;  /* 0x000000010f0f7824 */ /* 0x000fe200018e0685 */
[----:B------:R-:W-:Y:S01]  /*1d2a0*/  IADD3 R19, P4, PT, R19, R134, RZ ;  /* 0x0000008613137210 */ /* 0x000fe20007f9e0ff */
[----:B------:R-:W-:Y:S02]  /*1d2b0*/  STL [R1+0x2d8], R10 ;  /* 0x0002d80a01007387 */ /* 0x000fe40000100800 */
[----:B-1----:R-:W-:Y:S02]  /*1d2c0*/  IMAD.MOV.U32 R5, RZ, RZ, R15 ;  /* 0x000000ffff057224 */ /* 0x002fe400078e000f */
[----:B------:R1:W-:Y:S01]  /*1d2d0*/  STL [R1+0x2d4], R15 ;  /* 0x0002d40f01007387 */ /* 0x0003e20000100800 */
[----:B------:R-:W-:Y:S02]  /*1d2e0*/  IMAD.X R20, R20, 0x1, R133, P4 ;  /* 0x0000000114147824 */ /* 0x000fe400020e0685 */
[----:B------:R-:W-:Y:S01]  /*1d2f0*/  IMAD.MOV.U32 R4, RZ, RZ, R10 ;  /* 0x000000ffff047224 */ /* 0x000fe200078e000a */
[----:B------:R-:W-:Y:S04]  /*1d300*/  STL [R1+0x318], R19 ;  /* 0x0003181301007387 */ /* 0x000fe80000100800 */
[----:B------:R4:W-:Y:S04]  /*1d310*/  LDGSTS.E [R6+0x20a00], desc[UR22][R4.64], P1 ;  /* 0x20a0000004067fae */ /* 0x0009e800089a1016 */
[----:B-1----:R-:W5:Y:S04]  /*1d320*/  LDL.LU R15, [R1+0x258] ;  /* 0x00025800010f7983 */ /* 0x002f680000300800 */
[----:B------:R-:W-:Y:S04]  /*1d330*/  STL [R1+0x314], R20 ;  /* 0x0003141401007387 */ /* 0x000fe80000100800 */
[----:B------:R-:W5:Y:S01]  /*1d340*/  LDL.LU R10, [R1+0x298] ;  /* 0x00029800010a7983 */ /* 0x000f620000300800 */
[----:B----4-:R-:W-:-:S02]  /*1d350*/  IMAD.MOV.U32 R4, RZ, RZ, R19 ;  /* 0x000000ffff047224 */ /* 0x010fc400078e0013 */
[----:B------:R-:W-:-:S05]  /*1d360*/  IMAD.MOV.U32 R5, RZ, RZ, R20 ;  /* 0x000000ffff057224 */ /* 0x000fca00078e0014 */
[----:B------:R1:W-:Y:S01]  /*1d370*/  LDGSTS.E [R6+0x20e00], desc[UR22][R4.64], P1 ;  /* 0x20e0000004067fae */ /* 0x0003e200089a1016 */
[----:B---3--:R-:W-:-:S05]  /*1d380*/  IADD3 R17, P3, PT, R17, R134, RZ ;  /* 0x0000008611117210 */ /* 0x008fca0007f7e0ff */
[----:B-1----:R-:W-:Y:S01]  /*1d390*/  IMAD.MOV.U32 R4, RZ, RZ, R17 ;  /* 0x000000ffff047224 */ /* 0x002fe200078e0011 */
[----:B------:R-:W-:Y:S01]  /*1d3a0*/  STL [R1+0x358], R17 ;  /* 0x0003581101007387 */ /* 0x000fe20000100800 */
[----:B------:R-:W-:Y:S01]  /*1d3b0*/  IADD3 R9, P4, PT, R9, R134, RZ ;  /* 0x0000008609097210 */ /* 0x000fe20007f9e0ff */
[----:B------:R-:W-:-:S04]  /*1d3c0*/  IMAD.X R18, R18, 0x1, R133, P3 ;  /* 0x0000000112127824 */ /* 0x000fc800018e0685 */
[----:B------:R-:W-:Y:S02]  /*1d3d0*/  IMAD.MOV.U32 R5, RZ, RZ, R18 ;  /* 0x000000ffff057224 */ /* 0x000fe400078e0012 */
[----:B------:R-:W-:Y:S01]  /*1d3e0*/  IMAD.X R11, R11, 0x1, R133, P4 ;  /* 0x000000010b0b7824 */ /* 0x000fe200020e0685 */
[----:B------:R-:W-:Y:S04]  /*1d3f0*/  STL [R1+0x354], R18 ;  /* 0x0003541201007387 */ /* 0x000fe80000100800 */
[----:B------:R-:W-:Y:S04]  /*1d400*/  STL [R1+0x398], R9 ;  /* 0x0003980901007387 */ /* 0x000fe80000100800 */
[----:B------:R1:W-:Y:S04]  /*1d410*/  LDGSTS.E [R6+0x21200], desc[UR22][R4.64], P1 ;  /* 0x2120000004067fae */ /* 0x0003e800089a1016 */
[----:B------:R3:W-:Y:S01]  /*1d420*/  STL [R1+0x394], R11 ;  /* 0x0003940b01007387 */ /* 0x0007e20000100800 */
[----:B-1----:R-:W-:Y:S01]  /*1d430*/  IMAD.MOV.U32 R5, RZ, RZ, R11 ;  /* 0x000000ffff057224 */ /* 0x002fe200078e000b */
[----:B------:R-:W-:-:S02]  /*1d440*/  MOV R4, R9 ;  /* 0x0000000900047202 */ /* 0x000fc40000000f00 */
[----:B---3--:R-:W3:Y:S04]  /*1d450*/  LDL.LU R11, [R1+0x2dc] ;  /* 0x0002dc00010b7983 */ /* 0x008ee80000300800 */
[----:B------:R-:W4:Y:S04]  /*1d460*/  LDL.LU R9, [R1+0x2e0] ;  /* 0x0002e00001097983 */ /* 0x000f280000300800 */
[----:B------:R-:W3:Y:S04]  /*1d470*/  LDL.LU R20, [R1+0x31c] ;  /* 0x00031c0001147983 */ /* 0x000ee80000300800 */
[----:B------:R-:W3:Y:S04]  /*1d480*/  LDL.LU R19, [R1+0x320] ;  /* 0x0003200001137983 */ /* 0x000ee80000300800 */
[----:B------:R1:W-:Y:S01]  /*1d490*/  LDGSTS.E [R6+0x21600], desc[UR22][R4.64], P1 ;  /* 0x2160000004067fae */ /* 0x0003e200089a1016 */
[----:B--2---:R-:W-:-:S02]  /*1d4a0*/  IADD3 R7, P3, PT, R7, R134, RZ ;  /* 0x0000008607077210 */ /* 0x004fc40007f7e0ff */
[----:B------:R-:W-:-:S03]  /*1d4b0*/  IADD3 R12, P4, PT, R12, R134, RZ ;  /* 0x000000860c0c7210 */ /* 0x000fc60007f9e0ff */
[----:B------:R-:W-:Y:S01]  /*1d4c0*/  IMAD.X R16, R16, 0x1, R133, P3 ;  /* 0x0000000110107824 */ /* 0x000fe200018e0685 */
[----:B------:R2:W-:Y:S01]  /*1d4d0*/  STL [R1+0x3d8], R7 ;  /* 0x0003d80701007387 */ /* 0x0005e20000100800 */
[----:B-1----:R-:W-:Y:S02]  /*1d4e0*/  IMAD.MOV.U32 R4, RZ, RZ, R7 ;  /* 0x000000ffff047224 */ /* 0x002fe400078e0007 */
[----:B------:R-:W-:Y:S01]  /*1d4f0*/  IMAD.X R13, R13, 0x1, R133, P4 ;  /* 0x000000010d0d7824 */ /* 0x000fe200020e0685 */
[----:B------:R1:W-:Y:S04]  /*1d500*/  STL [R1+0x3d4], R16 ;  /* 0x0003d41001007387 */ /* 0x0003e80000100800 */
[----:B------:R1:W-:Y:S01]  /*1d510*/  STL [R1+0x418], R12 ;  /* 0x0004180c01007387 */ /* 0x0003e20000100800 */
[----:B------:R-:W-:-:S03]  /*1d520*/  IMAD.MOV.U32 R5, RZ, RZ, R16 ;  /* 0x000000ffff057224 */ /* 0x000fc600078e0010 */
[----:B--2---:R-:W2:Y:S04]  /*1d530*/  LDL.LU R7, [R1+0x360] ;  /* 0x0003600001077983 */ /* 0x004ea80000300800 */
[----:B------:R5:W-:Y:S04]  /*1d540*/  STL [R1+0x414], R13 ;  /* 0x0004140d01007387 */ /* 0x000be80000100800 */
[----:B-1----:R-:W2:Y:S04]  /*1d550*/  LDL.LU R16, [R1+0x3a0] ;  /* 0x0003a00001107983 */ /* 0x002ea80000300800 */
[----:B------:R-:W2:Y:S04]  /*1d560*/  LDL.LU R17, [R1+0x35c] ;  /* 0x00035c0001117983 */ /* 0x000ea80000300800 */
[----:B------:R-:W2:Y:S04]  /*1d570*/  LDL.LU R18, [R1+0x39c] ;  /* 0x00039c0001127983 */ /* 0x000ea80000300800 */
[----:B------:R1:W-:Y:S02]  /*1d580*/  LDGSTS.E [R6+0x21a00], desc[UR22][R4.64], P1 ;  /* 0x21a0000004067fae */ /* 0x0003e400089a1016 */
[----:B-1----:R-:W-:-:S02]  /*1d590*/  IMAD.MOV.U32 R4, RZ, RZ, R12 ;  /* 0x000000ffff047224 */ /* 0x002fc400078e000c */
[----:B------:R-:W-:Y:S01]  /*1d5a0*/  IMAD.MOV.U32 R5, RZ, RZ, R13 ;  /* 0x000000ffff057224 */ /* 0x000fe200078e000d */
[----:B------:R-:W1:Y:S01]  /*1d5b0*/  S2R R12, SR_TID.X ;  /* 0x00000000000c7919 */ /* 0x000e620000002100 */
[----:B-----5:R-:W5:Y:S01]  /*1d5c0*/  S2R R13, SR_TID.X ;  /* 0x00000000000d7919 */ /* 0x020f620000002100 */
[-C--:B------:R-:W-:Y:S02]  /*1d5d0*/  IADD3 R14, P3, PT, R14, R134.reuse, RZ ;  /* 0x000000860e0e7210 */ /* 0x080fe40007f7e0ff */
[----:B------:R-:W-:Y:S01]  /*1d5e0*/  IADD3 R8, P4, PT, R8, R134, RZ ;  /* 0x0000008608087210 */ /* 0x000fe20007f9e0ff */
[----:B------:R1:W-:Y:S04]  /*1d5f0*/  LDGSTS.E [R6+0x21e00], desc[UR22][R4.64], P1 ;  /* 0x21e0000004067fae */ /* 0x0003e800089a1016 */
[----:B------:R1:W-:Y:S02]  /*1d600*/  STL [R1+0x25c], R14 ;  /* 0x00025c0e01007387 */ /* 0x0003e40000100800 */
[----:B-1----:R-:W-:-:S02]  /*1d610*/  IMAD.SHL.U32 R12, R12, 0x100, RZ ;  /* 0x000001000c0c7824 */ /* 0x002fc400078e00ff */
[----:B-----5:R-:W-:-:S05]  /*1d620*/  IMAD.SHL.U32 R13, R13, 0x4, RZ ;  /* 0x000000040d0d7824 */ /* 0x020fca00078e00ff */
[----:B------:R-:W-:-:S04]  /*1d630*/  LOP3.LUT R12, R12, 0x607c, R13, 0xc8, !PT ;  /* 0x0000607c0c0c7812 */ /* 0x000fc800078ec80d */
[----:B------:R-:W-:Y:S01]  /*1d640*/  LOP3.LUT R12, R12, 0x50, RZ, 0x3c, !PT ;  /* 0x000000500c0c7812 */ /* 0x000fe200078e3cff */
[----:B------:R-:W-:-:S04]  /*1d650*/  IMAD.X R15, R15, 0x1, R133, P3 ;  /* 0x000000010f0f7824 */ /* 0x000fc800018e0685 */
[----:B------:R-:W-:Y:S01]  /*1d660*/  VIADD R6, R12, UR5 ;  /* 0x000000050c067c36 */ /* 0x000fe20008000000 */
[----:B------:R1:W-:Y:S01]  /*1d670*/  STL [R1+0x258], R15 ;  /* 0x0002580f01007387 */ /* 0x0003e20000100800 */
[----:B------:R-:W-:-:S03]  /*1d680*/  IADD3.X R10, PT, PT, R10, R133, RZ, P4, !PT ;  /* 0x000000850a0a7210 */ /* 0x000fc600027fe4ff */
[----:B------:R-:W-:Y:S04]  /*1d690*/  STL [R1+0x29c], R8 ;  /* 0x00029c0801007387 */ /* 0x000fe80000100800 */
[----:B------:R-:W5:Y:S01]  /*1d6a0*/  LDL.LU R12, [R1+0x3e0] ;  /* 0x0003e000010c7983 */ /* 0x000f620000300800 */
[----:B------:R-:W-:-:S03]  /*1d6b0*/  IMAD.MOV.U32 R4, RZ, RZ, R14 ;  /* 0x000000ffff047224 */ /* 0x000fc600078e000e */
[----:B------:R1:W-:Y:S04]  /*1d6c0*/  STL [R1+0x298], R10 ;  /* 0x0002980a01007387 */ /* 0x0003e80000100800 */
[----:B------:R-:W5:Y:S04]  /*1d6d0*/  LDL.LU R13, [R1+0x420] ;  /* 0x00042000010d7983 */ /* 0x000f680000300800 */
[----:B------:R-:W5:Y:S01]  /*1d6e0*/  LDL.LU R14, [R1+0x3dc] ;  /* 0x0003dc00010e7983 */ /* 0x000f620000300800 */
[----:B------:R-:W-:-:S03]  /*1d6f0*/  IMAD.MOV.U32 R5, RZ, RZ, R15 ;  /* 0x000000ffff057224 */ /* 0x000fc600078e000f */
[----:B-1----:R-:W5:Y:S04]  /*1d700*/  LDL.LU R15, [R1+0x41c] ;  /* 0x00041c00010f7983 */ /* 0x002f680000300800 */
[----:B------:R1:W-:Y:S02]  /*1d710*/  LDGSTS.E [R6+0x20280], desc[UR22][R4.64], P1 ;  /* 0x2028000004067fae */ /* 0x0003e400089a1016 */
[----:B-1----:R-:W-:Y:S02]  /*1d720*/  IMAD.MOV.U32 R4, RZ, RZ, R8 ;  /* 0x000000ffff047224 */ /* 0x002fe400078e0008 */
[----:B------:R-:W-:Y:S02]  /*1d730*/  IMAD.MOV.U32 R5, RZ, RZ, R10 ;  /* 0x000000ffff057224 */ /* 0x000fe400078e000a */
[----:B------:R-:W5:Y:S04]  /*1d740*/  LDL.LU R10, [R1+0x264] ;  /* 0x00026400010a7983 */ /* 0x000f680000300800 */
[----:B------:R-:W5:Y:S04]  /*1d750*/  LDL.LU R8, [R1+0x2a4] ;  /* 0x0002a40001087983 */ /* 0x000f680000300800 */
[----:B------:R1:W-:Y:S01]  /*1d760*/  LDGSTS.E [R6+0x20680], desc[UR22][R4.64], P1 ;  /* 0x2068000004067fae */ /* 0x0003e200089a1016 */
[----:B----4-:R-:W-:-:S05]  /*1d770*/  IADD3 R9, P3, PT, R9, R134, RZ ;  /* 0x0000008609097210 */ /* 0x010fca0007f7e0ff */
[----:B---3--:R-:W-:Y:S01]  /*1d780*/  IMAD.X R11, R11, 0x1, R133, P3 ;  /* 0x000000010b0b7824 */ /* 0x008fe200018e0685 */
[----:B------:R-:W-:Y:S01]  /*1d790*/  IADD3 R19, P4, PT, R19, R134, RZ ;  /* 0x0000008613137210 */ /* 0x000fe20007f9e0ff */
[----:B------:R-:W-:Y:S02]  /*1d7a0*/  STL [R1+0x2e0], R9 ;  /* 0x0002e00901007387 */ /* 0x000fe40000100800 */
[----:B-1----:R-:W-:Y:S02]  /*1d7b0*/  IMAD.MOV.U32 R5, RZ, RZ, R11 ;  /* 0x000000ffff057224 */ /* 0x002fe400078e000b */
[----:B------:R-:W-:Y:S01]  /*1d7c0*/  IMAD.X R20, R20, 0x1, R133, P4 ;  /* 0x0000000114147824 */ /* 0x000fe200020e0685 */
[----:B------:R1:W-:Y:S01]  /*1d7d0*/  STL [R1+0x2dc], R11 ;  /* 0x0002dc0b01007387 */ /* 0x0003e20000100800 */
[----:B------:R-:W-:-:S03]  /*1d7e0*/  IMAD.MOV.U32 R4, RZ, RZ, R9 ;  /* 0x000000ffff047224 */ /* 0x000fc600078e0009 */
[----:B------:R-:W-:Y:S04]  /*1d7f0*/  STL [R1+0x320], R19 ;  /* 0x0003201301007387 */ /* 0x000fe80000100800 */
[----:B------:R3:W-:Y:S04]  /*1d800*/  LDGSTS.E [R6+0x20a80], desc[UR22][R4.64], P1 ;  /* 0x20a8000004067fae */ /* 0x0007e800089a1016 */
[----:B-1----:R-:W4:Y:S04]  /*1d810*/  LDL.LU R11, [R1+0x260] ;  /* 0x00026000010b7983 */ /* 0x002f280000300800 */
[----:B------:R-:W-:Y:S04]  /*1d820*/  STL [R1+0x31c], R20 ;  /* 0x00031c1401007387 */ /* 0x000fe80000100800 */
[----:B------:R-:W4:Y:S01]  /*1d830*/  LDL.LU R9, [R1+0x2a0] ;  /* 0x0002a00001097983 */ /* 0x000f220000300800 */
[----:B---3--:R-:W-:Y:S01]  /*1d840*/  IMAD.MOV.U32 R4, RZ, RZ, R19 ;  /* 0x000000ffff047224 */ /* 0x008fe200078e0013 */
[----:B------:R-:W-:-:S05]  /*1d850*/  MOV R5, R20 ;  /* 0x0000001400057202 */ /* 0x000fca0000000f00 */
[----:B------:R1:W-:Y:S01]  /*1d860*/  LDGSTS.E [R6+0x20e80], desc[UR22][R4.64], P1 ;  /* 0x20e8000004067fae */ /* 0x0003e200089a1016 */
[-C--:B--2---:R-:W-:Y:S02]  /*1d870*/  IADD3 R7, P3, PT, R7, R134.reuse, RZ ;  /* 0x0000008607077210 */ /* 0x084fe40007f7e0ff */
[----:B------:R-:W-:-:S03]  /*1d880*/  IADD3 R16, P4, PT, R16, R134, RZ ;  /* 0x0000008610107210 */ /* 0x000fc60007f9e0ff */
[----:B------:R-:W-:Y:S01]  /*1d890*/  IMAD.X R17, R17, 0x1, R133, P3 ;  /* 0x0000000111117824 */ /* 0x000fe200018e0685 */
[----:B------:R-:W-:Y:S01]  /*1d8a0*/  STL [R1+0x360], R7 ;  /* 0x0003600701007387 */ /* 0x000fe20000100800 */
[----:B-1----:R-:W-:Y:S02]  /*1d8b0*/  IMAD.MOV.U32 R4, RZ, RZ, R7 ;  /* 0x000000ffff047224 */ /* 0x002fe400078e0007 */
[----:B------:R-:W-:Y:S01]  /*1d8c0*/  IMAD.X R18, R18, 0x1, R133, P4 ;  /* 0x0000000112127824 */ /* 0x000fe200020e0685 */
[----:B------:R1:W-:Y:S01]  /*1d8d0*/  STL [R1+0x35c], R17 ;  /* 0x00035c1101007387 */ /* 0x0003e20000100800 */
[----:B------:R-:W-:-:S03]  /*1d8e0*/  IMAD.MOV.U32 R5, RZ, RZ, R17 ;  /* 0x000000ffff057224 */ /* 0x000fc600078e0011 */
[----:B------:R-:W-:Y:S04]  /*1d8f0*/  STL [R1+0x3a0], R16 ;  /* 0x0003a01001007387 */ /* 0x000fe80000100800 */
[----:B------:R2:W-:Y:S04]  /*1d900*/  LDGSTS.E [R6+0x21280], desc[UR22][R4.64], P1 ;  /* 0x2128000004067fae */ /* 0x0005e800089a1016 */
[----:B-1----:R-:W3:Y:S04]  /*1d910*/  LDL.LU R17, [R1+0x2e8] ;  /* 0x0002e80001117983 */ /* 0x002ee80000300800 */
[----:B------:R1:W-:Y:S04]  /*1d920*/  STL [R1+0x39c], R18 ;  /* 0x00039c1201007387 */ /* 0x0003e80000100800 */
[----:B------:R-:W3:Y:S01]  /*1d930*/  LDL.LU R7, [R1+0x328] ;  /* 0x0003280001077983 */ /* 0x000ee20000300800 */
[----:B--2---:R-:W-:-:S03]  /*1d940*/  IMAD.MOV.U32 R5, RZ, RZ, R18 ;  /* 0x000000ffff057224 */ /* 0x004fc600078e0012 */
[----:B-1----:R-:W2:Y:S01]  /*1d950*/  LDL.LU R18, [R1+0x2e4] ;  /* 0x0002e40001127983 */ /* 0x002ea20000300800 */
[----:B------:R-:W-:-:S03]  /*1d960*/  IMAD.MOV.U32 R4, RZ, RZ, R16 ;  /* 0x000000ffff047224 */ /* 0x000fc600078e0010 */
[----:B------:R-:W2:Y:S01]  /*1d970*/  LDL.LU R16, [R1+0x324] ;  /* 0x0003240001107983 */ /* 0x000ea20000300800 */
[----:B------:R-:W1:Y:S01]  /*1d980*/  S2R R20, SR_TID.X ;  /* 0x0000000000147919 */ /* 0x000e620000002100 */
[----:B------:R-:W1:Y:S02]  /*1d990*/  S2R R19, SR_TID.X ;  /* 0x0000000000137919 */ /* 0x000e640000002100 */
[----:B------:R1:W-:Y:S01]  /*1d9a0*/  LDGSTS.E [R6+0x21680], desc[UR22][R4.64], P1 ;  /* 0x2168000004067fae */ /* 0x0003e200089a1016 */
[-C--:B-----5:R-:W-:Y:S02]  /*1d9b0*/  IADD3 R12, P3, PT, R12, R134.reuse, RZ ;  /* 0x000000860c0c7210 */ /* 0x0a0fe40007f7e0ff */
[----:B------:R-:W-:-:S03]  /*1d9c0*/  IADD3 R13, P4, PT, R13, R134, RZ ;  /* 0x000000860d0d7210 */ /* 0x000fc60007f9e0ff */
[--C-:B------:R-:W-:Y:S01]  /*1d9d0*/  IMAD.X R14, R14, 0x1, R133.reuse, P3 ;  /* 0x000000010e0e7824 */ /* 0x100fe200018e0685 */
[----:B------:R-:W-:Y:S01]  /*1d9e0*/  STL [R1+0x3e0], R12 ;  /* 0x0003e00c01007387 */ /* 0x000fe20000100800 */
[----:B-1----:R-:W-:Y:S02]  /*1d9f0*/  IMAD.MOV.U32 R4, RZ, RZ, R12 ;  /* 0x000000ffff047224 */ /* 0x002fe400078e000c */
[----:B------:R-:W-:Y:S01]  /*1da00*/  IMAD.X R15, R15, 0x1, R133, P4 ;  /* 0x000000010f0f7824 */ /* 0x000fe200020e0685 */
[----:B------:R1:W-:Y:S01]  /*1da10*/  STL [R1+0x3dc], R14 ;  /* 0x0003dc0e01007387 */ /* 0x0003e20000100800 */
[----:B------:R-:W-:-:S03]  /*1da20*/  IMAD.MOV.U32 R5, RZ, RZ, R14 ;  /* 0x000000ffff057224 */ /* 0x000fc600078e000e */
[----:B------:R-:W-:Y:S01]  /*1da30*/  STL [R1+0x420], R13 ;  /* 0x0004200d01007387 */ /* 0x000fe20000100800 */
[----:B------:R-:W-:Y:S02]  /*1da40*/  IMAD.SHL.U32 R20, R20, 0x4, RZ ;  /* 0x0000000414147824 */ /* 0x000fe400078e00ff */
[----:B------:R-:W-:Y:S01]  /*1da50*/  IMAD.SHL.U32 R19, R19, 0x100, RZ ;  /* 0x0000010013137824 */ /* 0x000fe200078e00ff */
[----:B------:R5:W-:Y:S04]  /*1da60*/  LDGSTS.E [R6+0x21a80], desc[UR22][R4.64], P1 ;  /* 0x21a8000004067fae */ /* 0x000be800089a1016 */
[----:B-1----:R-:W2:Y:S04]  /*1da70*/  LDL.LU R14, [R1+0x368] ;  /* 0x00036800010e7983 */ /* 0x002ea80000300800 */
[----:B------:R1:W-:Y:S04]  /*1da80*/  STL [R1+0x41c], R15 ;  /* 0x00041c0f01007387 */ /* 0x0003e80000100800 */
[----:B------:R-:W2:Y:S01]  /*1da90*/  LDL.LU R12, [R1+0x3a8] ;  /* 0x0003a800010c7983 */ /* 0x000ea20000300800 */
[----:B-----5:R-:W-:Y:S01]  /*1daa0*/  IMAD.MOV.U32 R5, RZ, RZ, R15 ;  /* 0x000000ffff057224 */ /* 0x020fe200078e000f */
[----:B------:R-:W-:-:S02]  /*1dab0*/  IADD3 R10, P3, PT, R10, R134, RZ ;  /* 0x000000860a0a7210 */ /* 0x000fc40007f7e0ff */
[----:B-1----:R-:W5:Y:S01]  /*1dac0*/  LDL.LU R15, [R1+0x364] ;  /* 0x00036400010f7983 */ /* 0x002f620000300800 */
[----:B------:R-:W-:Y:S02]  /*1dad0*/  LOP3.LUT R19, R19, 0x607c, R20, 0xc8, !PT ;  /* 0x0000607c13137812 */ /* 0x000fe400078ec814 */
[----:B------:R-:W-:Y:S02]  /*1dae0*/  MOV R4, R13 ;  /* 0x0000000d00047202 */ /* 0x000fe40000000f00 */
[----:B------:R-:W5:Y:S01]  /*1daf0*/  LDL.LU R13, [R1+0x3a4] ;  /* 0x0003a400010d7983 */ /* 0x000f620000300800 */
[----:B------:R-:W-:Y:S02]  /*1db00*/  IADD3 R8, P4, PT, R8, R134, RZ ;  /* 0x0000008608087210 */ /* 0x000fe40007f9e0ff */
[----:B------:R-:W-:Y:S01]  /*1db10*/  LOP3.LUT R19, R19, 0x60, RZ, 0x3c, !PT ;  /* 0x0000006013137812 */ /* 0x000fe200078e3cff */
[----:B------:R1:W-:Y:S04]  /*1db20*/  LDGSTS.E [R6+0x21e80], desc[UR22][R4.64], P1 ;  /* 0x21e8000004067fae */ /* 0x0003e800089a1016 */
[----:B------:R4:W-:Y:S01]  /*1db30*/  STL [R1+0x264], R10 ;  /* 0x0002640a01007387 */ /* 0x0009e20000100800 */
[----:B-1----:R-:W-:-:S02]  /*1db40*/  VIADD R6, R19, UR5 ;  /* 0x0000000513067c36 */ /* 0x002fc40008000000 */
[----:B------:R-:W-:Y:S02]  /*1db50*/  IMAD.MOV.U32 R4, RZ, RZ, R10 ;  /* 0x000000ffff047224 */ /* 0x000fe400078e000a */
[----:B----4-:R-:W-:-:S04]  /*1db60*/  IMAD.X R11, R11, 0x1, R133, P3 ;  /* 0x000000010b0b7824 */ /* 0x010fc800018e0685 */
[----:B------:R-:W-:Y:S01]  /*1db70*/  IMAD.MOV.U32 R5, RZ, RZ, R11 ;  /* 0x000000ffff057224 */ /* 0x000fe200078e000b */
[----:B------:R-:W-:Y:S01]  /*1db80*/  STL [R1+0x260], R11 ;  /* 0x0002600b01007387 */ /* 0x000fe20000100800 */
[----:B------:R-:W-:-:S03]  /*1db90*/  IMAD.X R9, R9, 0x1, R133, P4 ;  /* 0x0000000109097824 */ /* 0x000fc600020e0685 */
[----:B------:R1:W-:Y:S04]  /*1dba0*/  STL [R1+0x2a4], R8 ;  /* 0x0002a40801007387 */ /* 0x0003e80000100800 */
[----:B------:R4:W-:Y:S04]  /*1dbb0*/  STL [R1+0x2a0], R9 ;  /* 0x0002a00901007387 */ /* 0x0009e80000100800 */
[----:B------:R1:W-:Y:S04]  /*1dbc0*/  LDGSTS.E [R6+0x20300], desc[UR22][R4.64], P1 ;  /* 0x2030000004067fae */ /* 0x0003e800089a1016 */
[----:B------:R-:W5:Y:S01]  /*1dbd0*/  LDL.LU R10, [R1+0x3e4] ;  /* 0x0003e400010a7983 */ /* 0x000f620000300800 */
[----:B-1----:R-:W-:-:S03]  /*1dbe0*/  IMAD.MOV.U32 R4, RZ, RZ, R8 ;  /* 0x000000ffff047224 */ /* 0x002fc600078e0008 */
[----:B------:R-:W5:Y:S01]  /*1dbf0*/  LDL.LU R8, [R1+0x3e8] ;  /* 0x0003e80001087983 */ /* 0x000f620000300800 */
[----:B------:R-:W-:-:S03]  /*1dc00*/  IMAD.MOV.U32 R5, RZ, RZ, R9 ;  /* 0x000000ffff057224 */ /* 0x000fc600078e0009 */
[----:B------:R-:W5:Y:S04]  /*1dc10*/  LDL.LU R11, [R1+0x424] ;  /* 0x00042400010b7983 */ /* 0x000f680000300800 */
[----:B----4-:R-:W4:Y:S04]  /*1dc20*/  LDL.LU R9, [R1+0x428] ;  /* 0x0004280001097983 */ /* 0x010f280000300800 */
[----:B------:R1:W-:Y:S01]  /*1dc30*/  LDGSTS.E [R6+0x20700], desc[UR22][R4.64], P1 ;  /* 0x2070000004067fae */ /* 0x0003e200089a1016 */
[-C--:B---3--:R-:W-:Y:S02]  /*1dc40*/  IADD3 R17, P3, PT, R17, R134.reuse, RZ ;  /* 0x0000008611117210 */ /* 0x088fe40007f7e0ff */
[----:B------:R-:W-:-:S03]  /*1dc50*/  IADD3 R7, P4, PT, R7, R134, RZ ;  /* 0x0000008607077210 */ /* 0x000fc60007f9e0ff */
[----:B-1----:R-:W-:Y:S01]  /*1dc60*/  IMAD.MOV.U32 R4, RZ, RZ, R17 ;  /* 0x000000ffff047224 */ /* 0x002fe200078e0011 */
[----:B--2---:R-:W-:Y:S01]  /*1dc70*/  IADD3.X R18, PT, PT, R18, R133, RZ, P3, !PT ;  /* 0x0000008512127210 */ /* 0x004fe20001ffe4ff */
[----:B------:R-:W-:Y:S01]  /*1dc80*/  STL [R1+0x2e8], R17 ;  /* 0x0002e81101007387 */ /* 0x000fe20000100800 */
[----:B------:R-:W-:-:S03]  /*1dc90*/  IMAD.X R16, R16, 0x1, R133, P4 ;  /* 0x0000000110107824 */ /* 0x000fc600020e0685 */
[----:B------:R-:W-:Y:S01]  /*1dca0*/  IMAD.MOV.U32 R5, RZ, RZ, R18 ;  /* 0x000000ffff057224 */ /* 0x000fe200078e0012 */
[----:B------:R-:W-:Y:S04]  /*1dcb0*/  STL [R1+0x2e4], R18 ;  /* 0x0002e41201007387 */ /* 0x000fe80000100800 */
[----:B------:R1:W-:Y:S04]  /*1dcc0*/  STL [R1+0x328], R7 ;  /* 0x0003280701007387 */ /* 0x0003e80000100800 */
[----:B------:R2:W-:Y:S04]  /*1dcd0*/  LDGSTS.E [R6+0x20b00], desc[UR22][R4.64], P1 ;  /* 0x20b0000004067fae */ /* 0x0005e800089a1016 */
[----:B------:R3:W-:Y:S04]  /*1dce0*/  STL [R1+0x324], R16 ;  /* 0x0003241001007387 */ /* 0x0007e80000100800 */
[----:B------:R-:W4:Y:S01]  /*1dcf0*/  LDL.LU R22, [R1+0x268] ;  /* 0x0002680001167983 */ /* 0x000f220000300800 */
[----:B--2---:R-:W-:-:S03]  /*1dd00*/  IMAD.MOV.U32 R4, RZ, RZ, R7 ;  /* 0x000000ffff047224 */ /* 0x004fc600078e0007 */
[----:B-1----:R-:W2:Y:S04]  /*1dd10*/  LDL.LU R7, [R1+0x26c] ;  /* 0x00026c0001077983 */ /* 0x002ea80000300800 */
[----:B------:R-:W2:Y:S04]  /*1dd20*/  LDL.LU R21, [R1+0x2a8] ;  /* 0x0002a80001157983 */ /* 0x000ea80000300800 */
[----:B------:R-:W2:Y:S01]  /*1dd30*/  LDL.LU R20, [R1+0x2ac] ;  /* 0x0002ac0001147983 */ /* 0x000ea20000300800 */
[----:B------:R-:W-:-:S05]  /*1dd40*/  IMAD.MOV.U32 R5, RZ, RZ, R16 ;  /* 0x000000ffff057224 */ /* 0x000fca00078e0010 */
[----:B------:R1:W-:Y:S01]  /*1dd50*/  LDGSTS.E [R6+0x20f00], desc[UR22][R4.64], P1 ;  /* 0x20f0000004067fae */ /* 0x0003e200089a1016 */
[-C--:B------:R-:W-:Y:S02]  /*1dd60*/  IADD3 R14, P3, PT, R14, R134.reuse, RZ ;  /* 0x000000860e0e7210 */ /* 0x080fe40007f7e0ff */
[----:B------:R-:W-:-:S03]  /*1dd70*/  IADD3 R12, P4, PT, R12, R134, RZ ;  /* 0x000000860c0c7210 */ /* 0x000fc60007f9e0ff */
[----:B------:R-:W-:Y:S01]  /*1dd80*/  STL [R1+0x368], R14 ;  /* 0x0003680e01007387 */ /* 0x000fe20000100800 */
[--C-:B-----5:R-:W-:Y:S02]  /*1dd90*/  IMAD.X R15, R15, 0x1, R133.reuse, P3 ;  /* 0x000000010f0f7824 */ /* 0x120fe400018e0685 */
[----:B------:R-:W-:-:S03]  /*1dda0*/  IMAD.X R13, R13, 0x1, R133, P4 ;  /* 0x000000010d0d7824 */ /* 0x000fc600020e0685 */
[----:B------:R5:W-:Y:S04]  /*1ddb0*/  STL [R1+0x364], R15 ;  /* 0x0003640f01007387 */ /* 0x000be80000100800 */
[----:B------:R-:W-:Y:S04]  /*1ddc0*/  STL [R1+0x3a8], R12 ;  /* 0x0003a80c01007387 */ /* 0x000fe80000100800 */
[----:B------:R-:W2:Y:S04]  /*1ddd0*/  LDL.LU R18, [R1+0x2f0] ;  /* 0x0002f00001127983 */ /* 0x000ea80000300800 */
[----:B------:R5:W-:Y:S04]  /*1dde0*/  STL [R1+0x3a4], R13 ;  /* 0x0003a40d01007387 */ /* 0x000be80000100800 */
[----:B---3--:R-:W3:Y:S04]  /*1ddf0*/  LDL.LU R16, [R1+0x330] ;  /* 0x0003300001107983 */ /* 0x008ee80000300800 */
[----:B------:R-:W3:Y:S01]  /*1de00*/  LDL.LU R19, [R1+0x2ec] ;  /* 0x0002ec0001137983 */ /* 0x000ee20000300800 */
[----:B-1----:R-:W-:-:S02]  /*1de10*/  IMAD.MOV.U32 R4, RZ, RZ, R14 ;  /* 0x000000ffff047224 */ /* 0x002fc400078e000e */
[----:B------:R-:W-:Y:S01]  /*1de20*/  IMAD.MOV.U32 R5, RZ, RZ, R15 ;  /* 0x000000ffff057224 */ /* 0x000fe200078e000f */
[----:B------:R-:W3:Y:S04]  /*1de30*/  LDL.LU R17, [R1+0x32c] ;  /* 0x00032c0001117983 */ /* 0x000ee80000300800 */
[----:B-----5:R-:W5:Y:S04]  /*1de40*/  LDL.LU R15, [R1+0x36c] ;  /* 0x00036c00010f7983 */ /* 0x020f680000300800 */
[----:B------:R-:W5:Y:S04]  /*1de50*/  LDL.LU R14, [R1+0x370] ;  /* 0x00037000010e7983 */ /* 0x000f680000300800 */
[----:B------:R1:W-:Y:S02]  /*1de60*/  LDGSTS.E [R6+0x21300], desc[UR22][R4.64], P1 ;  /* 0x2130000004067fae */ /* 0x0003e400089a1016 */
[----:B-1----:R-:W-:Y:S01]  /*1de70*/  IMAD.MOV.U32 R4, RZ, RZ, R12 ;  /* 0x000000ffff047224 */ /* 0x002fe200078e000c */
[----:B------:R-:W-:-:S02]  /*1de80*/  MOV R5, R13 ;  /* 0x0000000d00057202 */ /* 0x000fc40000000f00 */
[----:B------:R-:W5:Y:S04]  /*1de90*/  LDL.LU R13, [R1+0x3ac] ;  /* 0x0003ac00010d7983 */ /* 0x000f680000300800 */
[----:B------:R-:W5:Y:S04]  /*1dea0*/  LDL.LU R12, [R1+0x3b0] ;  /* 0x0003b000010c7983 */ /* 0x000f680000300800 */
[----:B------:R1:W-:Y:S01]  /*1deb0*/  LDGSTS.E [R6+0x21700], desc[UR22][R4.64], P1 ;  /* 0x2170000004067fae */ /* 0x0003e200089a1016 */
[----:B------:R-:W-:-:S05]  /*1dec0*/  IADD3 R8, P3, PT, R8, R134, RZ ;  /* 0x0000008608087210 */ /* 0x000fca0007f7e0ff */
[--C-:B------:R-:W-:Y:S01]  /*1ded0*/  IMAD.X R10, R10, 0x1, R133.reuse, P3 ;  /* 0x000000010a0a7824 */ /* 0x100fe200018e0685 */
[----:B----4-:R-:W-:Y:S01]  /*1dee0*/  IADD3 R9, P4, PT, R9, R134, RZ ;  /* 0x0000008609097210 */ /* 0x010fe20007f9e0ff */
[----:B------:R-:W-:Y:S01]  /*1def0*/  STL [R1+0x3e8], R8 ;  /* 0x0003e80801007387 */ /* 0x000fe20000100800 */
[----:B-1----:R-:W-:Y:S02]  /*1df00*/  IMAD.MOV.U32 R4, RZ, RZ, R8 ;  /* 0x000000ffff047224 */ /* 0x002fe400078e0008 */
[----:B------:R-:W-:Y:S01]  /*1df10*/  IMAD.MOV.U32 R5, RZ, RZ, R10 ;  /* 0x000000ffff057224 */ /* 0x000fe200078e000a */
[----:B------:R1:W-:Y:S01]  /*1df20*/  STL [R1+0x3e4], R10 ;  /* 0x0003e40a01007387 */ /* 0x0003e20000100800 */
[----:B------:R-:W-:-:S03]  /*1df30*/  IMAD.X R11, R11, 0x1, R133, P4 ;  /* 0x000000010b0b7824 */ /* 0x000fc600020e0685 */
[----:B------:R-:W-:Y:S04]  /*1df40*/  STL [R1+0x428], R9 ;  /* 0x0004280901007387 */ /* 0x000fe80000100800 */
[----:B------:R4:W-:Y:S04]  /*1df50*/  LDGSTS.E [R6+0x21b00], desc[UR22][R4.64], P1 ;  /* 0x21b0000004067fae */ /* 0x0009e800089a1016 */
[----:B-1----:R-:W5:Y:S04]  /*1df60*/  LDL.LU R10, [R1+0x3f0] ;  /* 0x0003f000010a7983 */ /* 0x002f680000300800 */
[----:B------:R1:W-:Y:S04]  /*1df70*/  STL [R1+0x424], R11 ;  /* 0x0004240b01007387 */ /* 0x0003e80000100800 */
[----:B------:R-:W5:Y:S01]  /*1df80*/  LDL.LU R8, [R1+0x430] ;  /* 0x0004300001087983 */ /* 0x000f620000300800 */
[----:B----4-:R-:W-:-:S03]  /*1df90*/  IMAD.MOV.U32 R5, RZ, RZ, R11 ;  /* 0x000000ffff057224 */ /* 0x010fc600078e000b */
[----:B-1----:R-:W4:Y:S01]  /*1dfa0*/  LDL.LU R11, [R1+0x3ec] ;  /* 0x0003ec00010b7983 */ /* 0x002f220000300800 */
[----:B------:R-:W-:-:S03]  /*1dfb0*/  IMAD.MOV.U32 R4, RZ, RZ, R9 ;  /* 0x000000ffff047224 */ /* 0x000fc600078e0009 */
[----:B------:R-:W4:Y:S04]  /*1dfc0*/  LDL.LU R9, [R1+0x42c] ;  /* 0x00042c0001097983 */ /* 0x000f280000300800 */
[----:B------:R1:W-:Y:S01]  /*1dfd0*/  LDGSTS.E [R6+0x21f00], desc[UR22][R4.64], P1 ;  /* 0x21f0000004067fae */ /* 0x0003e200089a1016 */
[----:B--2---:R-:W-:-:S05]  /*1dfe0*/  IADD3 R7, P3, PT, R7, R134, RZ ;  /* 0x0000008607077210 */ /* 0x004fca0007f7e0ff */
[--C-:B------:R-:W-:Y:S01]  /*1dff0*/  IMAD.X R22, R22, 0x1, R133.reuse, P3 ;  /* 0x0000000116167824 */ /* 0x100fe200018e0685 */
[----:B------:R-:W-:Y:S01]  /*1e000*/  IADD3 R20, P4, PT, R20, R134, RZ ;  /* 0x0000008614147210 */ /* 0x000fe20007f9e0ff */
[----:B------:R2:W-:Y:S04]  /*1e010*/  STL [R1+0x26c], R7 ;  /* 0x00026c0701007387 */ /* 0x0005e80000100800 */
[----:B------:R-:W-:Y:S01]  /*1e020*/  IMAD.X R21, R21, 0x1, R133, P4 ;  /* 0x0000000115157824 */ /* 0x000fe200020e0685 */
[----:B------:R2:W-:Y:S01]  /*1e030*/  STL [R1+0x268], R22 ;  /* 0x0002681601007387 */ /* 0x0005e20000100800 */
[----:B-1----:R-:W-:-:S03]  /*1e040*/  IMAD.MOV.U32 R4, RZ, RZ, R7 ;  /* 0x000000ffff047224 */ /* 0x002fc600078e0007 */
[----:B------:R1:W-:Y:S04]  /*1e050*/  STL [R1+0x2ac], R20 ;  /* 0x0002ac1401007387 */ /* 0x0003e80000100800 */
[----:B------:R1:W-:Y:S04]  /*1e060*/  STL [R1+0x2a8], R21 ;  /* 0x0002a81501007387 */ /* 0x0003e80000100800 */
[----:B--2---:R-:W2:Y:S01]  /*1e070*/  LDL R7, [R1+0x434] ;  /* 0x0004340001077983 */ /* 0x004ea20000100800 */
[----:B------:R-:W1:Y:S01]  /*1e080*/  S2R R24, SR_TID.X ;  /* 0x0000000000187919 */ /* 0x000e620000002100 */
[----:B------:R-:W1:Y:S01]  /*1e090*/  S2R R23, SR_TID.X ;  /* 0x0000000000177919 */ /* 0x000e620000002100 */
[----:B------:R-:W-:-:S02]  /*1e0a0*/  IMAD.MOV.U32 R5, RZ, RZ, R22 ;  /* 0x000000ffff057224 */ /* 0x000fc400078e0016 */
[----:B-1----:R-:W-:Y:S02]  /*1e0b0*/  IMAD.SHL.U32 R24, R24, 0x4, RZ ;  /* 0x0000000418187824 */ /* 0x002fe400078e00ff */
[----:B------:R-:W-:-:S05]  /*1e0c0*/  IMAD.SHL.U32 R23, R23, 0x100, RZ ;  /* 0x0000010017177824 */ /* 0x000fca00078e00ff */
[----:B------:R-:W-:-:S04]  /*1e0d0*/  LOP3.LUT R23, R23, 0x607c, R24, 0xc8, !PT ;  /* 0x0000607c17177812 */ /* 0x000fc800078ec818 */
[----:B------:R-:W-:-:S04]  /*1e0e0*/  LOP3.LUT R23, R23, 0x70, RZ, 0x3c, !PT ;  /* 0x0000007017177812 */ /* 0x000fc800078e3cff */
[----:B------:R-:W-:Y:S02]  /*1e0f0*/  IADD3 R6, PT, PT, R23, UR5, RZ ;  /* 0x0000000517067c10 */ /* 0x000fe4000fffe0ff */
[----:B------:R-:W-:-:S03]  /*1e100*/  IADD3 R18, P3, PT, R18, R134, RZ ;  /* 0x0000008612127210 */ /* 0x000fc60007f7e0ff */
[----:B------:R1:W-:Y:S01]  /*1e110*/  LDGSTS.E [R6+0x20380], desc[UR22][R4.64], P1 ;  /* 0x2038000004067fae */ /* 0x0003e200089a1016 */
[----:B---3--:R-:W-:Y:S01]  /*1e120*/  IADD3 R16, P4, PT, R16, R134, RZ ;  /* 0x0000008610107210 */ /* 0x008fe20007f9e0ff */
[----:B------:R-:W-:Y:S02]  /*1e130*/  IMAD.X R19, R19, 0x1, R133, P3 ;  /* 0x0000000113137824 */ /* 0x000fe400018e0685 */
[----:B-1----:R-:W-:Y:S02]  /*1e140*/  IMAD.MOV.U32 R4, RZ, RZ, R20 ;  /* 0x000000ffff047224 */ /* 0x002fe400078e0014 */
[----:B------:R-:W-:Y:S02]  /*1e150*/  IMAD.MOV.U32 R5, RZ, RZ, R21 ;  /* 0x000000ffff057224 */ /* 0x000fe400078e0015 */
[----:B------:R-:W-:-:S03]  /*1e160*/  IMAD.X R17, R17, 0x1, R133, P4 ;  /* 0x0000000111117824 */ /* 0x000fc600020e0685 */
[----:B------:R1:W-:Y:S01]  /*1e170*/  LDGSTS.E [R6+0x20780], desc[UR22][R4.64], P1 ;  /* 0x2078000004067fae */ /* 0x0003e200089a1016 */
[----:B-----5:R-:W-:-:S04]  /*1e180*/  IADD3 R14, P3, PT, R14, R134, RZ ;  /* 0x000000860e0e7210 */ /* 0x020fc80007f7e0ff */
[----:B------:R-:W-:Y:S01]  /*1e190*/  IADD3.X R15, PT, PT, R15, R133, RZ, P3, !PT ;  /* 0x000000850f0f7210 */ /* 0x000fe20001ffe4ff */
[----:B-1----:R-:W-:Y:S02]  /*1e1a0*/  IMAD.MOV.U32 R4, RZ, RZ, R18 ;  /* 0x000000ffff047224 */ /* 0x002fe400078e0012 */
[----:B------:R-:W-:-:S05]  /*1e1b0*/  IMAD.MOV.U32 R5, RZ, RZ, R19 ;  /* 0x000000ffff057224 */ /* 0x000fca00078e0013 */
[----:B------:R1:W-:Y:S01]  /*1e1c0*/  LDGSTS.E [R6+0x20b80], desc[UR22][R4.64], P1 ;  /* 0x20b8000004067fae */ /* 0x0003e200089a1016 */
[----:B------:R-:W-:Y:S01]  /*1e1d0*/  IADD3 R12, P4, PT, R12, R134, RZ ;  /* 0x000000860c0c7210 */ /* 0x000fe20007f9e0ff */
[----:B-1----:R-:W-:Y:S02]  /*1e1e0*/  IMAD.MOV.U32 R4, RZ, RZ, R16 ;  /* 0x000000ffff047224 */ /* 0x002fe400078e0010 */
[----:B------:R-:W-:Y:S02]  /*1e1f0*/  IMAD.MOV.U32 R5, RZ, RZ, R17 ;  /* 0x000000ffff057224 */ /* 0x000fe400078e0011 */
[----:B------:R-:W-:-:S03]  /*1e200*/  IMAD.X R13, R13, 0x1, R133, P4 ;  /* 0x000000010d0d7824 */ /* 0x000fc600020e0685 */
[----:B------:R1:W-:Y:S04]  /*1e210*/  LDGSTS.E [R6+0x20f80], desc[UR22][R4.64], P1 ;  /* 0x20f8000004067fae */ /* 0x0003e800089a1016 */
[----:B------:R3:W-:Y:S01]  /*1e220*/  STL [R1+0x2f0], R18 ;  /* 0x0002f01201007387 */ /* 0x0007e20000100800 */
[----:B-1----:R-:W-:Y:S02]  /*1e230*/  IMAD.MOV.U32 R4, RZ, RZ, R14 ;  /* 0x000000ffff047224 */ /* 0x002fe400078e000e */
[----:B------:R-:W-:Y:S01]  /*1e240*/  IMAD.MOV.U32 R5, RZ, RZ, R15 ;  /* 0x000000ffff057224 */ /* 0x000fe200078e000f */
[----:B------:R3:W-:Y:S04]  /*1e250*/  STL [R1+0x2ec], R19 ;  /* 0x0002ec1301007387 */ /* 0x0007e80000100800 */
[----:B------:R1:W-:Y:S01]  /*1e260*/  LDGSTS.E [R6+0x21380], desc[UR22][R4.64], P1 ;  /* 0x2138000004067fae */ /* 0x0003e200089a1016 */
[----:B------:R-:W-:-:S03]  /*1e270*/  IADD3 R10, P3, PT, R10, R134, RZ ;  /* 0x000000860a0a7210 */ /* 0x000fc60007f7e0ff */
[----:B------:R3:W-:Y:S01]  /*1e280*/  STL [R1+0x330], R16 ;  /* 0x0003301001007387 */ /* 0x0007e20000100800 */
[----:B-1----:R-:W-:Y:S02]  /*1e290*/  IMAD.MOV.U32 R4, RZ, RZ, R12 ;  /* 0x000000ffff047224 */ /* 0x002fe400078e000c */
[----:B------:R-:W-:Y:S01]  /*1e2a0*/  IMAD.MOV.U32 R5, RZ, RZ, R13 ;  /* 0x000000ffff057224 */ /* 0x000fe200078e000d */
[----:B------:R-:W-:Y:S01]  /*1e2b0*/  IADD3 R8, P4, PT, R8, R134, RZ ;  /* 0x0000008608087210 */ /* 0x000fe20007f9e0ff */
[----:B------:R3:W-:Y:S01]  /*1e2c0*/  STL [R1+0x32c], R17 ;  /* 0x00032c1101007387 */ /* 0x0007e20000100800 */
[----:B----4-:R-:W-:-:S03]  /*1e2d0*/  IMAD.X R11, R11, 0x1, R133, P3 ;  /* 0x000000010b0b7824 */ /* 0x010fc600018e0685 */
[----:B------:R1:W-:Y:S01]  /*1e2e0*/  LDGSTS.E [R6+0x21780], desc[UR22][R4.64], P1 ;  /* 0x2178000004067fae */ /* 0x0003e200089a1016 */
[----:B------:R-:W-:-:S03]  /*1e2f0*/  IMAD.X R9, R9, 0x1, R133, P4 ;  /* 0x0000000109097824 */ /* 0x000fc600020e0685 */
[----:B------:R3:W-:Y:S04]  /*1e300*/  STL [R1+0x370], R14 ;  /* 0x0003700e01007387 */ /* 0x0007e80000100800 */
[----:B------:R3:W-:Y:S01]  /*1e310*/  STL [R1+0x36c], R15 ;  /* 0x00036c0f01007387 */ /* 0x0007e20000100800 */
[----:B-1----:R-:W-:Y:S02]  /*1e320*/  IMAD.MOV.U32 R4, RZ, RZ, R10 ;  /* 0x000000ffff047224 */ /* 0x002fe400078e000a */
[----:B------:R-:W-:Y:S01]  /*1e330*/  IMAD.MOV.U32 R5, RZ, RZ, R11 ;  /* 0x000000ffff057224 */ /* 0x000fe200078e000b */
[----:B------:R3:W-:Y:S04]  /*1e340*/  STL [R1+0x3b0], R12 ;  /* 0x0003b00c01007387 */ /* 0x0007e80000100800 */
[----:B------:R3:W-:Y:S04]  /*1e350*/  STL [R1+0x3ac], R13 ;  /* 0x0003ac0d01007387 */ /* 0x0007e80000100800 */
[----:B------:R3:W-:Y:S04]  /*1e360*/  STL [R1+0x3f0], R10 ;  /* 0x0003f00a01007387 */ /* 0x0007e80000100800 */
[----:B------:R3:W-:Y:S04]  /*1e370*/  STL [R1+0x3ec], R11 ;  /* 0x0003ec0b01007387 */ /* 0x0007e80000100800 */
[----:B------:R1:W-:Y:S04]  /*1e380*/  LDGSTS.E [R6+0x21b80], desc[UR22][R4.64], P1 ;  /* 0x21b8000004067fae */ /* 0x0003e800089a1016 */
[----:B------:R3:W-:Y:S04]  /*1e390*/  STL [R1+0x430], R8 ;  /* 0x0004300801007387 */ /* 0x0007e80000100800 */
[----:B------:R3:W-:Y:S01]  /*1e3a0*/  STL [R1+0x42c], R9 ;  /* 0x00042c0901007387 */ /* 0x0007e20000100800 */
[----:B-1----:R-:W-:Y:S01]  /*1e3b0*/  IMAD.MOV.U32 R4, RZ, RZ, R8 ;  /* 0x000000ffff047224 */ /* 0x002fe200078e0008 */
[----:B------:R-:W-:Y:S01]  /*1e3c0*/  MOV R5, R9 ;  /* 0x0000000900057202 */ /* 0x000fe20000000f00 */
[----:B------:R-:W-:-:S04]  /*1e3d0*/  UIADD3 UR13, UPT, UPT, UR13, 0x1, URZ ;  /* 0x000000010d0d7890 */ /* 0x000fc8000fffe0ff */
[----:B------:R1:W-:Y:S01]  /*1e3e0*/  LDGSTS.E [R6+0x21f80], desc[UR22][R4.64], P1 ;  /* 0x21f8000004067fae */ /* 0x0003e200089a1016 */
[----:B------:R-:W-:-:S03]  /*1e3f0*/  UISETP.GT.AND UP1, UPT, UR13, 0x1, UPT ;  /* 0x000000010d00788c */ /* 0x000fc6000bf24270 */
[----:B------:R-:W0:Y:S01]  /*1e400*/  LDGDEPBAR ;  /* 0x00000000000079af */ /* 0x000e220000000000 */
[----:B------:R-:W-:Y:S02]  /*1e410*/  USEL UR5, URZ, 0x1, !UP1 ;  /* 0x00000001ff057887 */ /* 0x000fe4000c800000 */
[----:B------:R-:W-:Y:S02]  /*1e420*/  USEL UR13, UR13, URZ, !UP1 ;  /* 0x000000ff0d0d7287 */ /* 0x000fe4000c800000 */
[----:B------:R-:W-:Y:S02]  /*1e430*/  ULOP3.LUT UR5, UR6, UR5, URZ, 0x3c, !UPT ;  /* 0x0000000506057292 */ /* 0x000fe4000f8e3cff */
[----:B-1----:R-:W-:Y:S01]  /*1e440*/  IMAD.U32 R4, RZ, RZ, UR6 ;  /* 0x00000006ff047e24 */ /* 0x002fe2000f8e00ff */
[C---:B--2---:R-:W-:Y:S01]  /*1e450*/  ISETP.NE.U32.AND P1, PT, R250.reuse, R7, PT ;  /* 0x00000007fa00720c */ /* 0x044fe20003f25070 */
[----:B------:R-:W-:-:S12]  /*1e460*/  VIADD R250, R250, 0x1 ;  /* 0x00000001fafa7836 */ /* 0x000fd80000000000 */
[----:B---3--:R-:W-:Y:S05]  /*1e470*/  @P1 BRA `(.L_x_11) ;  /* 0xffffff7000f81947 */ /* 0x008fea000383ffff */
.L_x_8:
[----:B------:R-:W2:Y:S01]  /*1e480*/  LDL.LU R7, [R1+0x668] ;  /* 0x0006680001077983 */ /* 0x000ea20000300800 */
[----:B------:R-:W2:Y:S03]  /*1e490*/  LDCU.128 UR12, c[0x0][0x390] ;  /* 0x00007200ff0c77ac */ /* 0x000ea60008000c00 */
[----:B------:R-:W3:Y:S01]  /*1e4a0*/  LDL.LU R6, [R1+0x68c] ;  /* 0x00068c0001067983 */ /* 0x000ee20000300800 */
[----:B------:R-:W1:Y:S03]  /*1e4b0*/  LDCU UR7, c[0x0][0x3b8] ;  /* 0x00007700ff0777ac */ /* 0x000e660008000800 */
[----:B------:R-:W4:Y:S01]  /*1e4c0*/  LDL.LU R5, [R1+0x688] ;  /* 0x0006880001057983 */ /* 0x000f220000300800 */
[----:B------:R-:W5:Y:S01]  /*1e4d0*/  LDCU UR5, c[0x0][0x3b4] ;  /* 0x00007680ff0577ac */ /* 0x000f620008000800 */
[----:B-1----:R-:W-:Y:S01]  /*1e4e0*/  IMAD R3, R2, UR7, RZ ;  /* 0x0000000702037c24 */ /* 0x002fe2000f8e02ff */
[C---:B--2---:R-:W-:Y:S01]  /*1e4f0*/  ISETP.GE.AND P0, PT, R7.reuse, UR14, PT ;  /* 0x0000000e07007c0c */ /* 0x044fe2000bf06270 */
[----:B-----5:R-:W-:-:S03]  /*1e500*/  IMAD R0, R7, UR5, RZ ;  /* 0x0000000507007c24 */ /* 0x020fc6000f8e02ff */
[----:B------:R-:W-:Y:S02]  /*1e510*/  ISETP.LT.AND P3, PT, R2, UR15, !P0 ;  /* 0x0000000f02007c0c */ /* 0x000fe4000c761270 */
[----:B---3--:R-:W-:Y:S02]  /*1e520*/  ISETP.LT.AND P1, PT, R6, UR15, !P0 ;  /* 0x0000000f06007c0c */ /* 0x008fe4000c721270 */
[----:B----4-:R-:W-:Y:S01]  /*1e530*/  ISETP.LT.AND P4, PT, R5, UR15, !P0 ;  /* 0x0000000f05007c0c */ /* 0x010fe2000c781270 */
[----:B------:R-:W-:Y:S01]  /*1e540*/  VIADD R5, R3, UR7 ;  /* 0x0000000703057c36 */ /* 0x000fe20008000000 */
[----:B------:R-:W-:-:S03]  /*1e550*/  LEA R2, P6, R0, UR12, 0x2 ;  /* 0x0000000c00027c11 */ /* 0x000fc6000f8c10ff */
[----:B------:R-:W-:-:S04]  /*1e560*/  VIADD R7, R5, UR7 ;  /* 0x0000000705077c36 */ /* 0x000fc80008000000 */
[----:B------:R-:W-:Y:S01]  /*1e570*/  VIADD R9, R7, UR7 ;  /* 0x0000000707097c36 */ /* 0x000fe20008000000 */
[----:B------:R-:W-:Y:S06]  /*1e580*/  @!P5 BRA `(.L_x_12) ;  /* 0x000000000010d947 */ /* 0x000fec0003800000 */
[----:B------:R-:W-:-:S06]  /*1e590*/  USHF.L.U32 UR6, UR6, 0x1f, URZ ;  /* 0x0000001f06067899 */ /* 0x000fcc00080006ff */
[----:B------:R-:W-:-:S04]  /*1e5a0*/  IMAD.U32 R4, RZ, RZ, UR6 ;  /* 0x00000006ff047e24 */ /* 0x000fc8000f8e00ff */
[----:B------:R-:W1:Y:S02]  /*1e5b0*/  SYNCS.PHASECHK.TRANS64.TRYWAIT P5, [UR4], R4 ;  /* 0x00000004ff0075a7 */ /* 0x000e6400080a1104 */
[----:B-1----:R-:W-:Y:S05]  /*1e5c0*/  @!P5 BRA `(.L_x_13) ;  /* 0x0000001800b4d947 */ /* 0x002fea0003800000 */
.L_x_12:
[----:B------:R-:W2:Y:S01]  /*1e5d0*/  LDL.LU R102, [R1+0x780] ;  /* 0x0007800001667983 */ /* 0x000ea20000300800 */
[----:B------:R-:W-:-:S04]  /*1e5e0*/  DEPBAR.LE SB0, 0x0 ;  /* 0x000080000000791a */ /* 0x000fc80000000000 */
[----:B------:R-:W3:Y:S04]  /*1e5f0*/  LDL.LU R100, [R1+0x77c] ;  /* 0x00077c0001647983 */ /* 0x000ee80000300800 */
[----:B------:R-:W4:Y:S04]  /*1e600*/  LDL.LU R113, [R1+0x778] ;  /* 0x0007780001717983 */ /* 0x000f280000300800 */
[----:B------:R-:W5:Y:S04]  /*1e610*/  LDL.LU R112, [R1+0x774] ;  /* 0x0007740001707983 */ /* 0x000f680000300800 */
[----:B------:R-:W5:Y:S04]  /*1e620*/  LDL.LU R111, [R1+0x770] ;  /* 0x00077000016f7983 */ /* 0x000f680000300800 */
[----:B------:R-:W5:Y:S04]  /*1e630*/  LDL.LU R110, [R1+0x76c] ;  /* 0x00076c00016e7983 */ /* 0x000f680000300800 */
[----:B------:R-:W5:Y:S04]  /*1e640*/  LDL.LU R109, [R1+0x768] ;  /* 0x00076800016d7983 */ /* 0x000f680000300800 */
[----:B------:R-:W5:Y:S04]  /*1e650*/  LDL.LU R108, [R1+0x764] ;  /* 0x00076400016c7983 */ /* 0x000f680000300800 */
[----:B------:R-:W5:Y:S04]  /*1e660*/  LDL.LU R107, [R1+0x760] ;  /* 0x00076000016b7983 */ /* 0x000f680000300800 */
[----:B------:R-:W5:Y:S04]  /*1e670*/  LDL.LU R106, [R1+0x75c] ;  /* 0x00075c00016a7983 */ /* 0x000f680000300800 */
[----:B------:R-:W5:Y:S04]  /*1e680*/  LDL.LU R105, [R1+0x758] ;  /* 0x0007580001697983 */ /* 0x000f680000300800 */
[----:B------:R-:W5:Y:S01]  /*1e690*/  LDL.LU R104, [R1+0x754] ;  /* 0x0007540001687983 */ /* 0x000f620000300800 */
[----:B------:R-:W-:Y:S01]  /*1e6a0*/  VIADD R11, R9, UR7 ;  /* 0x00000007090b7c36 */ /* 0x000fe20008000000 */
[----:B------:R-:W-:Y:S01]  /*1e6b0*/  LEA.HI.X.SX32 R0, R0, UR13, 0x2, P6 ;  /* 0x0000000d00007c11 */ /* 0x000fe2000b0f16ff */
[----:B------:R-:W-:Y:S01]  /*1e6c0*/  BAR.SYNC.DEFER_BLOCKING 0x0 ;  /* 0x0000000000007b1d */ /* 0x000fe20000010000 */
[-C--:B------:R-:W-:Y:S01]  /*1e6d0*/  LEA R70, P6, R3, R2.reuse, 0x2 ;  /* 0x0000000203467211 */ /* 0x080fe200078c10ff */
[----:B------:R-:W-:Y:S01]  /*1e6e0*/  VIADD R79, R11, UR7 ;  /* 0x000000070b4f7c36 */ /* 0x000fe20008000000 */
[----:B------:R-:W-:-:S02]  /*1e6f0*/  LEA R68, P5, R5, R2, 0x2 ;  /* 0x0000000205447211 */ /* 0x000fc400078a10ff */
[-C--:B------:R-:W-:Y:S01]  /*1e700*/  LEA.HI.X.SX32 R71, R3, R0.reuse, 0x2, P6 ;  /* 0x0000000003477211 */ /* 0x080fe200030f16ff */
[----:B------:R-:W-:Y:S01]  /*1e710*/  VIADD R3, R79, UR7 ;  /* 0x000000074f037c36 */ /* 0x000fe20008000000 */
[----:B------:R-:W-:Y:S01]  /*1e720*/  LEA.HI.X.SX32 R69, R5, R0, 0x2, P5 ;  /* 0x0000000005457211 */ /* 0x000fe200028f16ff */
[----:B------:R-:W5:Y:S01]  /*1e730*/  LDL.LU R103, [R1+0x750] ;  /* 0x0007500001677983 */ /* 0x000f620000300800 */
[-C--:B------:R-:W-:Y:S01]  /*1e740*/  LEA R74, P5, R9, R2.reuse, 0x2 ;  /* 0x00000002094a7211 */ /* 0x080fe200078a10ff */
[----:B------:R-:W-:Y:S01]  /*1e750*/  VIADD R83, R3, UR7 ;  /* 0x0000000703537c36 */ /* 0x000fe20008000000 */
[----:B------:R-:W-:Y:S02]  /*1e760*/  LEA R72, P6, R7, R2, 0x2 ;  /* 0x0000000207487211 */ /* 0x000fe400078c10ff */
[----:B------:R-:W-:Y:S02]  /*1e770*/  LEA.HI.X.SX32 R75, R9, R0, 0x2, P5 ;  /* 0x00000000094b7211 */ /* 0x000fe400028f16ff */
[----:B------:R-:W-:-:S02]  /*1e780*/  IADD3 R85, PT, PT, R83, UR7, RZ ;  /* 0x0000000753557c10 */ /* 0x000fc4000fffe0ff */
[----:B------:R-:W-:Y:S02]  /*1e790*/  LEA R80, P5, R3, R2, 0x2 ;  /* 0x0000000203507211 */ /* 0x000fe400078a10ff */
[-C--:B------:R-:W-:Y:S01]  /*1e7a0*/  LEA.HI.X.SX32 R73, R7, R0.reuse, 0x2, P6 ;  /* 0x0000000007497211 */ /* 0x080fe200030f16ff */
[----:B------:R-:W-:Y:S01]  /*1e7b0*/  VIADD R87, R85, UR7 ;  /* 0x0000000755577c36 */ /* 0x000fe20008000000 */
[----:B------:R-:W-:Y:S02]  /*1e7c0*/  LEA.HI.X.SX32 R81, R3, R0, 0x2, P5 ;  /* 0x0000000003517211 */ /* 0x000fe400028f16ff */
[-C--:B------:R-:W-:Y:S01]  /*1e7d0*/  LEA R76, P6, R11, R2.reuse, 0x2 ;  /* 0x000000020b4c7211 */ /* 0x080fe200078c10ff */
[----:B------:R-:W1:Y:S02]  /*1e7e0*/  @!P2 SYNCS.CCTL.IV [UR9+0x38000] ;  /* 0x03800000ff00a9b1 */ /* 0x000e640008000009 */
[----:B-1----:R-:W-:Y:S01]  /*1e7f0*/  BAR.SYNC.DEFER_BLOCKING 0x0 ;  /* 0x0000000000007b1d */ /* 0x002fe20000010000 */
[----:B------:R-:W-:Y:S01]  /*1e800*/  VIADD R89, R87, UR7 ;  /* 0x0000000757597c36 */ /* 0x000fe20008000000 */
[----:B------:R-:W-:-:S02]  /*1e810*/  LEA R84, P5, R85, R2, 0x2 ;  /* 0x0000000255547211 */ /* 0x000fc400078a10ff */
[-C--:B------:R-:W-:Y:S01]  /*1e820*/  LEA.HI.X.SX32 R77, R11, R0.reuse, 0x2, P6 ;  /* 0x000000000b4d7211 */ /* 0x080fe200030f16ff */
[----:B------:R-:W-:Y:S01]  /*1e830*/  VIADD R91, R89, UR7 ;  /* 0x00000007595b7c36 */ /* 0x000fe20008000000 */
[----:B------:R-:W-:Y:S01]  /*1e840*/  LEA.HI.X.SX32 R85, R85, R0, 0x2, P5 ;  /* 0x0000000055557211 */ /* 0x000fe200028f16ff */
[----:B------:R-:W1:Y:S02]  /*1e850*/  LDTM.x64 R4, tmem[UR11] ;  /* 0x0000000b000479ee */ /* 0x000e640008340000 */
[----:B------:R-:W-:Y:S01]  /*1e860*/  VIADD R3, R91, UR7 ;  /* 0x000000075b037c36 */ /* 0x000fe20008000000 */
[----:B------:R-:W-:-:S03]  /*1e870*/  LEA R88, P5, R89, R2, 0x2 ;  /* 0x0000000259587211 */ /* 0x000fc600078a10ff */
[----:B------:R-:W-:Y:S01]  /*1e880*/  VIADD R95, R3, UR7 ;  /* 0x00000007035f7c36 */ /* 0x000fe20008000000 */
[----:B------:R-:W-:Y:S02]  /*1e890*/  LEA.HI.X.SX32 R89, R89, R0, 0x2, P5 ;  /* 0x0000000059597211 */ /* 0x000fe400028f16ff */
[-C--:B------:R-:W-:Y:S01]  /*1e8a0*/  LEA R92, P5, R3, R2.reuse, 0x2 ;  /* 0x00000002035c7211 */ /* 0x080fe200078a10ff */
[C---:B------:R-:W-:Y:S01]  /*1e8b0*/  VIADD R97, R95.reuse, UR7 ;  /* 0x000000075f617c36 */ /* 0x040fe20008000000 */
[----:B------:R-:W-:Y:S02]  /*1e8c0*/  LEA R94, P6, R95, R2, 0x2 ;  /* 0x000000025f5e7211 */ /* 0x000fe400078c10ff */
[-C--:B------:R-:W-:Y:S01]  /*1e8d0*/  LEA.HI.X.SX32 R93, R3, R0.reuse, 0x2, P5 ;  /* 0x00000000035d7211 */ /* 0x080fe200028f16ff */
[----:B------:R-:W-:Y:S01]  /*1e8e0*/  VIADD R101, R97, UR7 ;  /* 0x0000000761657c36 */ /* 0x000fe20008000000 */
[----:B------:R-:W-:Y:S01]  /*1e8f0*/  LEA.HI.X.SX32 R95, R95, R0, 0x2, P6 ;  /* 0x000000005f5f7211 */ /* 0x000fe200030f16ff */
[----:B------:R-:W1:Y:S01]  /*1e900*/  @!P2 SYNCS.CCTL.IV [UR9+0x38008] ;  /* 0x03800800ff00a9b1 */ /* 0x000e620008000009 */
[-C--:B------:R-:W-:Y:S01]  /*1e910*/  LEA R78, P2, R79, R2.reuse, 0x2 ;  /* 0x000000024f4e7211 */ /* 0x080fe200078410ff */
[----:B------:R-:W-:Y:S01]  /*1e920*/  NOP ;  /* 0x0000000000007918 */ /* 0x000fe20000000000 */
[----:B------:R-:W-:-:S02]  /*1e930*/  LEA R98, P5, R101, R2, 0x2 ;  /* 0x0000000265627211 */ /* 0x000fc400078a10ff */
[----:B------:R-:W-:Y:S02]  /*1e940*/  LEA.HI.X.SX32 R79, R79, R0, 0x2, P2 ;  /* 0x000000004f4f7211 */ /* 0x000fe400010f16ff */
[----:B------:R-:W-:-:S04]  /*1e950*/  LEA R82, P2, R83, R2, 0x2 ;  /* 0x0000000253527211 */ /* 0x000fc800078410ff */
[----:B------:R-:W-:Y:S02]  /*1e960*/  LEA.HI.X.SX32 R83, R83, R0, 0x2, P2 ;  /* 0x0000000053537211 */ /* 0x000fe400010f16ff */
[----:B------:R-:W-:-:S04]  /*1e970*/  LEA R86, P2, R87, R2, 0x2 ;  /* 0x0000000257567211 */ /* 0x000fc800078410ff */
[----:B------:R-:W-:Y:S02]  /*1e980*/  LEA.HI.X.SX32 R87, R87, R0, 0x2, P2 ;  /* 0x0000000057577211 */ /* 0x000fe400010f16ff */
[----:B------:R-:W-:-:S04]  /*1e990*/  LEA R90, P2, R91, R2, 0x2 ;  /* 0x000000025b5a7211 */ /* 0x000fc800078410ff */
[----:B------:R-:W-:Y:S02]  /*1e9a0*/  LEA.HI.X.SX32 R91, R91, R0, 0x2, P2 ;  /* 0x000000005b5b7211 */ /* 0x000fe400010f16ff */
[----:B------:R-:W-:-:S04]  /*1e9b0*/  LEA R96, P2, R97, R2, 0x2 ;  /* 0x0000000261607211 */ /* 0x000fc800078410ff */
[-C--:B------:R-:W-:Y:S01]  /*1e9c0*/  LEA.HI.X.SX32 R97, R97, R0.reuse, 0x2, P2 ;  /* 0x0000000061617211 */ /* 0x080fe200010f16ff */
[----:B-1----:R1:W-:Y:S01]  /*1e9d0*/  @P3 STG.E desc[UR22][R70.64], R4 ;  /* 0x0000000446003986 */ /* 0x0023e2000c101916 */
[----:B------:R-:W-:-:S03]  /*1e9e0*/  LEA.HI.X.SX32 R99, R101, R0, 0x2, P5 ;  /* 0x0000000065637211 */ /* 0x000fc600028f16ff */
[----:B------:R1:W-:Y:S04]  /*1e9f0*/  @P1 STG.E desc[UR22][R68.64], R5 ;  /* 0x0000000544001986 */ /* 0x0003e8000c101916 */
[----:B------:R-:W-:Y:S01]  /*1ea00*/  @P4 STG.E desc[UR22][R72.64], R6 ;  /* 0x0000000648004986 */ /* 0x000fe2000c101916 */
[----:B--2---:R-:W-:-:S03]  /*1ea10*/  ISETP.LT.AND P6, PT, R102, UR15, !P0 ;  /* 0x0000000f66007c0c */ /* 0x004fc6000c7c1270 */
[----:B------:R-:W2:Y:S01]  /*1ea20*/  LDL.LU R102, [R1+0x74c] ;  /* 0x00074c0001667983 */ /* 0x000ea20000300800 */
[----:B---3--:R-:W-:-:S03]  /*1ea30*/  ISETP.LT.AND P2, PT, R100, UR15, !P0 ;  /* 0x0000000f64007c0c */ /* 0x008fc6000c741270 */
[----:B------:R-:W3:Y:S04]  /*1ea40*/  LDL.LU R100, [R1+0x748] ;  /* 0x0007480001647983 */ /* 0x000ee80000300800 */
[----:B------:R-:W3:Y:S01]  /*1ea50*/  LDL.LU R3, [R1+0x744] ;  /* 0x0007440001037983 */ /* 0x000ee20000300800 */
[----:B----4-:R-:W-:Y:S02]  /*1ea60*/  ISETP.LT.AND P5, PT, R113, UR15, !P0 ;  /* 0x0000000f71007c0c */ /* 0x010fe4000c7a1270 */
[----:B-----5:R-:W-:Y:S01]  /*1ea70*/  ISETP.LT.AND P3, PT, R112, UR15, !P0 ;  /* 0x0000000f70007c0c */ /* 0x020fe2000c761270 */
[----:B------:R-:W-:Y:S01]  /*1ea80*/  @P6 STG.E desc[UR22][R74.64], R7 ;  /* 0x000000074a006986 */ /* 0x000fe2000c101916 */
[----:B------:R-:W-:-:S03]  /*1ea90*/  ISETP.LT.AND P1, PT, R111, UR15, !P0 ;  /* 0x0000000f6f007c0c */ /* 0x000fc6000c721270 */
[----:B------:R-:W-:Y:S01]  /*1eaa0*/  @P2 STG.E desc[UR22][R76.64], R8 ;  /* 0x000000084c002986 */ /* 0x000fe2000c101916 */
[----:B------:R-:W-:-:S03]  /*1eab0*/  ISETP.LT.AND P4, PT, R110, UR15, !P0 ;  /* 0x0000000f6e007c0c */ /* 0x000fc6000c781270 */
[----:B-1----:R-:W4:Y:S01]  /*1eac0*/  LDL.LU R71, [R1+0x740] ;  /* 0x0007400001477983 */ /* 0x002f220000300800 */
[----:B------:R-:W-:-:S03]  /*1ead0*/  ISETP.LT.AND P6, PT, R109, UR15, !P0 ;  /* 0x0000000f6d007c0c */ /* 0x000fc6000c7c1270 */
[----:B------:R-:W5:Y:S01]  /*1eae0*/  LDL.LU R70, [R1+0x73c] ;  /* 0x00073c0001467983 */ /* 0x000f620000300800 */
[----:B------:R-:W-:-:S03]  /*1eaf0*/  ISETP.LT.AND P2, PT, R108, UR15, !P0 ;  /* 0x0000000f6c007c0c */ /* 0x000fc6000c741270 */
[----:B------:R-:W-:Y:S01]  /*1eb00*/  @P5 STG.E desc[UR22][R78.64], R9 ;  /* 0x000000094e005986 */ /* 0x000fe2000c101916 */
[----:B------:R-:W-:-:S03]  /*1eb10*/  ISETP.LT.AND P5, PT, R107, UR15, !P0 ;  /* 0x0000000f6b007c0c */ /* 0x000fc6000c7a1270 */
[----:B------:R-:W-:Y:S01]  /*1eb20*/  @P3 STG.E desc[UR22][R80.64], R10 ;  /* 0x0000000a50003986 */ /* 0x000fe2000c101916 */
[----:B------:R-:W-:-:S03]  /*1eb30*/  ISETP.LT.AND P3, PT, R106, UR15, !P0 ;  /* 0x0000000f6a007c0c */ /* 0x000fc6000c761270 */
[----:B------:R-:W-:Y:S01]  /*1eb40*/  @P1 STG.E desc[UR22][R82.64], R11 ;  /* 0x0000000b52001986 */ /* 0x000fe2000c101916 */
[----:B------:R-:W-:-:S03]  /*1eb50*/  ISETP.LT.AND P1, PT, R105, UR15, !P0 ;  /* 0x0000000f69007c0c */ /* 0x000fc6000c721270 */
[----:B------:R-:W-:Y:S01]  /*1eb60*/  @P4 STG.E desc[UR22][R84.64], R12 ;  /* 0x0000000c54004986 */ /* 0x000fe2000c101916 */
[----:B------:R-:W-:-:S03]  /*1eb70*/  ISETP.LT.AND P4, PT, R104, UR15, !P0 ;  /* 0x0000000f68007c0c */ /* 0x000fc6000c781270 */
[----:B------:R-:W5:Y:S04]  /*1eb80*/  LDL.LU R69, [R1+0x738] ;  /* 0x0007380001457983 */ /* 0x000f680000300800 */
[----:B------:R-:W-:Y:S04]  /*1eb90*/  @P6 STG.E desc[UR22][R86.64], R13 ;  /* 0x0000000d56006986 */ /* 0x000fe8000c101916 */
[----:B------:R-:W5:Y:S04]  /*1eba0*/  LDL.LU R68, [R1+0x734] ;  /* 0x0007340001447983 */ /* 0x000f680000300800 */
[----:B------:R1:W-:Y:S04]  /*1ebb0*/  @P2 STG.E desc[UR22][R88.64], R14 ;  /* 0x0000000e58002986 */ /* 0x0003e8000c101916 */
[----:B------:R-:W-:Y:S04]  /*1ebc0*/  @P5 STG.E desc[UR22][R90.64], R15 ;  /* 0x0000000f5a005986 */ /* 0x000fe8000c101916 */
[----:B-1----:R-:W5:Y:S04]  /*1ebd0*/  LDL.LU R14, [R1+0x730] ;  /* 0x00073000010e7983 */ /* 0x002f680000300800 */
[----:B------:R-:W5:Y:S04]  /*1ebe0*/  LDL.LU R12, [R1+0x72c] ;  /* 0x00072c00010c7983 */ /* 0x000f680000300800 */
[----:B------:R-:W-:Y:S04]  /*1ebf0*/  @P3 STG.E desc[UR22][R92.64], R16 ;  /* 0x000000105c003986 */ /* 0x000fe8000c101916 */
[----:B------:R-:W-:Y:S04]  /*1ec00*/  @P1 STG.E desc[UR22][R94.64], R17 ;  /* 0x000000115e001986 */ /* 0x000fe8000c101916 */
[----:B------:R1:W-:Y:S04]  /*1ec10*/  @P4 STG.E desc[UR22][R96.64], R18 ;  /* 0x0000001260004986 */ /* 0x0003e8000c101916 */
[----:B-1----:R-:W5:Y:S04]  /*1ec20*/  LDL.LU R18, [R1+0x728] ;  /* 0x0007280001127983 */ /* 0x002f680000300800 */
[----:B------:R-:W5:Y:S04]  /*1ec30*/  LDL.LU R17, [R1+0x724] ;  /* 0x0007240001117983 */ /* 0x000f680000300800 */
[----:B------:R-:W5:Y:S01]  /*1ec40*/  LDL.LU R16, [R1+0x720] ;  /* 0x0007200001107983 */ /* 0x000f620000300800 */
[----:B------:R-:W-:Y:S01]  /*1ec50*/  ISETP.LT.AND P6, PT, R103, UR15, !P0 ;  /* 0x0000000f67007c0c */ /* 0x000fe2000c7c1270 */
[----:B------:R-:W-:-:S02]  /*1ec60*/  VIADD R101, R101, UR7 ;  /* 0x0000000765657c36 */ /* 0x000fc40008000000 */
[----:B------:R-:W5:Y:S03]  /*1ec70*/  LDL.LU R15, [R1+0x71c] ;  /* 0x00071c00010f7983 */ /* 0x000f660000300800 */
[----:B------:R-:W-:-:S04]  /*1ec80*/  LEA R4, P1, R101, R2, 0x2 ;  /* 0x0000000265047211 */ /* 0x000fc800078210ff */
[----:B------:R-:W-:-:S03]  /*1ec90*/  LEA.HI.X.SX32 R5, R101, R0, 0x2, P1 ;  /* 0x0000000065057211 */ /* 0x000fc600008f16ff */
[----:B------:R-:W-:Y:S01]  /*1eca0*/  @P6 STG.E desc[UR22][R98.64], R19 ;  /* 0x0000001362006986 */ /* 0x000fe2000c101916 */
[----:B--2---:R-:W-:Y:S02]  /*1ecb0*/  ISETP.LT.AND P2, PT, R102, UR15, !P0 ;  /* 0x0000000f66007c0c */ /* 0x004fe4000c741270 */
[----:B---3--:R-:W-:Y:S01]  /*1ecc0*/  ISETP.LT.AND P3, PT, R3, UR15, !P0 ;  /* 0x0000000f03007c0c */ /* 0x008fe2000c761270 */
[----:B------:R-:W-:Y:S01]  /*1ecd0*/  VIADD R3, R101, UR7 ;  /* 0x0000000765037c36 */ /* 0x000fe20008000000 */
[----:B------:R-:W-:-:S03]  /*1ece0*/  ISETP.LT.AND P5, PT, R100, UR15, !P0 ;  /* 0x0000000f64007c0c */ /* 0x000fc6000c7a1270 */
[C---:B------:R-:W-:Y:S01]  /*1ecf0*/  VIADD R9, R3.reuse, UR7 ;  /* 0x0000000703097c36 */ /* 0x040fe20008000000 */
[----:B------:R-:W-:-:S05]  /*1ed00*/  LEA R6, P6, R3, R2, 0x2 ;  /* 0x0000000203067211 */ /* 0x000fca00078c10ff */
[----:B------:R1:W-:Y:S01]  /*1ed10*/  @P2 STG.E desc[UR22][R4.64], R20 ;  /* 0x0000001404002986 */ /* 0x0003e2000c101916 */
[----:B------:R-:W-:Y:S02]  /*1ed20*/  LEA.HI.X.SX32 R7, R3, R0, 0x2, P6 ;  /* 0x0000000003077211 */ /* 0x000fe400030f16ff */
[C---:B------:R-:W-:Y:S02]  /*1ed30*/  LEA R8, P2, R9.reuse, R2, 0x2 ;  /* 0x0000000209087211 */ /* 0x040fe400078410ff */
[C---:B------:R-:W-:Y:S02]  /*1ed40*/  IADD3 R3, PT, PT, R9.reuse, UR7, RZ ;  /* 0x0000000709037c10 */ /* 0x040fe4000fffe0ff */
[----:B------:R-:W-:Y:S02]  /*1ed50*/  LEA.HI.X.SX32 R9, R9, R0, 0x2, P2 ;  /* 0x0000000009097211 */ /* 0x000fe400010f16ff */
[C---:B------:R-:W-:Y:S01]  /*1ed60*/  LEA R10, P6, R3.reuse, R2, 0x2 ;  /* 0x00000002030a7211 */ /* 0x040fe200078c10ff */
[----:B------:R-:W-:Y:S01]  /*1ed70*/  VIADD R13, R3, UR7 ;  /* 0x00000007030d7c36 */ /* 0x000fe20008000000 */
[----:B----4-:R-:W-:Y:S01]  /*1ed80*/  ISETP.LT.AND P4, PT, R71, UR15, !P0 ;  /* 0x0000000f47007c0c */ /* 0x010fe2000c781270 */
[----:B------:R2:W-:Y:S01]  /*1ed90*/  @P5 STG.E desc[UR22][R6.64], R21 ;  /* 0x0000001506005986 */ /* 0x0005e2000c101916 */
[----:B------:R-:W-:Y:S01]  /*1eda0*/  LEA.HI.X.SX32 R11, R3, R0, 0x2, P6 ;  /* 0x00000000030b7211 */ /* 0x000fe200030f16ff */
[C---:B------:R-:W-:Y:S01]  /*1edb0*/  VIADD R3, R13.reuse, UR7 ;  /* 0x000000070d037c36 */ /* 0x040fe20008000000 */
[----:B-----5:R-:W-:Y:S01]  /*1edc0*/  ISETP.LT.AND P1, PT, R70, UR15, !P0 ;  /* 0x0000000f46007c0c */ /* 0x020fe2000c721270 */
[----:B------:R3:W-:Y:S01]  /*1edd0*/  @P3 STG.E desc[UR22][R8.64], R22 ;  /* 0x0000001608003986 */ /* 0x0007e2000c101916 */
[----:B-1----:R-:W-:-:S04]  /*1ede0*/  LEA R4, P3, R13, R2, 0x2 ;  /* 0x000000020d047211 */ /* 0x002fc800078610ff */
[----:B------:R-:W-:Y:S01]  /*1edf0*/  LEA.HI.X.SX32 R5, R13, R0, 0x2, P3 ;  /* 0x000000000d057211 */ /* 0x000fe200018f16ff */
[C---:B------:R-:W-:Y:S01]  /*1ee00*/  VIADD R13, R3.reuse, UR7 ;  /* 0x00000007030d7c36 */ /* 0x040fe20008000000 */
[----:B--2---:R-:W-:Y:S01]  /*1ee10*/  LEA R6, P6, R3, R2, 0x2 ;  /* 0x0000000203067211 */ /* 0x004fe200078c10ff */
[----:B------:R1:W-:Y:S01]  /*1ee20*/  @P4 STG.E desc[UR22][R10.64], R23 ;  /* 0x000000170a004986 */ /* 0x0003e2000c101916 */
[----:B------:R-:W-:Y:S02]  /*1ee30*/  ISETP.LT.AND P5, PT, R69, UR15, !P0 ;  /* 0x0000000f45007c0c */ /* 0x000fe4000c7a1270 */
[----:B------:R-:W-:Y:S01]  /*1ee40*/  LEA.HI.X.SX32 R7, R3, R0, 0x2, P6 ;  /* 0x0000000003077211 */ /* 0x000fe200030f16ff */
[C---:B------:R-:W-:Y:S01]  /*1ee50*/  VIADD R3, R13.reuse, UR7 ;  /* 0x000000070d037c36 */ /* 0x040fe20008000000 */
[----:B------:R2:W-:Y:S01]  /*1ee60*/  @P1 STG.E desc[UR22][R4.64], R24 ;  /* 0x0000001804001986 */ /* 0x0005e2000c101916 */
[----:B------:R-:W-:Y:S02]  /*1ee70*/  ISETP.LT.AND P2, PT, R68, UR15, !P0 ;  /* 0x0000000f44007c0c */ /* 0x000fe4000c741270 */
[----:B---3--:R-:W-:-:S02]  /*1ee80*/  LEA R8, P1, R13, R2, 0x2 ;  /* 0x000000020d087211 */ /* 0x008fc400078210ff */
[----:B-1----:R-:W-:Y:S02]  /*1ee90*/  LEA R10, P6, R3, R2, 0x2 ;  /* 0x00000002030a7211 */ /* 0x002fe400078c10ff */
[-C--:B------:R-:W-:Y:S02]  /*1eea0*/  LEA.HI.X.SX32 R9, R13, R0.reuse, 0x2, P1 ;  /* 0x000000000d097211 */ /* 0x080fe400008f16ff */
[----:B------:R-:W-:Y:S02]  /*1eeb0*/  LEA.HI.X.SX32 R11, R3, R0, 0x2, P6 ;  /* 0x00000000030b7211 */ /* 0x000fe400030f16ff */
[----:B------:R-:W-:Y:S02]  /*1eec0*/  ISETP.LT.AND P4, PT, R14, UR15, !P0 ;  /* 0x0000000f0e007c0c */ /* 0x000fe4000c781270 */
[----:B------:R-:W3:Y:S01]  /*1eed0*/  LDL.LU R14, [R1+0x718] ;  /* 0x00071800010e7983 */ /* 0x000ee20000300800 */
[----:B------:R-:W-:-:S03]  /*1eee0*/  ISETP.LT.AND P3, PT, R12, UR15, !P0 ;  /* 0x0000000f0c007c0c */ /* 0x000fc6000c761270 */
[----:B------:R-:W4:Y:S04]  /*1eef0*/  LDL.LU R12, [R1+0x714] ;  /* 0x00071400010c7983 */ /* 0x000f280000300800 */
[----:B------:R1:W-:Y:S04]  /*1ef00*/  @P5 STG.E desc[UR22][R6.64], R25 ;  /* 0x0000001906005986 */ /* 0x0003e8000c101916 */
[----:B------:R5:W-:Y:S04]  /*1ef10*/  @P2 STG.E desc[UR22][R8.64], R26 ;  /* 0x0000001a08002986 */ /* 0x000be8000c101916 */
[----:B------:R1:W-:Y:S01]  /*1ef20*/  @P4 STG.E desc[UR22][R10.64], R27 ;  /* 0x0000001b0a004986 */ /* 0x0003e2000c101916 */
[----:B------:R-:W-:-:S03]  /*1ef30*/  ISETP.LT.AND P5, PT, R18, UR15, !P0 ;  /* 0x0000000f12007c0c */ /* 0x000fc6000c7a1270 */
[----:B------:R-:W4:Y:S01]  /*1ef40*/  LDL.LU R18, [R1+0x710] ;  /* 0x0007100001127983 */ /* 0x000f220000300800 */
[----:B------:R-:W-:-:S03]  /*1ef50*/  ISETP.LT.AND P1, PT, R17, UR15, !P0 ;  /* 0x0000000f11007c0c */ /* 0x000fc6000c721270 */
[----:B------:R-:W4:Y:S01]  /*1ef60*/  LDL.LU R17, [R1+0x70c] ;  /* 0x00070c0001117983 */ /* 0x000f220000300800 */
[----:B------:R-:W-:-:S03]  /*1ef70*/  ISETP.LT.AND P4, PT, R16, UR15, !P0 ;  /* 0x0000000f10007c0c */ /* 0x000fc6000c781270 */
[----:B------:R-:W4:Y:S01]  /*1ef80*/  LDL.LU R16, [R1+0x708] ;  /* 0x0007080001107983 */ /* 0x000f220000300800 */
[----:B------:R-:W-:-:S04]  /*1ef90*/  VIADD R13, R3, UR7 ;  /* 0x00000007030d7c36 */ /* 0x000fc80008000000 */
[C---:B------:R-:W-:Y:S01]  /*1efa0*/  VIADD R3, R13.reuse, UR7 ;  /* 0x000000070d037c36 */ /* 0x040fe20008000000 */
[----:B--2---:R-:W-:-:S04]  /*1efb0*/  LEA R4, P2, R13, R2, 0x2 ;  /* 0x000000020d047211 */ /* 0x004fc800078410ff */
[----:B------:R-:W-:Y:S01]  /*1efc0*/  LEA.HI.X.SX32 R5, R13, R0, 0x2, P2 ;  /* 0x000000000d057211 */ /* 0x000fe200010f16ff */
[C---:B------:R-:W-:Y:S01]  /*1efd0*/  VIADD R13, R3.reuse, UR7 ;  /* 0x00000007030d7c36 */ /* 0x040fe20008000000 */
[----:B-1----:R-:W-:-:S03]  /*1efe0*/  LEA R6, P6, R3, R2, 0x2 ;  /* 0x0000000203067211 */ /* 0x002fc600078c10ff */
[----:B------:R1:W-:Y:S01]  /*1eff0*/  @P3 STG.E desc[UR22][R4.64], R28 ;  /* 0x0000001c04003986 */ /* 0x0003e2000c101916 */
[----:B------:R-:W-:Y:S01]  /*1f000*/  LEA.HI.X.SX32 R7, R3, R0, 0x2, P6 ;  /* 0x0000000003077211 */ /* 0x000fe200030f16ff */
[C---:B------:R-:W-:Y:S01]  /*1f010*/  VIADD R3, R13.reuse, UR7 ;  /* 0x000000070d037c36 */ /* 0x040fe20008000000 */
[----:B-----5:R-:W-:Y:S02]  /*1f020*/  LEA R8, P3, R13, R2, 0x2 ;  /* 0x000000020d087211 */ /* 0x020fe400078610ff */
[----:B------:R-:W-:Y:S02]  /*1f030*/  ISETP.LT.AND P2, PT, R15, UR15, !P0 ;  /* 0x0000000f0f007c0c */ /* 0x000fe4000c741270 */
[----:B------:R-:W-:Y:S01]  /*1f040*/  LEA.HI.X.SX32 R9, R13, R0, 0x2, P3 ;  /* 0x000000000d097211 */ /* 0x000fe200018f16ff */
[C---:B------:R-:W-:Y:S01]  /*1f050*/  VIADD R13, R3.reuse, UR7 ;  /* 0x00000007030d7c36 */ /* 0x040fe20008000000 */
[C---:B------:R-:W-:Y:S01]  /*1f060*/  LEA R10, P6, R3.reuse, R2, 0x2 ;  /* 0x00000002030a7211 */ /* 0x040fe200078c10ff */
[----:B------:R-:W2:Y:S03]  /*1f070*/  LDL.LU R15, [R1+0x704] ;  /* 0x00070400010f7983 */ /* 0x000ea60000300800 */
[----:B------:R-:W-:Y:S01]  /*1f080*/  LEA.HI.X.SX32 R11, R3, R0, 0x2, P6 ;  /* 0x00000000030b7211 */ /* 0x000fe200030f16ff */
[----:B------:R5:W-:Y:S01]  /*1f090*/  @P5 STG.E desc[UR22][R6.64], R29 ;  /* 0x0000001d06005986 */ /* 0x000be2000c101916 */
[----:B------:R-:W-:-:S03]  /*1f0a0*/  VIADD R3, R13, UR7 ;  /* 0x000000070d037c36 */ /* 0x000fc60008000000 */
[----:B------:R3:W-:Y:S01]  /*1f0b0*/  @P1 STG.E desc[UR22][R8.64], R30 ;  /* 0x0000001e08001986 */ /* 0x0007e2000c101916 */
[----:B-1----:R-:W-:-:S04]  /*1f0c0*/  LEA R4, P1, R13, R2, 0x2 ;  /* 0x000000020d047211 */ /* 0x002fc800078210ff */
[----:B------:R-:W-:Y:S02]  /*1f0d0*/  LEA.HI.X.SX32 R5, R13, R0, 0x2, P1 ;  /* 0x000000000d057211 */ /* 0x000fe400008f16ff */
[C---:B-----5:R-:W-:Y:S01]  /*1f0e0*/  LEA R6, P6, R3.reuse, R2, 0x2 ;  /* 0x0000000203067211 */ /* 0x060fe200078c10ff */
[----:B------:R1:W-:Y:S03]  /*1f0f0*/  @P4 STG.E desc[UR22][R10.64], R31 ;  /* 0x0000001f0a004986 */ /* 0x0003e6000c101916 */
[----:B------:R-:W-:Y:S01]  /*1f100*/  LEA.HI.X.SX32 R7, R3, R0, 0x2, P6 ;  /* 0x0000000003077211 */ /* 0x000fe200030f16ff */
[----:B------:R5:W-:Y:S01]  /*1f110*/  @P2 STG.E desc[UR22][R4.64], R32 ;  /* 0x0000002004002986 */ /* 0x000be2000c101916 */
[----:B---3--:R-:W-:-:S03]  /*1f120*/  ISETP.LT.AND P5, PT, R14, UR15, !P0 ;  /* 0x0000000f0e007c0c */ /* 0x008fc6000c7a1270 */
[----:B------:R-:W3:Y:S01]  /*1f130*/  LDL.LU R14, [R1+0x700] ;  /* 0x00070000010e7983 */ /* 0x000ee20000300800 */
[----:B----4-:R-:W-:-:S03]  /*1f140*/  ISETP.LT.AND P3, PT, R12, UR15, !P0 ;  /* 0x0000000f0c007c0c */ /* 0x010fc6000c761270 */
[----:B------:R-:W4:Y:S06]  /*1f150*/  LDL.LU R12, [R1+0x6fc] ;  /* 0x0006fc00010c7983 */ /* 0x000f2c0000300800 */
[----:B------:R1:W-:Y:S01]  /*1f160*/  @P5 STG.E desc[UR22][R6.64], R33 ;  /* 0x0000002106005986 */ /* 0x0003e2000c101916 */
[----:B------:R-:W-:-:S03]  /*1f170*/  ISETP.LT.AND P4, PT, R18, UR15, !P0 ;  /* 0x0000000f12007c0c */ /* 0x000fc6000c781270 */
[----:B------:R-:W4:Y:S01]  /*1f180*/  LDL.LU R18, [R1+0x6f8] ;  /* 0x0006f80001127983 */ /* 0x000f220000300800 */
[----:B------:R-:W-:-:S03]  /*1f190*/  ISETP.LT.AND P1, PT, R17, UR15, !P0 ;  /* 0x0000000f11007c0c */ /* 0x000fc6000c721270 */
[----:B------:R-:W4:Y:S01]  /*1f1a0*/  LDL.LU R17, [R1+0x6f4] ;  /* 0x0006f40001117983 */ /* 0x000f220000300800 */
[----:B------:R-:W-:-:S03]  /*1f1b0*/  ISETP.LT.AND P5, PT, R16, UR15, !P0 ;  /* 0x0000000f10007c0c */ /* 0x000fc6000c7a1270 */
[----:B------:R-:W4:Y:S01]  /*1f1c0*/  LDL.LU R16, [R1+0x6f0] ;  /* 0x0006f00001107983 */ /* 0x000f220000300800 */
[----:B------:R-:W-:-:S04]  /*1f1d0*/  IADD3 R13, PT, PT, R3, UR7, RZ ;  /* 0x00000007030d7c10 */ /* 0x000fc8000fffe0ff */
[C---:B------:R-:W-:Y:S01]  /*1f1e0*/  LEA R8, P2, R13.reuse, R2, 0x2 ;  /* 0x000000020d087211 */ /* 0x040fe200078410ff */
[----:B------:R-:W-:-:S03]  /*1f1f0*/  VIADD R3, R13, UR7 ;  /* 0x000000070d037c36 */ /* 0x000fc60008000000 */
[----:B------:R-:W-:Y:S01]  /*1f200*/  LEA.HI.X.SX32 R9, R13, R0, 0x2, P2 ;  /* 0x000000000d097211 */ /* 0x000fe200010f16ff */
[C---:B------:R-:W-:Y:S01]  /*1f210*/  VIADD R13, R3.reuse, UR7 ;  /* 0x00000007030d7c36 */ /* 0x040fe20008000000 */
[----:B-1----:R-:W-:-:S03]  /*1f220*/  LEA R10, P6, R3, R2, 0x2 ;  /* 0x00000002030a7211 */ /* 0x002fc600078c10ff */
[----:B------:R1:W-:Y:S01]  /*1f230*/  @P3 STG.E desc[UR22][R8.64], R34 ;  /* 0x0000002208003986 */ /* 0x0003e2000c101916 */
[----:B------:R-:W-:Y:S01]  /*1f240*/  LEA.HI.X.SX32 R11, R3, R0, 0x2, P6 ;  /* 0x00000000030b7211 */ /* 0x000fe200030f16ff */
[C---:B------:R-:W-:Y:S01]  /*1f250*/  VIADD R3, R13.reuse, UR7 ;  /* 0x000000070d037c36 */ /* 0x040fe20008000000 */
[----:B-----5:R-:W-:-:S04]  /*1f260*/  LEA R4, P3, R13, R2, 0x2 ;  /* 0x000000020d047211 */ /* 0x020fc800078610ff */
[----:B------:R-:W-:Y:S01]  /*1f270*/  LEA.HI.X.SX32 R5, R13, R0, 0x2, P3 ;  /* 0x000000000d057211 */ /* 0x000fe200018f16ff */
[C---:B------:R-:W-:Y:S01]  /*1f280*/  VIADD R13, R3.reuse, UR7 ;  /* 0x00000007030d7c36 */ /* 0x040fe20008000000 */
[----:B------:R-:W-:Y:S02]  /*1f290*/  LEA R6, P6, R3, R2, 0x2 ;  /* 0x0000000203067211 */ /* 0x000fe400078c10ff */
[----:B--2---:R-:W-:Y:S02]  /*1f2a0*/  ISETP.LT.AND P2, PT, R15, UR15, !P0 ;  /* 0x0000000f0f007c0c */ /* 0x004fe4000c741270 */
[----:B------:R-:W2:Y:S01]  /*1f2b0*/  LDL.LU R15, [R1+0x6ec] ;  /* 0x0006ec00010f7983 */ /* 0x000ea20000300800 */
[----:B------:R-:W-:Y:S01]  /*1f2c0*/  LEA.HI.X.SX32 R7, R3, R0, 0x2, P6 ;  /* 0x0000000003077211 */ /* 0x000fe200030f16ff */
[C---:B------:R-:W-:Y:S02]  /*1f2d0*/  VIADD R3, R13.reuse, UR7 ;  /* 0x000000070d037c36 */ /* 0x040fe40008000000 */
[----:B------:R5:W-:Y:S04]  /*1f2e0*/  @P4 STG.E desc[UR22][R10.64], R35 ;  /* 0x000000230a004986 */ /* 0x000be8000c101916 */
        /* <DEDUP_REMOVED lines=20> */
[----:B------:R-:W-:-:S04]  /*1f430*/  LEA R4, P2, R13, R2, 0x2 ;  /* 0x000000020d047211 */ /* 0x000fc800078410ff */
        /* <DEDUP_REMOVED lines=12> */
[----:B------:R-:W-:Y:S02]  /*1f500*/  LEA.HI.X.SX32 R11, R3, R0, 0x2, P6 ;  /* 0x00000000030b7211 */ /* 0x000fe400030f16ff */
[C---:B------:R-:W-:Y:S01]  /*1f510*/  IADD3 R3, PT, PT, R13.reuse, UR7, RZ ;  /* 0x000000070d037c10 */ /* 0x040fe2000fffe0ff */
        /* <DEDUP_REMOVED lines=65> */
[----:B------:R-:W-:Y:S02]  /*1f930*/  LEA.HI.X.SX32 R9, R13, R0, 0x2, P3 ;  /* 0x000000000d097211 */ /* 0x000fe400018f16ff */
[----:B------:R-:W-:Y:S02]  /*1f940*/  LEA R10, P6, R3, R2, 0x2 ;  /* 0x00000002030a7211 */ /* 0x000fe400078c10ff */
[----:B--2---:R-:W-:Y:S02]  /*1f950*/  ISETP.LT.AND P2, PT, R15, UR15, !P0 ;  /* 0x0000000f0f007c0c */ /* 0x004fe4000c741270 */
[C---:B------:R-:W-:Y:S01]  /*1f960*/  IADD3 R13, PT, PT, R3.reuse, UR7, RZ ;  /* 0x00000007030d7c10 */ /* 0x040fe2000fffe0ff */
[----:B------:R-:W-:Y:S01]  /*1f970*/  @P5 STG.E desc[UR22][R6.64], R53 ;  /* 0x0000003506005986 */ /* 0x000fe2000c101916 */
[----:B------:R-:W-:-:S03]  /*1f980*/  LEA.HI.X.SX32 R11, R3, R0, 0x2, P6 ;  /* 0x00000000030b7211 */ /* 0x000fc600030f16ff */
[----:B------:R2:W-:Y:S01]  /*1f990*/  @P1 STG.E desc[UR22][R8.64], R54 ;  /* 0x0000003608001986 */ /* 0x0005e2000c101916 */
[C---:B-1----:R-:W-:Y:S01]  /*1f9a0*/  LEA R4, P1, R13.reuse, R2, 0x2 ;  /* 0x000000020d047211 */ /* 0x042fe200078210ff */
[C---:B------:R-:W-:Y:S02]  /*1f9b0*/  VIADD R3, R13.reuse, UR7 ;  /* 0x000000070d037c36 */ /* 0x040fe40008000000 */
[----:B------:R-:W5:Y:S01]  /*1f9c0*/  LDL.LU R15, [R1+0x6a4] ;  /* 0x0006a400010f7983 */ /* 0x000f620000300800 */
[----:B------:R-:W-:Y:S01]  /*1f9d0*/  LEA.HI.X.SX32 R5, R13, R0, 0x2, P1 ;  /* 0x000000000d057211 */ /* 0x000fe200008f16ff */
[----:B------:R-:W-:Y:S02]  /*1f9e0*/  VIADD R13, R3, UR7 ;  /* 0x00000007030d7c36 */ /* 0x000fe40008000000 */
[----:B------:R1:W-:Y:S04]  /*1f9f0*/  @P4 STG.E desc[UR22][R10.64], R55 ;  /* 0x000000370a004986 */ /* 0x0003e8000c101916 */
[----:B------:R1:W-:Y:S01]  /*1fa00*/  @P2 STG.E desc[UR22][R4.64], R56 ;  /* 0x0000003804002986 */ /* 0x0003e2000c101916 */
[----:B--2---:R-:W-:-:S04]  /*1fa10*/  LEA R8, P2, R13, R2, 0x2 ;  /* 0x000000020d087211 */ /* 0x004fc800078410ff */
[----:B------:R-:W-:Y:S02]  /*1fa20*/  LEA.HI.X.SX32 R9, R13, R0, 0x2, P2 ;  /* 0x000000000d097211 */ /* 0x000fe400010f16ff */
[----:B---3--:R-:W-:Y:S02]  /*1fa30*/  ISETP.LT.AND P5, PT, R14, UR15, !P0 ;  /* 0x0000000f0e007c0c */ /* 0x008fe4000c7a1270 */
[----:B------:R-:W2:Y:S01]  /*1fa40*/  LDL.LU R14, [R1+0x6a0] ;  /* 0x0006a000010e7983 */ /* 0x000ea20000300800 */
[----:B----4-:R-:W-:-:S03]  /*1fa50*/  ISETP.LT.AND P3, PT, R12, UR15, !P0 ;  /* 0x0000000f0c007c0c */ /* 0x010fc6000c761270 */
[----:B------:R-:W3:Y:S04]  /*1fa60*/  LDL.LU R12, [R1+0x69c] ;  /* 0x00069c00010c7983 */ /* 0x000ee80000300800 */
[----:B------:R-:W4:Y:S01]  /*1fa70*/  LDL.LU R19, [R1+0x698] ;  /* 0x0006980001137983 */ /* 0x000f220000300800 */
[----:B------:R-:W-:-:S03]  /*1fa80*/  ISETP.LT.AND P4, PT, R18, UR15, !P0 ;  /* 0x0000000f12007c0c */ /* 0x000fc6000c781270 */
[----:B------:R-:W4:Y:S01]  /*1fa90*/  LDL.LU R18, [R1+0x694] ;  /* 0x0006940001127983 */ /* 0x000f220000300800 */
[----:B------:R-:W-:-:S03]  /*1faa0*/  ISETP.LT.AND P2, PT, R16, UR15, !P0 ;  /* 0x0000000f10007c0c */ /* 0x000fc6000c741270 */
[----:B------:R-:W4:Y:S01]  /*1fab0*/  LDL.LU R16, [R1+0x690] ;  /* 0x0006900001107983 */ /* 0x000f220000300800 */
[----:B------:R-:W-:-:S04]  /*1fac0*/  LEA R6, P6, R3, R2, 0x2 ;  /* 0x0000000203067211 */ /* 0x000fc800078c10ff */
[----:B------:R-:W-:Y:S01]  /*1fad0*/  LEA.HI.X.SX32 R7, R3, R0, 0x2, P6 ;  /* 0x0000000003077211 */ /* 0x000fe200030f16ff */
[----:B------:R-:W-:-:S04]  /*1fae0*/  VIADD R3, R13, UR7 ;  /* 0x000000070d037c36 */ /* 0x000fc80008000000 */
[C---:B------:R-:W-:Y:S01]  /*1faf0*/  VIADD R13, R3.reuse, UR7 ;  /* 0x00000007030d7c36 */ /* 0x040fe20008000000 */
[C---:B-1----:R-:W-:Y:S01]  /*1fb00*/  LEA R10, P6, R3.reuse, R2, 0x2 ;  /* 0x00000002030a7211 */ /* 0x042fe200078c10ff */
[----:B------:R1:W-:Y:S03]  /*1fb10*/  @P5 STG.E desc[UR22][R6.64], R57 ;  /* 0x0000003906005986 */ /* 0x0003e6000c101916 */
[----:B------:R-:W-:Y:S01]  /*1fb20*/  LEA.HI.X.SX32 R11, R3, R0, 0x2, P6 ;  /* 0x00000000030b7211 */ /* 0x000fe200030f16ff */
[----:B------:R5:W-:Y:S01]  /*1fb30*/  @P3 STG.E desc[UR22][R8.64], R58 ;  /* 0x0000003a08003986 */ /* 0x000be2000c101916 */
[C---:B------:R-:W-:Y:S01]  /*1fb40*/  VIADD R3, R13.reuse, UR7 ;  /* 0x000000070d037c36 */ /* 0x040fe20008000000 */
[----:B------:R-:W-:Y:S02]  /*1fb50*/  LEA R4, P3, R13, R2, 0x2 ;  /* 0x000000020d047211 */ /* 0x000fe400078610ff */
[----:B------:R-:W-:-:S02]  /*1fb60*/  ISETP.LT.AND P1, PT, R17, UR15, !P0 ;  /* 0x0000000f11007c0c */ /* 0x000fc4000c721270 */
[----:B------:R-:W-:Y:S01]  /*1fb70*/  LEA.HI.X.SX32 R5, R13, R0, 0x2, P3 ;  /* 0x000000000d057211 */ /* 0x000fe200018f16ff */
[C---:B------:R-:W-:Y:S01]  /*1fb80*/  VIADD R13, R3.reuse, UR7 ;  /* 0x00000007030d7c36 */ /* 0x040fe20008000000 */
[----:B-1----:R-:W-:-:S04]  /*1fb90*/  LEA R6, P6, R3, R2, 0x2 ;  /* 0x0000000203067211 */ /* 0x002fc800078c10ff */
[----:B------:R-:W-:Y:S01]  /*1fba0*/  LEA.HI.X.SX32 R7, R3, R0, 0x2, P6 ;  /* 0x0000000003077211 */ /* 0x000fe200030f16ff */
[----:B------:R-:W-:Y:S01]  /*1fbb0*/  VIADD R3, R13, UR7 ;  /* 0x000000070d037c36 */ /* 0x000fe20008000000 */
[----:B------:R1:W-:Y:S01]  /*1fbc0*/  @P4 STG.E desc[UR22][R10.64], R59 ;  /* 0x0000003b0a004986 */ /* 0x0003e2000c101916 */
[----:B-----5:R-:W-:Y:S02]  /*1fbd0*/  ISETP.LT.AND P5, PT, R15, UR15, !P0 ;  /* 0x0000000f0f007c0c */ /* 0x020fe4000c7a1270 */
[----:B------:R-:W-:Y:S01]  /*1fbe0*/  VIADD R15, R3, UR7 ;  /* 0x00000007030f7c36 */ /* 0x000fe20008000000 */
[----:B------:R-:W-:Y:S01]  /*1fbf0*/  @P1 STG.E desc[UR22][R4.64], R60 ;  /* 0x0000003c04001986 */ /* 0x000fe2000c101916 */
[-C--:B------:R-:W-:Y:S02]  /*1fc00*/  LEA R8, P1, R13, R2.reuse, 0x2 ;  /* 0x000000020d087211 */ /* 0x080fe400078210ff */
[----:B------:R-:W-:Y:S01]  /*1fc10*/  VIADD R17, R15, UR7 ;  /* 0x000000070f117c36 */ /* 0x000fe20008000000 */
[----:B-1----:R-:W-:-:S02]  /*1fc20*/  LEA R10, P6, R3, R2, 0x2 ;  /* 0x00000002030a7211 */ /* 0x002fc400078c10ff */
[-C--:B------:R-:W-:Y:S02]  /*1fc30*/  LEA.HI.X.SX32 R9, R13, R0.reuse, 0x2, P1 ;  /* 0x000000000d097211 */ /* 0x080fe400008f16ff */
[----:B------:R-:W-:Y:S01]  /*1fc40*/  LEA.HI.X.SX32 R11, R3, R0, 0x2, P6 ;  /* 0x00000000030b7211 */ /* 0x000fe200030f16ff */
[----:B------:R-:W-:Y:S01]  /*1fc50*/  VIADD R3, R17, UR7 ;  /* 0x0000000711037c36 */ /* 0x000fe20008000000 */
[----:B------:R1:W-:Y:S04]  /*1fc60*/  @P2 STG.E desc[UR22][R6.64], R61 ;  /* 0x0000003d06002986 */ /* 0x0003e8000c101916 */
[----:B------:R2:W-:Y:S01]  /*1fc70*/  @P5 STG.E desc[UR22][R8.64], R62 ;  /* 0x0000003e08005986 */ /* 0x0005e2000c101916 */
[----:B-1----:R-:W-:Y:S02]  /*1fc80*/  IADD3 R7, PT, PT, R3, UR7, RZ ;  /* 0x0000000703077c10 */ /* 0x002fe4000fffe0ff */
[----:B--2---:R-:W-:-:S02]  /*1fc90*/  ISETP.LT.AND P4, PT, R14, UR15, !P0 ;  /* 0x0000000f0e007c0c */ /* 0x004fc4000c781270 */
[-C--:B------:R-:W-:Y:S02]  /*1fca0*/  LEA R14, P6, R17, R2.reuse, 0x2 ;  /* 0x00000002110e7211 */ /* 0x080fe400078c10ff */
[----:B---3--:R-:W-:Y:S02]  /*1fcb0*/  ISETP.LT.AND P3, PT, R12, UR15, !P0 ;  /* 0x0000000f0c007c0c */ /* 0x008fe4000c761270 */
[----:B------:R-:W-:Y:S02]  /*1fcc0*/  LEA R12, P1, R15, R2, 0x2 ;  /* 0x000000020f0c7211 */ /* 0x000fe400078210ff */
[----:B----4-:R-:W-:Y:S02]  /*1fcd0*/  ISETP.LT.AND P2, PT, R19, UR15, !P0 ;  /* 0x0000000f13007c0c */ /* 0x010fe4000c741270 */
[-C--:B------:R-:W-:Y:S02]  /*1fce0*/  LEA.HI.X.SX32 R13, R15, R0.reuse, 0x2, P1 ;  /* 0x000000000f0d7211 */ /* 0x080fe400008f16ff */
[----:B------:R-:W-:-:S02]  /*1fcf0*/  LEA.HI.X.SX32 R15, R17, R0, 0x2, P6 ;  /* 0x00000000110f7211 */ /* 0x000fc400030f16ff */
[----:B------:R-:W-:-:S04]  /*1fd00*/  LEA R4, P6, R3, R2, 0x2 ;  /* 0x0000000203047211 */ /* 0x000fc800078c10ff */
[----:B------:R-:W-:Y:S02]  /*1fd10*/  LEA.HI.X.SX32 R5, R3, R0, 0x2, P6 ;  /* 0x0000000003057211 */ /* 0x000fe400030f16ff */
[C---:B------:R-:W-:Y:S02]  /*1fd20*/  LEA R2, P6, R7.reuse, R2, 0x2 ;  /* 0x0000000207027211 */ /* 0x040fe400078c10ff */
[----:B------:R-:W-:Y:S02]  /*1fd30*/  ISETP.LT.AND P1, PT, R18, UR15, !P0 ;  /* 0x0000000f12007c0c */ /* 0x000fe4000c721270 */
[----:B------:R-:W-:Y:S01]  /*1fd40*/  ISETP.LT.AND P0, PT, R16, UR15, !P0 ;  /* 0x0000000f10007c0c */ /* 0x000fe2000c701270 */
[----:B------:R1:W-:Y:S01]  /*1fd50*/  @P4 STG.E desc[UR22][R10.64], R63 ;  /* 0x0000003f0a004986 */ /* 0x0003e2000c101916 */
[----:B------:R-:W-:-:S03]  /*1fd60*/  LEA.HI.X.SX32 R3, R7, R0, 0x2, P6 ;  /* 0x0000000007037211 */ /* 0x000fc600030f16ff */
[----:B------:R1:W-:Y:S04]  /*1fd70*/  @P3 STG.E desc[UR22][R12.64], R64 ;  /* 0x000000400c003986 */ /* 0x0003e8000c101916 */
[----:B------:R1:W-:Y:S04]  /*1fd80*/  @P2 STG.E desc[UR22][R14.64], R65 ;  /* 0x000000410e002986 */ /* 0x0003e8000c101916 */
[----:B------:R1:W-:Y:S04]  /*1fd90*/  @P1 STG.E desc[UR22][R4.64], R66 ;  /* 0x0000004204001986 */ /* 0x0003e8000c101916 */
[----:B------:R1:W-:Y:S01]  /*1fda0*/  @P0 STG.E desc[UR22][R2.64], R67 ;  /* 0x0000004302000986 */ /* 0x0003e2000c101916 */
[----:B------:R-:W-:Y:S06]  /*1fdb0*/  BAR.SYNC.DEFER_BLOCKING 0x0 ;  /* 0x0000000000007b1d */ /* 0x000fec0000010000 */
[----:B------:R-:W-:Y:S05]  /*1fdc0*/  BRA.U UP0, `(.L_x_14) ;  /* 0x0000000100a07547 */ /* 0x000fea000b800000 */
[----:B------:R-:W2:Y:S01]  /*1fdd0*/  S2UR UR5, SR_CgaCtaId ;  /* 0x00000000000579c3 */ /* 0x000ea20000008800 */
[----:B------:R-:W-:Y:S01]  /*1fde0*/  NOP ;  /* 0x0000000000007918 */ /* 0x000fe20000000000 */
[----:B------:R-:W-:Y:S01]  /*1fdf0*/  UMOV UR4, 0x50 ;  /* 0x0000005000047882 */ /* 0x000fe20000000000 */
[----:B------:R-:W-:Y:S02]  /*1fe00*/  IMAD.U32 R0, RZ, RZ, UR10 ;  /* 0x0000000aff007e24 */ /* 0x000fe4000f8e00ff */
[----:B-1----:R-:W-:Y:S02]  /*1fe10*/  IMAD.MOV.U32 R3, RZ, RZ, 0xff ;  /* 0x000000ffff037424 */ /* 0x002fe400078e00ff */
[----:B------:R-:W-:Y:S01]  /*1fe20*/  IMAD.MOV.U32 R7, RZ, RZ, 0x1 ;  /* 0x00000001ff077424 */ /* 0x000fe200078e00ff */
[----:B------:R-:W-:-:S04]  /*1fe30*/  LOP3.LUT R0, R0, 0xffff, RZ, 0xc0, !PT ;  /* 0x0000ffff00007812 */ /* 0x000fc800078ec0ff */
[----:B------:R-:W-:-:S05]  /*1fe40*/  SHF.R.U32.HI R0, RZ, 0x5, R0 ;  /* 0x00000005ff007819 */ /* 0x000fca0000011600 */
[----:B------:R-:W-:Y:S01]  /*1fe50*/  VIADD R2, R0, 0x10 ;  /* 0x0000001000027836 */ /* 0x000fe20000000000 */
[----:B------:R-:W-:Y:S01]  /*1fe60*/  SHF.L.U32 R0, R3, R0, RZ ;  /* 0x0000000003007219 */ /* 0x000fe200000006ff */
[----:B--2---:R-:W-:-:S03]  /*1fe70*/  ULEA UR6, UR5, UR4, 0x18 ;  /* 0x0000000405067291 */ /* 0x004fc6000f8ec0ff */
[----:B------:R-:W-:-:S04]  /*1fe80*/  SHF.L.U32 R3, R7, R2, RZ ;  /* 0x0000000207037219 */ /* 0x000fc800000006ff */
[----:B------:R-:W-:Y:S02]  /*1fe90*/  LOP3.LUT R0, R3, R0, RZ, 0xfc, !PT ;  /* 0x0000000003007212 */ /* 0x000fe400078efcff */
[----:B------:R-:W1:Y:S02]  /*1fea0*/  LDS R5, [UR6] ;  /* 0x00000006ff057984 */ /* 0x000e640008000800 */
[C---:B------:R-:W-:Y:S02]  /*1feb0*/  LOP3.LUT R2, R0.reuse, 0xffff, RZ, 0xc0, !PT ;  /* 0x0000ffff00027812 */ /* 0x040fe400078ec0ff */
[----:B-1----:R-:W-:-:S04]  /*1fec0*/  LOP3.LUT R3, R0, 0xffff, R5, 0x80, !PT ;  /* 0x0000ffff00037812 */ /* 0x002fc800078e8005 */
[----:B------:R-:W-:-:S13]  /*1fed0*/  ISETP.NE.AND P0, PT, R3, R2, PT ;  /* 0x000000020300720c */ /* 0x000fda0003f05270 */
[----:B------:R-:W-:Y:S05]  /*1fee0*/  @P0 BRA `(.L_x_15) ;  /* 0x0000000000500947 */ /* 0x000fea0003800000 */
[----:B------:R-:W-:Y:S02]  /*1fef0*/  SHF.R.U32.HI R5, RZ, 0x10, R5 ;  /* 0x00000010ff057819 */ /* 0x000fe40000011605 */
[----:B------:R-:W-:-:S04]  /*1ff00*/  SHF.R.U32.HI R2, RZ, 0x10, R0 ;  /* 0x00000010ff027819 */ /* 0x000fc80000011600 */
[----:B------:R-:W-:-:S04]  /*1ff10*/  LOP3.LUT R5, R5, R2, RZ, 0xc0, !PT ;  /* 0x0000000205057212 */ /* 0x000fc800078ec0ff */
[----:B------:R-:W-:-:S13]  /*1ff20*/  ISETP.NE.AND P0, PT, R5, R2, PT ;  /* 0x000000020500720c */ /* 0x000fda0003f05270 */
[----:B------:R-:W-:Y:S05]  /*1ff30*/  @P0 BRA `(.L_x_16) ;  /* 0x0000000000300947 */ /* 0x000fea0003800000 */
[----:B------:R-:W-:Y:S01]  /*1ff40*/  R2UR UR4, R0 ;  /* 0x00000000000472ca */ /* 0x000fe200000e0000 */
[----:B------:R-:W-:Y:S01]  /*1ff50*/  VOTEU.ANY UR5, UPT, PT ;  /* 0x0000000000057886 */ /* 0x000fe200038e0100 */
[----:B------:R-:W1:Y:S01]  /*1ff60*/  S2R R0, SR_LANEID ;  /* 0x0000000000007919 */ /* 0x000e620000000000 */
[----:B------:R-:W-:-:S10]  /*1ff70*/  UFLO.U32 UR5, UR5 ;  /* 0x00000005000572bd */ /* 0x000fd400080e0000 */
[----:B------:R-:W-:-:S06]  /*1ff80*/  ULOP3.LUT UR4, URZ, UR4, URZ, 0x33, !UPT ;  /* 0x00000004ff047292 */ /* 0x000fcc000f8e33ff */
[----:B------:R-:W-:-:S04]  /*1ff90*/  IMAD.U32 R2, RZ, RZ, UR4 ;  /* 0x00000004ff027e24 */ /* 0x000fc8000f8e00ff */
[----:B------:R-:W2:Y:S02]  /*1ffa0*/  REDUX UR7, R2 ;  /* 0x00000000020773c4 */ /* 0x000ea40000000000 */
[----:B------:R3:W-:Y:S01]  /*1ffb0*/  UTCATOMSWS.AND URZ, UR4 ;  /* 0x0000000400ff79e3 */ /* 0x0007e20008000000 */
[----:B-1----:R-:W-:Y:S01]  /*1ffc0*/  ISETP.EQ.U32.AND P0, PT, R0, UR5, PT ;  /* 0x0000000500007c0c */ /* 0x002fe2000bf02070 */
[----:B--2---:R-:W-:-:S12]  /*1ffd0*/  IMAD.U32 R0, RZ, RZ, UR7 ;  /* 0x00000007ff007e24 */ /* 0x004fd8000f8e00ff */
[----:B------:R3:W-:Y:S01]  /*1ffe0*/  @P0 ATOMS.AND RZ, [UR6], R0 ;  /* 0x00000000ffff098c */ /* 0x0007e2000a800006 */
[----:B------:R-:W-:Y:S05]  /*1fff0*/  BRA `(.L_x_14) ;  /* 0x0000000000147947 */ /* 0x000fea0003800000 */
.L_x_16:
[----:B------:R-:W-:-:S07]  /*20000*/  MOV R2, 0x20020 ;  /* 0x0002002000027802 */ /* 0x000fce0000000f00 */
[----:B------:R-:W-:Y:S05]  /*20010*/  CALL.REL.NOINC `($__internal_0_$__cuda_sm10x_tcgen05_guardrail_trap_col_being_dealloced_not_returned_by_alloc) ;  /* 0x00000000002c7944 */ /* 0x000fea0003c00000 */
[----:B------:R-:W-:Y:S05]  /*20020*/  BRA `(.L_x_14) ;  /* 0x0000000000087947 */ /* 0x000fea0003800000 */
.L_x_15:
[----:B------:R-:W-:-:S07]  /*20030*/  MOV R2, 0x20050 ;  /* 0x0002005000027802 */ /* 0x000fce0000000f00 */
[----:B------:R-:W-:Y:S05]  /*20040*/  CALL.REL.NOINC `($__internal_2_$__cuda_sm10x_tcgen05_guardrail_trap_unallocated_columns_being_dealloced) ;  /* 0x0000000000387944 */ /* 0x000fea0003c00000 */
.L_x_14:
[----:B------:R-:W-:Y:S01]  /*20050*/  NOP ;  /* 0x0000000000007918 */ /* 0x000fe20000000000 */
[----:B---3--:R-:W-:Y:S05]  /*20060*/  EXIT ;  /* 0x000000000000794d */ /* 0x008fea0003800000 */
.L_x_9:
[----:B------:R-:W2:Y:S02]  /*20070*/  SYNCS.PHASECHK.TRANS64.TRYWAIT P1, [UR4], R4 ;  /* 0x00000004ff0075a7 */ /* 0x000ea40008021104 */
[----:B--2---:R-:W-:Y:S05]  /*20080*/  @!P1 BRA `(.L_x_9) ;  /* 0xfffffffc00f89947 */ /* 0x004fea000383ffff */
[----:B------:R-:W-:Y:S05]  /*20090*/  BRA `(.L_x_17) ;  /* 0xffffff58000c7947 */ /* 0x000fea000383ffff */
.L_x_13:
[----:B------:R-:W1:Y:S02]  /*200a0*/  SYNCS.PHASECHK.TRANS64.TRYWAIT P5, [UR4], R4 ;  /* 0x00000004ff0075a7 */ /* 0x000e6400080a1104 */
[----:B-1----:R-:W-:Y:S05]  /*200b0*/  @!P5 BRA `(.L_x_13) ;  /* 0xfffffffc00f8d947 */ /* 0x002fea000383ffff */
[----:B------:R-:W-:Y:S05]  /*200c0*/  BRA `(.L_x_12) ;  /* 0xffffffe400407947 */ /* 0x000fea000383ffff */
        .weak           $__internal_0_$__cuda_sm10x_tcgen05_guardrail_trap_col_being_dealloced_not_returned_by_alloc
        .type           $__internal_0_$__cuda_sm10x_tcgen05_guardrail_trap_col_being_dealloced_not_returned_by_alloc,@function
        .size           $__internal_0_$__cuda_sm10x_tcgen05_guardrail_trap_col_being_dealloced_not_returned_by_alloc,($__internal_1_$__cuda_sm10x_tcgen05_guardrail_trap_phase_invalid_during_alloc - $__internal_0_$__cuda_sm10x_tcgen05_guardrail_trap_col_being_dealloced_not_returned_by_alloc)
$__internal_0_$__cuda_sm10x_tcgen05_guardrail_trap_col_being_dealloced_not_returned_by_alloc:
[----:B------:R-:W-:Y:S05]  /*200d0*/  BPT.TRAP 0x1 ;  /* 0x000000040000795c */ /* 0x000fea0000300000 */
[----:B------:R-:W-:-:S04]  /*200e0*/  IMAD.MOV.U32 R3, RZ, RZ, 0x0 ;  /* 0x00000000ff037424 */ /* 0x000fc800078e00ff */
[----:B------:R-:W-:Y:S05]  /*200f0*/  RET.REL.NODEC R2 `(matmul_kernel) ;  /* 0xfffffdfc02c07950 */ /* 0x000fea0003c3ffff */
        .weak           $__internal_1_$__cuda_sm10x_tcgen05_guardrail_trap_phase_invalid_during_alloc
        .type           $__internal_1_$__cuda_sm10x_tcgen05_guardrail_trap_phase_invalid_during_alloc,@function
        .size           $__internal_1_$__cuda_sm10x_tcgen05_guardrail_trap_phase_invalid_during_alloc,($__internal_2_$__cuda_sm10x_tcgen05_guardrail_trap_unallocated_columns_being_dealloced - $__internal_1_$__cuda_sm10x_tcgen05_guardrail_trap_phase_invalid_during_alloc)
$__internal_1_$__cuda_sm10x_tcgen05_guardrail_trap_phase_invalid_during_alloc:
[----:B------:R-:W-:Y:S05]  /*20100*/  BPT.TRAP 0x1 ;  /* 0x000000040000795c */ /* 0x000fea0000300000 */
[----:B------:R-:W-:-:S04]  /*20110*/  IMAD.MOV.U32 R5, RZ, RZ, 0x0 ;  /* 0x00000000ff057424 */ /* 0x000fc800078e00ff */
[----:B------:R-:W-:Y:S05]  /*20120*/  RET.REL.NODEC R4 `(matmul_kernel) ;  /* 0xfffffdfc04b47950 */ /* 0x000fea0003c3ffff */
        .weak           $__internal_2_$__cuda_sm10x_tcgen05_guardrail_trap_unallocated_columns_being_dealloced
        .type           $__internal_2_$__cuda_sm10x_tcgen05_guardrail_trap_unallocated_columns_being_dealloced,@function
        .size           $__internal_2_$__cuda_sm10x_tcgen05_guardrail_trap_unallocated_columns_being_dealloced,(.L_x_21 - $__internal_2_$__cuda_sm10x_tcgen05_guardrail_trap_unallocated_columns_being_dealloced)
$__internal_2_$__cuda_sm10x_tcgen05_guardrail_trap_unallocated_columns_being_dealloced:
[----:B------:R-:W-:Y:S05]  /*20130*/  BPT.TRAP 0x1 ;  /* 0x000000040000795c */ /* 0x000fea0000300000 */
[----:B------:R-:W-:-:S04]  /*20140*/  IMAD.MOV.U32 R3, RZ, RZ, 0x0 ;  /* 0x00000000ff037424 */ /* 0x000fc800078e00ff */
[----:B------:R-:W-:Y:S05]  /*20150*/  RET.REL.NODEC R2 `(matmul_kernel) ;  /* 0xfffffdfc02a87950 */ /* 0x000fea0003c3ffff */
.L_x_18:
[----:B------:R-:W-:-:S00]  /*20160*/  BRA `(.L_x_18) ;  /* 0xfffffffc00fc7947 */ /* 0x000fc0000383ffff */
[----:B------:R-:W-:-:S00]  /*20170*/  NOP ;  /* 0x0000000000007918 */ /* 0x000fc00000000000 */
        /* <DEDUP_REMOVED lines=8> */
.L_x_21:


//--------------------- .nv.shared.matmul_kernel  --------------------------
	.section	.nv.shared.matmul_kernel,"aw",@nobits
	.sectionflags	@""
	.align	16
	.zero		1024


//--------------------- .nv.shared.reserved.0     --------------------------
	.section	.nv.shared.reserved.0,"aw",@nobits
	.align	8
	.weak		__nv_reservedSMEM_offset_0_alias
	.size		__nv_reservedSMEM_offset_0_alias, 0, 64
	.other		__nv_reservedSMEM_offset_0_alias,@"STO_CUDA_RESERVED_SHARED STV_DEFAULT"
__nv_reservedSMEM_offset_0_alias:
	.zero		0
.nv.shared.reserved.0:
	.zero		64
	.weak		__nv_reservedSMEM_allocation_phase
	.type		__nv_reservedSMEM_allocation_phase,@object
	.size		__nv_reservedSMEM_allocation_phase,(.L_0 - __nv_reservedSMEM_allocation_phase)
__nv_reservedSMEM_allocation_phase:
	.zero		1
.L_0:
	.zero		7
	.weak		__nv_reservedSMEM_devtool_atexit_pc
	.type		__nv_reservedSMEM_devtool_atexit_pc,@object
	.size		__nv_reservedSMEM_devtool_atexit_pc,(__nv_reservedSMEM_allocation_mask - __nv_reservedSMEM_devtool_atexit_pc)
__nv_reservedSMEM_devtool_atexit_pc:
	.zero		8
	.weak		__nv_reservedSMEM_allocation_mask
	.type		__nv_reservedSMEM_allocation_mask,@object
	.size		__nv_reservedSMEM_allocation_mask,(.L_2 - __nv_reservedSMEM_allocation_mask)
__nv_reservedSMEM_allocation_mask:
	.zero		4
.L_2:


//--------------------- .nv.constant0.matmul_kernel --------------------------
	.section	.nv.constant0.matmul_kernel,"a",@progbits
	.sectionflags	@""
	.align	4
.nv.constant0.matmul_kernel:
	.zero		976


//--------------------- SYMBOLS --------------------------

	.type		.nv.reservedSmem.offset0,@object
	.size		.nv.reservedSmem.offset0,0x4
	.type		.nv.reservedSmem.cap,@object
	.size		.nv.reservedSmem.cap,0x4
